	.target	sm_90a

	.elftype	@"ET_EXEC"


//--------------------- .note.nv.tkinfo           --------------------------
	.section	.note.nv.tkinfo,"",@"SHT_NOTE"
	.sectionflags	@"SHF_NOTE_NV_TKINFO"
	.tkinfo
        /*0018*/ 	.word	0x00000002
        /*0030*/ 	.string	""
        /*0030*/ 	.string	"ptxas"
        /*0030*/ 	.string	"Cuda compilation tools, release 13.0, V13.0.88"
        /*0030*/ 	.string	"Build cuda_13.0.r13.0/compiler.36424714_0"
        /*0030*/ 	.string	"-arch sm_90a -m 64 "



//--------------------- .note.nv.cuinfo           --------------------------
	.section	.note.nv.cuinfo,"",@"SHT_NOTE"
	.sectionflags	@"SHF_NOTE_NV_CUINFO"
        /*0018*/ 	.short	0x0002
        /*001a*/ 	.short	0x005a
        /*001c*/ 	.short	0x0082
	.zero		2


//--------------------- .nv.info                  --------------------------
	.section	.nv.info,"",@"SHT_CUDA_INFO"
	.align	4


	//----- nvinfo : EIATTR_REGCOUNT
	.align		4
        /*0000*/ 	.byte	0x04, 0x2f
        /*0002*/ 	.short	(.L_21 - .L_20)
	.align		4
.L_20:
        /*0004*/ 	.word	index@(_ZN7cutlass6KernelINS_4gemm6kernel23GemmWithEpilogueVisitorINS1_11threadblock13MmaMultistageINS1_9GemmShapeILi128ELi128ELi32EEENS_9transform11threadblock28PredicatedTileAccessIteratorINS_11MatrixShapeILi128ELi32EEENS_6half_tENS_6layout8RowMajorELi1ENS8_29PitchLinearWarpRakedThreadMapINS_16PitchLinearShapeILi32ELi128EEELi128ENSH_ILi4ELi8EEELi8EEENS_5ArrayISD_Li8ELb0EEELb0ENSE_9NoPermuteEEENS9_25RegularTileAccessIteratorISC_SD_NSE_37RowMajorTensorOpMultiplicandCrosswiseILi16ELi32EEELi0ESK_Li16EEELNS_4arch14CacheOperation4KindE1ENSA_INSB_ILi32ELi128EEESD_NSE_11ColumnMajorELi0ESK_SM_Lb0ESN_EENSP_ISW_SD_NSE_40ColumnMajorTensorOpMultiplicandCrosswiseILi16ELi32EEELi1ESK_Li16EEELSV_1EfSF_NS4_9MmaPolicyINS1_4warp11MmaTensorOpINS6_ILi64ELi64ELi32EEESD_SR_SD_S10_fSF_NS13_17MmaTensorOpPolicyINST_3MmaINS6_ILi16ELi8ELi16EEELi32ESD_SF_SD_SX_fSF_NST_13OpMultiplyAddEEENSB_ILi1ELi1EEEEELi1ELb0EbEENSB_ILi0ELi0EEES1E_Li1EEELi3ELNS1_23SharedMemoryClearOptionE0EbEENS_8epilogue11threadblock19EpilogueWithVisitorINS1J_22EpilogueVisitorSoftmaxIS7_Li128ENS1J_22PredicatedTileIteratorINS1J_26OutputTileOptimalThreadMapINS1J_15OutputTileShapeILi128ELi8ELi2ELi1ELi1EEENS1O_ILi1ELi8ELi1ELi1ELi8EEELi128ELi8ELi16EEESD_Lb0ESN_Lb0EEEffffNS1I_6thread17LinearCombinationISD_Li8EffLNS1T_9ScaleType4KindE0ELNS_15FloatRoundStyleE2ESD_EELb0EEES7_S1D_Li1ENS1I_4warp24FragmentIteratorTensorOpIS15_S18_fNSL_IfLi4ELb1EEESF_EENS20_25TileIteratorTensorOpMixedIS15_S18_fLi32ELi16ELi8ELi8ELb0EEENS1J_23SharedLoadIteratorMixedINS1R_18CompactedThreadMapEfLi32ELi16ELi8ELi8ELb0EEENSB_ILi0ELi8EEELi2ELi1EEENS4_37GemmBatchedIdentityThreadblockSwizzleEEEEEvNT_6ParamsE)
        /*0008*/ 	.word	0x000000e8


	//----- nvinfo : EIATTR_FRAME_SIZE
	.align		4
.L_21:
        /*000c*/ 	.byte	0x04, 0x11
        /*000e*/ 	.short	(.L_23 - .L_22)
	.align		4
.L_22:
        /*0010*/ 	.word	index@(_ZN7cutlass6KernelINS_4gemm6kernel23GemmWithEpilogueVisitorINS1_11threadblock13MmaMultistageINS1_9GemmShapeILi128ELi128ELi32EEENS_9transform11threadblock28PredicatedTileAccessIteratorINS_11MatrixShapeILi128ELi32EEENS_6half_tENS_6layout8RowMajorELi1ENS8_29PitchLinearWarpRakedThreadMapINS_16PitchLinearShapeILi32ELi128EEELi128ENSH_ILi4ELi8EEELi8EEENS_5ArrayISD_Li8ELb0EEELb0ENSE_9NoPermuteEEENS9_25RegularTileAccessIteratorISC_SD_NSE_37RowMajorTensorOpMultiplicandCrosswiseILi16ELi32EEELi0ESK_Li16EEELNS_4arch14CacheOperation4KindE1ENSA_INSB_ILi32ELi128EEESD_NSE_11ColumnMajorELi0ESK_SM_Lb0ESN_EENSP_ISW_SD_NSE_40ColumnMajorTensorOpMultiplicandCrosswiseILi16ELi32EEELi1ESK_Li16EEELSV_1EfSF_NS4_9MmaPolicyINS1_4warp11MmaTensorOpINS6_ILi64ELi64ELi32EEESD_SR_SD_S10_fSF_NS13_17MmaTensorOpPolicyINST_3MmaINS6_ILi16ELi8ELi16EEELi32ESD_SF_SD_SX_fSF_NST_13OpMultiplyAddEEENSB_ILi1ELi1EEEEELi1ELb0EbEENSB_ILi0ELi0EEES1E_Li1EEELi3ELNS1_23SharedMemoryClearOptionE0EbEENS_8epilogue11threadblock19EpilogueWithVisitorINS1J_22EpilogueVisitorSoftmaxIS7_Li128ENS1J_22PredicatedTileIteratorINS1J_26OutputTileOptimalThreadMapINS1J_15OutputTileShapeILi128ELi8ELi2ELi1ELi1EEENS1O_ILi1ELi8ELi1ELi1ELi8EEELi128ELi8ELi16EEESD_Lb0ESN_Lb0EEEffffNS1I_6thread17LinearCombinationISD_Li8EffLNS1T_9ScaleType4KindE0ELNS_15FloatRoundStyleE2ESD_EELb0EEES7_S1D_Li1ENS1I_4warp24FragmentIteratorTensorOpIS15_S18_fNSL_IfLi4ELb1EEESF_EENS20_25TileIteratorTensorOpMixedIS15_S18_fLi32ELi16ELi8ELi8ELb0EEENS1J_23SharedLoadIteratorMixedINS1R_18CompactedThreadMapEfLi32ELi16ELi8ELi8ELb0EEENSB_ILi0ELi8EEELi2ELi1EEENS4_37GemmBatchedIdentityThreadblockSwizzleEEEEEvNT_6ParamsE)
        /*0014*/ 	.word	0x00000000


	//----- nvinfo : EIATTR_REGCOUNT
	.align		4
.L_23:
        /*0018*/ 	.byte	0x04, 0x2f
        /*001a*/ 	.short	(.L_25 - .L_24)
	.align		4
.L_24:
        /*001c*/ 	.word	index@(_ZN7cutlass6KernelINS_9reduction6kernel26ApplySoftmaxFinalReductionIfffNS_4gemm9GemmShapeILi128ELi128ELi32EEELb0EEEEEvNT_6ParamsE)
        /*0020*/ 	.word	0x0000001e


	//----- nvinfo : EIATTR_FRAME_SIZE
	.align		4
.L_25:
        /*0024*/ 	.byte	0x04, 0x11
        /*0026*/ 	.short	(.L_27 - .L_26)
	.align		4
.L_26:
        /*0028*/ 	.word	index@($__internal_0_$__cuda_sm20_rcp_rn_f32_slowpath)
        /*002c*/ 	.word	0x00000000


	//----- nvinfo : EIATTR_FRAME_SIZE
	.align		4
.L_27:
        /*0030*/ 	.byte	0x04, 0x11
        /*0032*/ 	.short	(.L_29 - .L_28)
	.align		4
.L_28:
        /*0034*/ 	.word	index@(_ZN7cutlass6KernelINS_9reduction6kernel26ApplySoftmaxFinalReductionIfffNS_4gemm9GemmShapeILi128ELi128ELi32EEELb0EEEEEvNT_6ParamsE)
        /*0038*/ 	.word	0x00000000


	//----- nvinfo : EIATTR_REGCOUNT
	.align		4
.L_29:
        /*003c*/ 	.byte	0x04, 0x2f
        /*003e*/ 	.short	(.L_31 - .L_30)
	.align		4
.L_30:
        /*0040*/ 	.word	index@(_ZN7cutlass6KernelINS_6kernel12ApplySoftmaxINS_6half_tEffS3_fLi8ENS_11MatrixShapeILi1ELi1024EEEEEEEvNT_6ParamsE)
        /*0044*/ 	.word	0x0000001f


	//----- nvinfo : EIATTR_FRAME_SIZE
	.align		4
.L_31:
        /*0048*/ 	.byte	0x04, 0x11
        /*004a*/ 	.short	(.L_33 - .L_32)
	.align		4
.L_32:
        /*004c*/ 	.word	index@(_ZN7cutlass6KernelINS_6kernel12ApplySoftmaxINS_6half_tEffS3_fLi8ENS_11MatrixShapeILi1ELi1024EEEEEEEvNT_6ParamsE)
        /*0050*/ 	.word	0x00000000


	//----- nvinfo : EIATTR_REGCOUNT
	.align		4
.L_33:
        /*0054*/ 	.byte	0x04, 0x2f
        /*0056*/ 	.short	(.L_35 - .L_34)
	.align		4
.L_34:
        /*0058*/ 	.word	index@(_ZN7cutlass9reference6device6kernel12BlockForEachINS_6half_tENS1_6detail17RandomUniformFuncIS4_EEEEvPT_mNT0_6ParamsE)
        /*005c*/ 	.word	0x00000020


	//----- nvinfo : EIATTR_FRAME_SIZE
	.align		4
.L_35:
        /*0060*/ 	.byte	0x04, 0x11
        /*0062*/ 	.short	(.L_37 - .L_36)
	.align		4
.L_36:
        /*0064*/ 	.word	index@(_ZN7cutlass9reference6device6kernel12BlockForEachINS_6half_tENS1_6detail17RandomUniformFuncIS4_EEEEvPT_mNT0_6ParamsE)
        /*0068*/ 	.word	0x00000060


	//----- nvinfo : EIATTR_REGCOUNT
	.align		4
.L_37:
        /*006c*/ 	.byte	0x04, 0x2f
        /*006e*/ 	.short	(.L_39 - .L_38)
	.align		4
.L_38:
        /*0070*/ 	.word	index@(_ZN7cutlass9reference6device6kernel11GemmComplexINS_6half_tENS_6layout8RowMajorES4_NS5_11ColumnMajorES4_S6_ffS4_NS_16NumericConverterIS4_fLNS_15FloatRoundStyleE2EEENS_12multiply_addIfffEELi4ELi4EEEvNS_4gemm9GemmCoordET5_NS_9TensorRefIT_T0_EENS_16ComplexTransformENSG_IT1_T2_EESK_SF_NSG_IT3_T4_EENSG_IT7_SP_EET6_illll)
        /*0074*/ 	.word	0x00000098


	//----- nvinfo : EIATTR_FRAME_SIZE
	.align		4
.L_39:
        /*0078*/ 	.byte	0x04, 0x11
        /*007a*/ 	.short	(.L_41 - .L_40)
	.align		4
.L_40:
        /*007c*/ 	.word	index@(_ZN7cutlass9reference6device6kernel11GemmComplexINS_6half_tENS_6layout8RowMajorES4_NS5_11ColumnMajorES4_S6_ffS4_NS_16NumericConverterIS4_fLNS_15FloatRoundStyleE2EEENS_12multiply_addIfffEELi4ELi4EEEvNS_4gemm9GemmCoordET5_NS_9TensorRefIT_T0_EENS_16ComplexTransformENSG_IT1_T2_EESK_SF_NSG_IT3_T4_EENSG_IT7_SP_EET6_illll)
        /*0080*/ 	.word	0x00000000


	//----- nvinfo : EIATTR_REGCOUNT
	.align		4
.L_41:
        /*0084*/ 	.byte	0x04, 0x2f
        /*0086*/ 	.short	(.L_43 - .L_42)
	.align		4
.L_42:
        /*0088*/ 	.word	index@(_ZN7cutlass9reference6device6kernel11GemmComplexINS_6half_tENS_6layout8RowMajorES4_NS5_11ColumnMajorES4_S6_ffS4_NS_16NumericConverterIS4_fLNS_15FloatRoundStyleE2EEENS_12multiply_addIfffEELi4ELi16EEEvNS_4gemm9GemmCoordET5_NS_9TensorRefIT_T0_EENS_16ComplexTransformENSG_IT1_T2_EESK_SF_NSG_IT3_T4_EENSG_IT7_SP_EET6_illll)
        /*008c*/ 	.word	0x000000ff


	//----- nvinfo : EIATTR_FRAME_SIZE
	.align		4
.L_43:
        /*0090*/ 	.byte	0x04, 0x11
        /*0092*/ 	.short	(.L_45 - .L_44)
	.align		4
.L_44:
        /*0094*/ 	.word	index@(_ZN7cutlass9reference6device6kernel11GemmComplexINS_6half_tENS_6layout8RowMajorES4_NS5_11ColumnMajorES4_S6_ffS4_NS_16NumericConverterIS4_fLNS_15FloatRoundStyleE2EEENS_12multiply_addIfffEELi4ELi16EEEvNS_4gemm9GemmCoordET5_NS_9TensorRefIT_T0_EENS_16ComplexTransformENSG_IT1_T2_EESK_SF_NSG_IT3_T4_EENSG_IT7_SP_EET6_illll)
        /*0098*/ 	.word	0x00000010


	//----- nvinfo : EIATTR_MIN_STACK_SIZE
	.align		4
.L_45:
        /*009c*/ 	.byte	0x04, 0x12
        /*009e*/ 	.short	(.L_47 - .L_46)
	.align		4
.L_46:
        /*00a0*/ 	.word	index@(_ZN7cutlass6KernelINS_6kernel12ApplySoftmaxINS_6half_tEffS3_fLi8ENS_11MatrixShapeILi1ELi1024EEEEEEEvNT_6ParamsE)
        /*00a4*/ 	.word	0x00000000


	//----- nvinfo : EIATTR_MIN_STACK_SIZE
	.align		4
.L_47:
        /*00a8*/ 	.byte	0x04, 0x12
        /*00aa*/ 	.short	(.L_49 - .L_48)
	.align		4
.L_48:
        /*00ac*/ 	.word	index@(_ZN7cutlass6KernelINS_9reduction6kernel26ApplySoftmaxFinalReductionIfffNS_4gemm9GemmShapeILi128ELi128ELi32EEELb0EEEEEvNT_6ParamsE)
        /*00b0*/ 	.word	0x00000000


	//----- nvinfo : EIATTR_MIN_STACK_SIZE
	.align		4
.L_49:
        /*00b4*/ 	.byte	0x04, 0x12
        /*00b6*/ 	.short	(.L_51 - .L_50)
	.align		4
.L_50:
        /*00b8*/ 	.word	index@(_ZN7cutlass6KernelINS_4gemm6kernel23GemmWithEpilogueVisitorINS1_11threadblock13MmaMultistageINS1_9GemmShapeILi128ELi128ELi32EEENS_9transform11threadblock28PredicatedTileAccessIteratorINS_11MatrixShapeILi128ELi32EEENS_6half_tENS_6layout8RowMajorELi1ENS8_29PitchLinearWarpRakedThreadMapINS_16PitchLinearShapeILi32ELi128EEELi128ENSH_ILi4ELi8EEELi8EEENS_5ArrayISD_Li8ELb0EEELb0ENSE_9NoPermuteEEENS9_25RegularTileAccessIteratorISC_SD_NSE_37RowMajorTensorOpMultiplicandCrosswiseILi16ELi32EEELi0ESK_Li16EEELNS_4arch14CacheOperation4KindE1ENSA_INSB_ILi32ELi128EEESD_NSE_11ColumnMajorELi0ESK_SM_Lb0ESN_EENSP_ISW_SD_NSE_40ColumnMajorTensorOpMultiplicandCrosswiseILi16ELi32EEELi1ESK_Li16EEELSV_1EfSF_NS4_9MmaPolicyINS1_4warp11MmaTensorOpINS6_ILi64ELi64ELi32EEESD_SR_SD_S10_fSF_NS13_17MmaTensorOpPolicyINST_3MmaINS6_ILi16ELi8ELi16EEELi32ESD_SF_SD_SX_fSF_NST_13OpMultiplyAddEEENSB_ILi1ELi1EEEEELi1ELb0EbEENSB_ILi0ELi0EEES1E_Li1EEELi3ELNS1_23SharedMemoryClearOptionE0EbEENS_8epilogue11threadblock19EpilogueWithVisitorINS1J_22EpilogueVisitorSoftmaxIS7_Li128ENS1J_22PredicatedTileIteratorINS1J_26OutputTileOptimalThreadMapINS1J_15OutputTileShapeILi128ELi8ELi2ELi1ELi1EEENS1O_ILi1ELi8ELi1ELi1ELi8EEELi128ELi8ELi16EEESD_Lb0ESN_Lb0EEEffffNS1I_6thread17LinearCombinationISD_Li8EffLNS1T_9ScaleType4KindE0ELNS_15FloatRoundStyleE2ESD_EELb0EEES7_S1D_Li1ENS1I_4warp24FragmentIteratorTensorOpIS15_S18_fNSL_IfLi4ELb1EEESF_EENS20_25TileIteratorTensorOpMixedIS15_S18_fLi32ELi16ELi8ELi8ELb0EEENS1J_23SharedLoadIteratorMixedINS1R_18CompactedThreadMapEfLi32ELi16ELi8ELi8ELb0EEENSB_ILi0ELi8EEELi2ELi1EEENS4_37GemmBatchedIdentityThreadblockSwizzleEEEEEvNT_6ParamsE)
        /*00bc*/ 	.word	0x00000000


	//----- nvinfo : EIATTR_MIN_STACK_SIZE
	.align		4
.L_51:
        /*00c0*/ 	.byte	0x04, 0x12
        /*00c2*/ 	.short	(.L_53 - .L_52)
	.align		4
.L_52:
        /*00c4*/ 	.word	index@(_ZN7cutlass9reference6device6kernel11GemmComplexINS_6half_tENS_6layout8RowMajorES4_NS5_11ColumnMajorES4_S6_ffS4_NS_16NumericConverterIS4_fLNS_15FloatRoundStyleE2EEENS_12multiply_addIfffEELi4ELi16EEEvNS_4gemm9GemmCoordET5_NS_9TensorRefIT_T0_EENS_16ComplexTransformENSG_IT1_T2_EESK_SF_NSG_IT3_T4_EENSG_IT7_SP_EET6_illll)
        /*00c8*/ 	.word	0x00000010


	//----- nvinfo : EIATTR_MIN_STACK_SIZE
	.align		4
.L_53:
        /*00cc*/ 	.byte	0x04, 0x12
        /*00ce*/ 	.short	(.L_55 - .L_54)
	.align		4
.L_54:
        /*00d0*/ 	.word	index@(_ZN7cutlass9reference6device6kernel11GemmComplexINS_6half_tENS_6layout8RowMajorES4_NS5_11ColumnMajorES4_S6_ffS4_NS_16NumericConverterIS4_fLNS_15FloatRoundStyleE2EEENS_12multiply_addIfffEELi4ELi4EEEvNS_4gemm9GemmCoordET5_NS_9TensorRefIT_T0_EENS_16ComplexTransformENSG_IT1_T2_EESK_SF_NSG_IT3_T4_EENSG_IT7_SP_EET6_illll)
        /*00d4*/ 	.word	0x00000000


	//----- nvinfo : EIATTR_MIN_STACK_SIZE
	.align		4
.L_55:
        /*00d8*/ 	.byte	0x04, 0x12
        /*00da*/ 	.short	(.L_57 - .L_56)
	.align		4
.L_56:
        /*00dc*/ 	.word	index@(_ZN7cutlass9reference6device6kernel12BlockForEachINS_6half_tENS1_6detail17RandomUniformFuncIS4_EEEEvPT_mNT0_6ParamsE)
        /*00e0*/ 	.word	0x00000060
.L_57:


//--------------------- .nv.compat                --------------------------
	.section	.nv.compat,"",@"SHT_CUDA_COMPAT_INFO"
	.align	4
        /*0000*/ 	.byte	0x02, 0x09, 0x01, 0x00, 0x02, 0x02, 0x01, 0x00, 0x02, 0x05, 0x05, 0x00, 0x03, 0x07, 0x01, 0x01
        /*0010*/ 	.byte	0x02, 0x03, 0x00, 0x00, 0x02, 0x06, 0x01, 0x00, 0x04, 0x0b, 0x08, 0x00, 0x00, 0x00, 0x00, 0x00
        /*0020*/ 	.byte	0x00, 0x00, 0x00, 0x00


//--------------------- .nv.info._ZN7cutlass9reference6device6kernel11GemmComplexINS_6half_tENS_6layout8RowMajorES4_NS5_11ColumnMajorES4_S6_ffS4_NS_16NumericConverterIS4_fLNS_15FloatRoundStyleE2EEENS_12multiply_addIfffEELi4ELi16EEEvNS_4gemm9GemmCoordET5_NS_9TensorRefIT_T0_EENS_16ComplexTransformENSG_IT1_T2_EESK_SF_NSG_IT3_T4_EENSG_IT7_SP_EET6_illll --------------------------
	.section	.nv.info._ZN7cutlass9reference6device6kernel11GemmComplexINS_6half_tENS_6layout8RowMajorES4_NS5_11ColumnMajorES4_S6_ffS4_NS_16NumericConverterIS4_fLNS_15FloatRoundStyleE2EEENS_12multiply_addIfffEELi4ELi16EEEvNS_4gemm9GemmCoordET5_NS_9TensorRefIT_T0_EENS_16ComplexTransformENSG_IT1_T2_EESK_SF_NSG_IT3_T4_EENSG_IT7_SP_EET6_illll,"",@"SHT_CUDA_INFO"
	.sectionflags	@""
	.align	4


	//----- nvinfo : EIATTR_CUDA_API_VERSION
	.align		4
        /*0000*/ 	.byte	0x04, 0x37
        /*0002*/ 	.short	(.L_59 - .L_58)
.L_58:
        /*0004*/ 	.word	0x00000082


	//----- nvinfo : EIATTR_KPARAM_INFO
	.align		4
.L_59:
        /*0008*/ 	.byte	0x04, 0x17
        /*000a*/ 	.short	(.L_61 - .L_60)
.L_60:
        /*000c*/ 	.word	0x00000000
        /*0010*/ 	.short	0x000e
        /*0012*/ 	.short	0x0080
        /*0014*/ 	.byte	0x00, 0xf0, 0x21, 0x00


	//----- nvinfo : EIATTR_KPARAM_INFO
	.align		4
.L_61:
        /*0018*/ 	.byte	0x04, 0x17
        /*001a*/ 	.short	(.L_63 - .L_62)
.L_62:
        /*001c*/ 	.word	0x00000000
        /*0020*/ 	.short	0x000d
        /*0022*/ 	.short	0x0078
        /*0024*/ 	.byte	0x00, 0xf0, 0x21, 0x00


	//----- nvinfo : EIATTR_KPARAM_INFO
	.align		4
.L_63:
        /*0028*/ 	.byte	0x04, 0x17
        /*002a*/ 	.short	(.L_65 - .L_64)
.L_64:
        /*002c*/ 	.word	0x00000000
        /*0030*/ 	.short	0x000c
        /*0032*/ 	.short	0x0070
        /*0034*/ 	.byte	0x00, 0xf0, 0x21, 0x00


	//----- nvinfo : EIATTR_KPARAM_INFO
	.align		4
.L_65:
        /*0038*/ 	.byte	0x04, 0x17
        /*003a*/ 	.short	(.L_67 - .L_66)
.L_66:
        /*003c*/ 	.word	0x00000000
        /*0040*/ 	.short	0x000b
        /*0042*/ 	.short	0x0068
        /*0044*/ 	.byte	0x00, 0xf0, 0x21, 0x00


	//----- nvinfo : EIATTR_KPARAM_INFO
	.align		4
.L_67:
        /*0048*/ 	.byte	0x04, 0x17
        /*004a*/ 	.short	(.L_69 - .L_68)
.L_68:
        /*004c*/ 	.word	0x00000000
        /*0050*/ 	.short	0x000a
        /*0052*/ 	.short	0x0064
        /*0054*/ 	.byte	0x00, 0xf0, 0x11, 0x00


	//----- nvinfo : EIATTR_KPARAM_INFO
	.align		4
.L_69:
        /*0058*/ 	.byte	0x04, 0x17
        /*005a*/ 	.short	(.L_71 - .L_70)
.L_70:
        /*005c*/ 	.word	0x00000000
        /*0060*/ 	.short	0x0009
        /*0062*/ 	.short	0x0060
        /*0064*/ 	.byte	0x00, 0xf0, 0x11, 0x00


	//----- nvinfo : EIATTR_KPARAM_INFO
	.align		4
.L_71:
        /*0068*/ 	.byte	0x04, 0x17
        /*006a*/ 	.short	(.L_73 - .L_72)
.L_72:
        /*006c*/ 	.word	0x00000000
        /*0070*/ 	.short	0x0008
        /*0072*/ 	.short	0x0050
        /*0074*/ 	.byte	0x00, 0xf0, 0x41, 0x00


	//----- nvinfo : EIATTR_KPARAM_INFO
	.align		4
.L_73:
        /*0078*/ 	.byte	0x04, 0x17
        /*007a*/ 	.short	(.L_75 - .L_74)
.L_74:
        /*007c*/ 	.word	0x00000000
        /*0080*/ 	.short	0x0007
        /*0082*/ 	.short	0x0040
        /*0084*/ 	.byte	0x00, 0xf0, 0x41, 0x00


	//----- nvinfo : EIATTR_KPARAM_INFO
	.align		4
.L_75:
        /*0088*/ 	.byte	0x04, 0x17
        /*008a*/ 	.short	(.L_77 - .L_76)
.L_76:
        /*008c*/ 	.word	0x00000000
        /*0090*/ 	.short	0x0006
        /*0092*/ 	.short	0x003c
        /*0094*/ 	.byte	0x00, 0xf0, 0x11, 0x00


	//----- nvinfo : EIATTR_KPARAM_INFO
	.align		4
.L_77:
        /*0098*/ 	.byte	0x04, 0x17
        /*009a*/ 	.short	(.L_79 - .L_78)
.L_78:
        /*009c*/ 	.word	0x00000000
        /*00a0*/ 	.short	0x0005
        /*00a2*/ 	.short	0x0038
        /*00a4*/ 	.byte	0x00, 0xf0, 0x11, 0x00


	//----- nvinfo : EIATTR_KPARAM_INFO
	.align		4
.L_79:
        /*00a8*/ 	.byte	0x04, 0x17
        /*00aa*/ 	.short	(.L_81 - .L_80)
.L_80:
        /*00ac*/ 	.word	0x00000000
        /*00b0*/ 	.short	0x0004
        /*00b2*/ 	.short	0x0028
        /*00b4*/ 	.byte	0x00, 0xf0, 0x41, 0x00


	//----- nvinfo : EIATTR_KPARAM_INFO
	.align		4
.L_81:
        /*00b8*/ 	.byte	0x04, 0x17
        /*00ba*/ 	.short	(.L_83 - .L_82)
.L_82:
        /*00bc*/ 	.word	0x00000000
        /*00c0*/ 	.short	0x0003
        /*00c2*/ 	.short	0x0020
        /*00c4*/ 	.byte	0x00, 0xf0, 0x11, 0x00


	//----- nvinfo : EIATTR_KPARAM_INFO
	.align		4
.L_83:
        /*00c8*/ 	.byte	0x04, 0x17
        /*00ca*/ 	.short	(.L_85 - .L_84)
.L_84:
        /*00cc*/ 	.word	0x00000000
        /*00d0*/ 	.short	0x0002
        /*00d2*/ 	.short	0x0010
        /*00d4*/ 	.byte	0x00, 0xf0, 0x41, 0x00


	//----- nvinfo : EIATTR_KPARAM_INFO
	.align		4
.L_85:
        /*00d8*/ 	.byte	0x04, 0x17
        /*00da*/ 	.short	(.L_87 - .L_86)
.L_86:
        /*00dc*/ 	.word	0x00000000
        /*00e0*/ 	.short	0x0001
        /*00e2*/ 	.short	0x000c
        /*00e4*/ 	.byte	0x00, 0xf0, 0x11, 0x00


	//----- nvinfo : EIATTR_KPARAM_INFO
	.align		4
.L_87:
        /*00e8*/ 	.byte	0x04, 0x17
        /*00ea*/ 	.short	(.L_89 - .L_88)
.L_88:
        /*00ec*/ 	.word	0x00000000
        /*00f0*/ 	.short	0x0000
        /*00f2*/ 	.short	0x0000
        /*00f4*/ 	.byte	0x00, 0xf0, 0x31, 0x00


	//----- nvinfo : EIATTR_SPARSE_MMA_MASK
	.align		4
.L_89:
        /*00f8*/ 	.byte	0x03, 0x50
        /*00fa*/ 	.short	0x0000


	//----- nvinfo : EIATTR_MAXREG_COUNT
	.align		4
        /*00fc*/ 	.byte	0x03, 0x1b
        /*00fe*/ 	.short	0x00ff


	//----- nvinfo : EIATTR_ANNOTATIONS
	.align		4
        /*0100*/ 	.byte	0x04, 0x55
        /*0102*/ 	.short	(.L_91 - .L_90)


	//   ....[0]....
.L_90:
        /*0104*/ 	.word	0x00000001
        /*0108*/ 	.byte	0x10, 0x0d, 0x00, 0x00, 0x01, 0x00, 0x00, 0x00, 0x50, 0x0d, 0x00, 0x00, 0x01, 0x00, 0x00, 0x00
        /*0118*/ 	.byte	0xc0, 0x0e, 0x00, 0x00, 0x01, 0x00, 0x00, 0x00, 0xb0, 0x46, 0x00, 0x00, 0x01, 0x00, 0x00, 0x00
        /*0128*/ 	.byte	0xe0, 0x46, 0x00, 0x00, 0x01, 0x00, 0x00, 0x00, 0xf0, 0x46, 0x00, 0x00


	//----- nvinfo : EIATTR_MERCURY_ISA_VERSION
	.align		4
.L_91:
        /*0134*/ 	.byte	0x03, 0x5f
        /*0136*/ 	.short	0x0101


	//----- nvinfo : EIATTR_EXIT_INSTR_OFFSETS
	.align		4
        /*0138*/ 	.byte	0x04, 0x1c
        /*013a*/ 	.short	(.L_93 - .L_92)


	//   ....[0]....
.L_92:
        /*013c*/ 	.word	0x00000050


	//   ....[1]....
        /*0140*/ 	.word	0x00008e70


	//----- nvinfo : EIATTR_CRS_STACK_SIZE
	.align		4
.L_93:
        /*0144*/ 	.byte	0x04, 0x1e
        /*0146*/ 	.short	(.L_95 - .L_94)
.L_94:
        /*0148*/ 	.word	0x00000000


	//----- nvinfo : EIATTR_CBANK_PARAM_SIZE
	.align		4
.L_95:
        /*014c*/ 	.byte	0x03, 0x19
        /*014e*/ 	.short	0x0088


	//----- nvinfo : EIATTR_PARAM_CBANK
	.align		4
        /*0150*/ 	.byte	0x04, 0x0a
        /*0152*/ 	.short	(.L_97 - .L_96)
	.align		4
.L_96:
        /*0154*/ 	.word	index@(.nv.constant0._ZN7cutlass9reference6device6kernel11GemmComplexINS_6half_tENS_6layout8RowMajorES4_NS5_11ColumnMajorES4_S6_ffS4_NS_16NumericConverterIS4_fLNS_15FloatRoundStyleE2EEENS_12multiply_addIfffEELi4ELi16EEEvNS_4gemm9GemmCoordET5_NS_9TensorRefIT_T0_EENS_16ComplexTransformENSG_IT1_T2_EESK_SF_NSG_IT3_T4_EENSG_IT7_SP_EET6_illll)
        /*0158*/ 	.short	0x0210
        /*015a*/ 	.short	0x0088


	//----- nvinfo : EIATTR_SW_WAR
	.align		4
.L_97:
        /*015c*/ 	.byte	0x04, 0x36
        /*015e*/ 	.short	(.L_99 - .L_98)
.L_98:
        /*0160*/ 	.word	0x00000008
.L_99:


//--------------------- .nv.info._ZN7cutlass9reference6device6kernel11GemmComplexINS_6half_tENS_6layout8RowMajorES4_NS5_11ColumnMajorES4_S6_ffS4_NS_16NumericConverterIS4_fLNS_15FloatRoundStyleE2EEENS_12multiply_addIfffEELi4ELi4EEEvNS_4gemm9GemmCoordET5_NS_9TensorRefIT_T0_EENS_16ComplexTransformENSG_IT1_T2_EESK_SF_NSG_IT3_T4_EENSG_IT7_SP_EET6_illll --------------------------
	.section	.nv.info._ZN7cutlass9reference6device6kernel11GemmComplexINS_6half_tENS_6layout8RowMajorES4_NS5_11ColumnMajorES4_S6_ffS4_NS_16NumericConverterIS4_fLNS_15FloatRoundStyleE2EEENS_12multiply_addIfffEELi4ELi4EEEvNS_4gemm9GemmCoordET5_NS_9TensorRefIT_T0_EENS_16ComplexTransformENSG_IT1_T2_EESK_SF_NSG_IT3_T4_EENSG_IT7_SP_EET6_illll,"",@"SHT_CUDA_INFO"
	.sectionflags	@""
	.align	4


	//----- nvinfo : EIATTR_CUDA_API_VERSION
	.align		4
        /*0000*/ 	.byte	0x04, 0x37
        /*0002*/ 	.short	(.L_101 - .L_100)
.L_100:
        /*0004*/ 	.word	0x00000082


	//----- nvinfo : EIATTR_KPARAM_INFO
	.align		4
.L_101:
        /*0008*/ 	.byte	0x04, 0x17
        /*000a*/ 	.short	(.L_103 - .L_102)
.L_102:
        /*000c*/ 	.word	0x00000000
        /*0010*/ 	.short	0x000e
        /*0012*/ 	.short	0x0080
        /*0014*/ 	.byte	0x00, 0xf0, 0x21, 0x00


	//----- nvinfo : EIATTR_KPARAM_INFO
	.align		4
.L_103:
        /*0018*/ 	.byte	0x04, 0x17
        /*001a*/ 	.short	(.L_105 - .L_104)
.L_104:
        /*001c*/ 	.word	0x00000000
        /*0020*/ 	.short	0x000d
        /*0022*/ 	.short	0x0078
        /*0024*/ 	.byte	0x00, 0xf0, 0x21, 0x00


	//----- nvinfo : EIATTR_KPARAM_INFO
	.align		4
.L_105:
        /*0028*/ 	.byte	0x04, 0x17
        /*002a*/ 	.short	(.L_107 - .L_106)
.L_106:
        /*002c*/ 	.word	0x00000000
        /*0030*/ 	.short	0x000c
        /*0032*/ 	.short	0x0070
        /*0034*/ 	.byte	0x00, 0xf0, 0x21, 0x00


	//----- nvinfo : EIATTR_KPARAM_INFO
	.align		4
.L_107:
        /*0038*/ 	.byte	0x04, 0x17
        /*003a*/ 	.short	(.L_109 - .L_108)
.L_108:
        /*003c*/ 	.word	0x00000000
        /*0040*/ 	.short	0x000b
        /*0042*/ 	.short	0x0068
        /*0044*/ 	.byte	0x00, 0xf0, 0x21, 0x00


	//----- nvinfo : EIATTR_KPARAM_INFO
	.align		4
.L_109:
        /*0048*/ 	.byte	0x04, 0x17
        /*004a*/ 	.short	(.L_111 - .L_110)
.L_110:
        /*004c*/ 	.word	0x00000000
        /*0050*/ 	.short	0x000a
        /*0052*/ 	.short	0x0064
        /*0054*/ 	.byte	0x00, 0xf0, 0x11, 0x00


	//----- nvinfo : EIATTR_KPARAM_INFO
	.align		4
.L_111:
        /*0058*/ 	.byte	0x04, 0x17
        /*005a*/ 	.short	(.L_113 - .L_112)
.L_112:
        /*005c*/ 	.word	0x00000000
        /*0060*/ 	.short	0x0009
        /*0062*/ 	.short	0x0060
        /*0064*/ 	.byte	0x00, 0xf0, 0x11, 0x00


	//----- nvinfo : EIATTR_KPARAM_INFO
	.align		4
.L_113:
        /*0068*/ 	.byte	0x04, 0x17
        /*006a*/ 	.short	(.L_115 - .L_114)
.L_114:
        /*006c*/ 	.word	0x00000000
        /*0070*/ 	.short	0x0008
        /*0072*/ 	.short	0x0050
        /*0074*/ 	.byte	0x00, 0xf0, 0x41, 0x00


	//----- nvinfo : EIATTR_KPARAM_INFO
	.align		4
.L_115:
        /*0078*/ 	.byte	0x04, 0x17
        /*007a*/ 	.short	(.L_117 - .L_116)
.L_116:
        /*007c*/ 	.word	0x00000000
        /*0080*/ 	.short	0x0007
        /*0082*/ 	.short	0x0040
        /*0084*/ 	.byte	0x00, 0xf0, 0x41, 0x00


	//----- nvinfo : EIATTR_KPARAM_INFO
	.align		4
.L_117:
        /*0088*/ 	.byte	0x04, 0x17
        /*008a*/ 	.short	(.L_119 - .L_118)
.L_118:
        /*008c*/ 	.word	0x00000000
        /*0090*/ 	.short	0x0006
        /*0092*/ 	.short	0x003c
        /*0094*/ 	.byte	0x00, 0xf0, 0x11, 0x00


	//----- nvinfo : EIATTR_KPARAM_INFO
	.align		4
.L_119:
        /*0098*/ 	.byte	0x04, 0x17
        /*009a*/ 	.short	(.L_121 - .L_120)
.L_120:
        /*009c*/ 	.word	0x00000000
        /*00a0*/ 	.short	0x0005
        /*00a2*/ 	.short	0x0038
        /*00a4*/ 	.byte	0x00, 0xf0, 0x11, 0x00


	//----- nvinfo : EIATTR_KPARAM_INFO
	.align		4
.L_121:
        /*00a8*/ 	.byte	0x04, 0x17
        /*00aa*/ 	.short	(.L_123 - .L_122)
.L_122:
        /*00ac*/ 	.word	0x00000000
        /*00b0*/ 	.short	0x0004
        /*00b2*/ 	.short	0x0028
        /*00b4*/ 	.byte	0x00, 0xf0, 0x41, 0x00


	//----- nvinfo : EIATTR_KPARAM_INFO
	.align		4
.L_123:
        /*00b8*/ 	.byte	0x04, 0x17
        /*00ba*/ 	.short	(.L_125 - .L_124)
.L_124:
        /*00bc*/ 	.word	0x00000000
        /*00c0*/ 	.short	0x0003
        /*00c2*/ 	.short	0x0020
        /*00c4*/ 	.byte	0x00, 0xf0, 0x11, 0x00


	//----- nvinfo : EIATTR_KPARAM_INFO
	.align		4
.L_125:
        /*00c8*/ 	.byte	0x04, 0x17
        /*00ca*/ 	.short	(.L_127 - .L_126)
.L_126:
        /*00cc*/ 	.word	0x00000000
        /*00d0*/ 	.short	0x0002
        /*00d2*/ 	.short	0x0010
        /*00d4*/ 	.byte	0x00, 0xf0, 0x41, 0x00


	//----- nvinfo : EIATTR_KPARAM_INFO
	.align		4
.L_127:
        /*00d8*/ 	.byte	0x04, 0x17
        /*00da*/ 	.short	(.L_129 - .L_128)
.L_128:
        /*00dc*/ 	.word	0x00000000
        /*00e0*/ 	.short	0x0001
        /*00e2*/ 	.short	0x000c
        /*00e4*/ 	.byte	0x00, 0xf0, 0x11, 0x00


	//----- nvinfo : EIATTR_KPARAM_INFO
	.align		4
.L_129:
        /*00e8*/ 	.byte	0x04, 0x17
        /*00ea*/ 	.short	(.L_131 - .L_130)
.L_130:
        /*00ec*/ 	.word	0x00000000
        /*00f0*/ 	.short	0x0000
        /*00f2*/ 	.short	0x0000
        /*00f4*/ 	.byte	0x00, 0xf0, 0x31, 0x00


	//----- nvinfo : EIATTR_SPARSE_MMA_MASK
	.align		4
.L_131:
        /*00f8*/ 	.byte	0x03, 0x50
        /*00fa*/ 	.short	0x0000


	//----- nvinfo : EIATTR_MAXREG_COUNT
	.align		4
        /*00fc*/ 	.byte	0x03, 0x1b
        /*00fe*/ 	.short	0x00ff


	//----- nvinfo : EIATTR_MERCURY_ISA_VERSION
	.align		4
        /*0100*/ 	.byte	0x03, 0x5f
        /*0102*/ 	.short	0x0101


	//----- nvinfo : EIATTR_EXIT_INSTR_OFFSETS
	.align		4
        /*0104*/ 	.byte	0x04, 0x1c
        /*0106*/ 	.short	(.L_133 - .L_132)


	//   ....[0]....
.L_132:
        /*0108*/ 	.word	0x000000b0


	//   ....[1]....
        /*010c*/ 	.word	0x00003370


	//----- nvinfo : EIATTR_CRS_STACK_SIZE
	.align		4
.L_133:
        /*0110*/ 	.byte	0x04, 0x1e
        /*0112*/ 	.short	(.L_135 - .L_134)
.L_134:
        /*0114*/ 	.word	0x00000000


	//----- nvinfo : EIATTR_CBANK_PARAM_SIZE
	.align		4
.L_135:
        /*0118*/ 	.byte	0x03, 0x19
        /*011a*/ 	.short	0x0088


	//----- nvinfo : EIATTR_PARAM_CBANK
	.align		4
        /*011c*/ 	.byte	0x04, 0x0a
        /*011e*/ 	.short	(.L_137 - .L_136)
	.align		4
.L_136:
        /*0120*/ 	.word	index@(.nv.constant0._ZN7cutlass9reference6device6kernel11GemmComplexINS_6half_tENS_6layout8RowMajorES4_NS5_11ColumnMajorES4_S6_ffS4_NS_16NumericConverterIS4_fLNS_15FloatRoundStyleE2EEENS_12multiply_addIfffEELi4ELi4EEEvNS_4gemm9GemmCoordET5_NS_9TensorRefIT_T0_EENS_16ComplexTransformENSG_IT1_T2_EESK_SF_NSG_IT3_T4_EENSG_IT7_SP_EET6_illll)
        /*0124*/ 	.short	0x0210
        /*0126*/ 	.short	0x0088


	//----- nvinfo : EIATTR_SW_WAR
	.align		4
.L_137:
        /*0128*/ 	.byte	0x04, 0x36
        /*012a*/ 	.short	(.L_139 - .L_138)
.L_138:
        /*012c*/ 	.word	0x00000008
.L_139:


//--------------------- .nv.info._ZN7cutlass9reference6device6kernel12BlockForEachINS_6half_tENS1_6detail17RandomUniformFuncIS4_EEEEvPT_mNT0_6ParamsE --------------------------
	.section	.nv.info._ZN7cutlass9reference6device6kernel12BlockForEachINS_6half_tENS1_6detail17RandomUniformFuncIS4_EEEEvPT_mNT0_6ParamsE,"",@"SHT_CUDA_INFO"
	.sectionflags	@""
	.align	4


	//----- nvinfo : EIATTR_CUDA_API_VERSION
	.align		4
        /*0000*/ 	.byte	0x04, 0x37
        /*0002*/ 	.short	(.L_141 - .L_140)
.L_140:
        /*0004*/ 	.word	0x00000082


	//----- nvinfo : EIATTR_KPARAM_INFO
	.align		4
.L_141:
        /*0008*/ 	.byte	0x04, 0x17
        /*000a*/ 	.short	(.L_143 - .L_142)
.L_142:
        /*000c*/ 	.word	0x00000000
        /*0010*/ 	.short	0x0002
        /*0012*/ 	.short	0x0010
        /*0014*/ 	.byte	0x00, 0xf0, 0xc1, 0x00


	//----- nvinfo : EIATTR_KPARAM_INFO
	.align		4
.L_143:
        /*0018*/ 	.byte	0x04, 0x17
        /*001a*/ 	.short	(.L_145 - .L_144)
.L_144:
        /*001c*/ 	.word	0x00000000
        /*0020*/ 	.short	0x0001
        /*0022*/ 	.short	0x0008
        /*0024*/ 	.byte	0x00, 0xf0, 0x21, 0x00


	//----- nvinfo : EIATTR_KPARAM_INFO
	.align		4
.L_145:
        /*0028*/ 	.byte	0x04, 0x17
        /*002a*/ 	.short	(.L_147 - .L_146)
.L_146:
        /*002c*/ 	.word	0x00000000
        /*0030*/ 	.short	0x0000
        /*0032*/ 	.short	0x0000
        /*0034*/ 	.byte	0x00, 0xf0, 0x21, 0x00


	//----- nvinfo : EIATTR_SPARSE_MMA_MASK
	.align		4
.L_147:
        /*0038*/ 	.byte	0x03, 0x50
        /*003a*/ 	.short	0x0000


	//----- nvinfo : EIATTR_MAXREG_COUNT
	.align		4
        /*003c*/ 	.byte	0x03, 0x1b
        /*003e*/ 	.short	0x00ff


	//----- nvinfo : EIATTR_MERCURY_ISA_VERSION
	.align		4
        /*0040*/ 	.byte	0x03, 0x5f
        /*0042*/ 	.short	0x0101


	//----- nvinfo : EIATTR_EXIT_INSTR_OFFSETS
	.align		4
        /*0044*/ 	.byte	0x04, 0x1c
        /*0046*/ 	.short	(.L_149 - .L_148)


	//   ....[0]....
.L_148:
        /*0048*/ 	.word	0x00001310


	//   ....[1]....
        /*004c*/ 	.word	0x00001c70


	//----- nvinfo : EIATTR_CRS_STACK_SIZE
	.align		4
.L_149:
        /*0050*/ 	.byte	0x04, 0x1e
        /*0052*/ 	.short	(.L_151 - .L_150)
.L_150:
        /*0054*/ 	.word	0x00000000


	//----- nvinfo : EIATTR_CBANK_PARAM_SIZE
	.align		4
.L_151:
        /*0058*/ 	.byte	0x03, 0x19
        /*005a*/ 	.short	0x0040


	//----- nvinfo : EIATTR_PARAM_CBANK
	.align		4
        /*005c*/ 	.byte	0x04, 0x0a
        /*005e*/ 	.short	(.L_153 - .L_152)
	.align		4
.L_152:
        /*0060*/ 	.word	index@(.nv.constant0._ZN7cutlass9reference6device6kernel12BlockForEachINS_6half_tENS1_6detail17RandomUniformFuncIS4_EEEEvPT_mNT0_6ParamsE)
        /*0064*/ 	.short	0x0210
        /*0066*/ 	.short	0x0040


	//----- nvinfo : EIATTR_SW_WAR
	.align		4
.L_153:
        /*0068*/ 	.byte	0x04, 0x36
        /*006a*/ 	.short	(.L_155 - .L_154)
.L_154:
        /*006c*/ 	.word	0x00000008
.L_155:


//--------------------- .nv.info._ZN7cutlass6KernelINS_6kernel12ApplySoftmaxINS_6half_tEffS3_fLi8ENS_11MatrixShapeILi1ELi1024EEEEEEEvNT_6ParamsE --------------------------
	.section	.nv.info._ZN7cutlass6KernelINS_6kernel12ApplySoftmaxINS_6half_tEffS3_fLi8ENS_11MatrixShapeILi1ELi1024EEEEEEEvNT_6ParamsE,"",@"SHT_CUDA_INFO"
	.sectionflags	@""
	.align	4


	//----- nvinfo : EIATTR_CUDA_API_VERSION
	.align		4
        /*0000*/ 	.byte	0x04, 0x37
        /*0002*/ 	.short	(.L_157 - .L_156)
.L_156:
        /*0004*/ 	.word	0x00000082


	//----- nvinfo : EIATTR_KPARAM_INFO
	.align		4
.L_157:
        /*0008*/ 	.byte	0x04, 0x17
        /*000a*/ 	.short	(.L_159 - .L_158)
.L_158:
        /*000c*/ 	.word	0x00000000
        /*0010*/ 	.short	0x0000
        /*0012*/ 	.short	0x0000
        /*0014*/ 	.byte	0x00, 0xf0, 0xc1, 0x01


	//----- nvinfo : EIATTR_SPARSE_MMA_MASK
	.align		4
.L_159:
        /*0018*/ 	.byte	0x03, 0x50
        /*001a*/ 	.short	0x0000


	//----- nvinfo : EIATTR_MAXREG_COUNT
	.align		4
        /*001c*/ 	.byte	0x03, 0x1b
        /*001e*/ 	.short	0x00ff


	//----- nvinfo : EIATTR_MERCURY_ISA_VERSION
	.align		4
        /*0020*/ 	.byte	0x03, 0x5f
        /*0022*/ 	.short	0x0101


	//----- nvinfo : EIATTR_EXIT_INSTR_OFFSETS
	.align		4
        /*0024*/ 	.byte	0x04, 0x1c
        /*0026*/ 	.short	(.L_161 - .L_160)


	//   ....[0]....
.L_160:
        /*0028*/ 	.word	0x00000060


	//   ....[1]....
        /*002c*/ 	.word	0x00000330


	//   ....[2]....
        /*0030*/ 	.word	0x00000a70


	//----- nvinfo : EIATTR_CBANK_PARAM_SIZE
	.align		4
.L_161:
        /*0034*/ 	.byte	0x03, 0x19
        /*0036*/ 	.short	0x0070


	//----- nvinfo : EIATTR_PARAM_CBANK
	.align		4
        /*0038*/ 	.byte	0x04, 0x0a
        /*003a*/ 	.short	(.L_163 - .L_162)
	.align		4
.L_162:
        /*003c*/ 	.word	index@(.nv.constant0._ZN7cutlass6KernelINS_6kernel12ApplySoftmaxINS_6half_tEffS3_fLi8ENS_11MatrixShapeILi1ELi1024EEEEEEEvNT_6ParamsE)
        /*0040*/ 	.short	0x0210
        /*0042*/ 	.short	0x0070


	//----- nvinfo : EIATTR_SW_WAR
	.align		4
.L_163:
        /*0044*/ 	.byte	0x04, 0x36
        /*0046*/ 	.short	(.L_165 - .L_164)
.L_164:
        /*0048*/ 	.word	0x00000008
.L_165:


//--------------------- .nv.info._ZN7cutlass6KernelINS_9reduction6kernel26ApplySoftmaxFinalReductionIfffNS_4gemm9GemmShapeILi128ELi128ELi32EEELb0EEEEEvNT_6ParamsE --------------------------
	.section	.nv.info._ZN7cutlass6KernelINS_9reduction6kernel26ApplySoftmaxFinalReductionIfffNS_4gemm9GemmShapeILi128ELi128ELi32EEELb0EEEEEvNT_6ParamsE,"",@"SHT_CUDA_INFO"
	.sectionflags	@""
	.align	4


	//----- nvinfo : EIATTR_CUDA_API_VERSION
	.align		4
        /*0000*/ 	.byte	0x04, 0x37
        /*0002*/ 	.short	(.L_167 - .L_166)
.L_166:
        /*0004*/ 	.word	0x00000082


	//----- nvinfo : EIATTR_KPARAM_INFO
	.align		4
.L_167:
        /*0008*/ 	.byte	0x04, 0x17
        /*000a*/ 	.short	(.L_169 - .L_168)
.L_168:
        /*000c*/ 	.word	0x00000000
        /*0010*/ 	.short	0x0000
        /*0012*/ 	.short	0x0000
        /*0014*/ 	.byte	0x00, 0xf0, 0x21, 0x01


	//----- nvinfo : EIATTR_SPARSE_MMA_MASK
	.align		4
.L_169:
        /*0018*/ 	.byte	0x03, 0x50
        /*001a*/ 	.short	0x0000


	//----- nvinfo : EIATTR_MAXREG_COUNT
	.align		4
        /*001c*/ 	.byte	0x03, 0x1b
        /*001e*/ 	.short	0x00ff


	//----- nvinfo : EIATTR_MERCURY_ISA_VERSION
	.align		4
        /*0020*/ 	.byte	0x03, 0x5f
        /*0022*/ 	.short	0x0101


	//----- nvinfo : EIATTR_EXIT_INSTR_OFFSETS
	.align		4
        /*0024*/ 	.byte	0x04, 0x1c
        /*0026*/ 	.short	(.L_171 - .L_170)


	//   ....[0]....
.L_170:
        /*0028*/ 	.word	0x00000080


	//   ....[1]....
        /*002c*/ 	.word	0x000000b0


	//   ....[2]....
        /*0030*/ 	.word	0x00001100


	//----- nvinfo : EIATTR_CRS_STACK_SIZE
	.align		4
.L_171:
        /*0034*/ 	.byte	0x04, 0x1e
        /*0036*/ 	.short	(.L_173 - .L_172)
.L_172:
        /*0038*/ 	.word	0x00000000


	//----- nvinfo : EIATTR_CBANK_PARAM_SIZE
	.align		4
.L_173:
        /*003c*/ 	.byte	0x03, 0x19
        /*003e*/ 	.short	0x0048


	//----- nvinfo : EIATTR_PARAM_CBANK
	.align		4
        /*0040*/ 	.byte	0x04, 0x0a
        /*0042*/ 	.short	(.L_175 - .L_174)
	.align		4
.L_174:
        /*0044*/ 	.word	index@(.nv.constant0._ZN7cutlass6KernelINS_9reduction6kernel26ApplySoftmaxFinalReductionIfffNS_4gemm9GemmShapeILi128ELi128ELi32EEELb0EEEEEvNT_6ParamsE)
        /*0048*/ 	.short	0x0210
        /*004a*/ 	.short	0x0048


	//----- nvinfo : EIATTR_SW_WAR
	.align		4
.L_175:
        /*004c*/ 	.byte	0x04, 0x36
        /*004e*/ 	.short	(.L_177 - .L_176)
.L_176:
        /*0050*/ 	.word	0x00000008
.L_177:


//--------------------- .nv.info._ZN7cutlass6KernelINS_4gemm6kernel23GemmWithEpilogueVisitorINS1_11threadblock13MmaMultistageINS1_9GemmShapeILi128ELi128ELi32EEENS_9transform11threadblock28PredicatedTileAccessIteratorINS_11MatrixShapeILi128ELi32EEENS_6half_tENS_6layout8RowMajorELi1ENS8_29PitchLinearWarpRakedThreadMapINS_16PitchLinearShapeILi32ELi128EEELi128ENSH_ILi4ELi8EEELi8EEENS_5ArrayISD_Li8ELb0EEELb0ENSE_9NoPermuteEEENS9_25RegularTileAccessIteratorISC_SD_NSE_37RowMajorTensorOpMultiplicandCrosswiseILi16ELi32EEELi0ESK_Li16EEELNS_4arch14CacheOperation4KindE1ENSA_INSB_ILi32ELi128EEESD_NSE_11ColumnMajorELi0ESK_SM_Lb0ESN_EENSP_ISW_SD_NSE_40ColumnMajorTensorOpMultiplicandCrosswiseILi16ELi32EEELi1ESK_Li16EEELSV_1EfSF_NS4_9MmaPolicyINS1_4warp11MmaTensorOpINS6_ILi64ELi64ELi32EEESD_SR_SD_S10_fSF_NS13_17MmaTensorOpPolicyINST_3MmaINS6_ILi16ELi8ELi16EEELi32ESD_SF_SD_SX_fSF_NST_13OpMultiplyAddEEENSB_ILi1ELi1EEEEELi1ELb0EbEENSB_ILi0ELi0EEES1E_Li1EEELi3ELNS1_23SharedMemoryClearOptionE0EbEENS_8epilogue11threadblock19EpilogueWithVisitorINS1J_22EpilogueVisitorSoftmaxIS7_Li128ENS1J_22PredicatedTileIteratorINS1J_26OutputTileOptimalThreadMapINS1J_15OutputTileShapeILi128ELi8ELi2ELi1ELi1EEENS1O_ILi1ELi8ELi1ELi1ELi8EEELi128ELi8ELi16EEESD_Lb0ESN_Lb0EEEffffNS1I_6thread17LinearCombinationISD_Li8EffLNS1T_9ScaleType4KindE0ELNS_15FloatRoundStyleE2ESD_EELb0EEES7_S1D_Li1ENS1I_4warp24FragmentIteratorTensorOpIS15_S18_fNSL_IfLi4ELb1EEESF_EENS20_25TileIteratorTensorOpMixedIS15_S18_fLi32ELi16ELi8ELi8ELb0EEENS1J_23SharedLoadIteratorMixedINS1R_18CompactedThreadMapEfLi32ELi16ELi8ELi8ELb0EEENSB_ILi0ELi8EEELi2ELi1EEENS4_37GemmBatchedIdentityThreadblockSwizzleEEEEEvNT_6ParamsE --------------------------
	.section	.nv.info._ZN7cutlass6KernelINS_4gemm6kernel23GemmWithEpilogueVisitorINS1_11threadblock13MmaMultistageINS1_9GemmShapeILi128ELi128ELi32EEENS_9transform11threadblock28PredicatedTileAccessIteratorINS_11MatrixShapeILi128ELi32EEENS_6half_tENS_6layout8RowMajorELi1ENS8_29PitchLinearWarpRakedThreadMapINS_16PitchLinearShapeILi32ELi128EEELi128ENSH_ILi4ELi8EEELi8EEENS_5ArrayISD_Li8ELb0EEELb0ENSE_9NoPermuteEEENS9_25RegularTileAccessIteratorISC_SD_NSE_37RowMajorTensorOpMultiplicandCrosswiseILi16ELi32EEELi0ESK_Li16EEELNS_4arch14CacheOperation4KindE1ENSA_INSB_ILi32ELi128EEESD_NSE_11ColumnMajorELi0ESK_SM_Lb0ESN_EENSP_ISW_SD_NSE_40ColumnMajorTensorOpMultiplicandCrosswiseILi16ELi32EEELi1ESK_Li16EEELSV_1EfSF_NS4_9MmaPolicyINS1_4warp11MmaTensorOpINS6_ILi64ELi64ELi32EEESD_SR_SD_S10_fSF_NS13_17MmaTensorOpPolicyINST_3MmaINS6_ILi16ELi8ELi16EEELi32ESD_SF_SD_SX_fSF_NST_13OpMultiplyAddEEENSB_ILi1ELi1EEEEELi1ELb0EbEENSB_ILi0ELi0EEES1E_Li1EEELi3ELNS1_23SharedMemoryClearOptionE0EbEENS_8epilogue11threadblock19EpilogueWithVisitorINS1J_22EpilogueVisitorSoftmaxIS7_Li128ENS1J_22PredicatedTileIteratorINS1J_26OutputTileOptimalThreadMapINS1J_15OutputTileShapeILi128ELi8ELi2ELi1ELi1EEENS1O_ILi1ELi8ELi1ELi1ELi8EEELi128ELi8ELi16EEESD_Lb0ESN_Lb0EEEffffNS1I_6thread17LinearCombinationISD_Li8EffLNS1T_9ScaleType4KindE0ELNS_15FloatRoundStyleE2ESD_EELb0EEES7_S1D_Li1ENS1I_4warp24FragmentIteratorTensorOpIS15_S18_fNSL_IfLi4ELb1EEESF_EENS20_25TileIteratorTensorOpMixedIS15_S18_fLi32ELi16ELi8ELi8ELb0EEENS1J_23SharedLoadIteratorMixedINS1R_18CompactedThreadMapEfLi32ELi16ELi8ELi8ELb0EEENSB_ILi0ELi8EEELi2ELi1EEENS4_37GemmBatchedIdentityThreadblockSwizzleEEEEEvNT_6ParamsE,"",@"SHT_CUDA_INFO"
	.sectionflags	@""
	.align	4


	//----- nvinfo : EIATTR_CUDA_API_VERSION
	.align		4
        /*0000*/ 	.byte	0x04, 0x37
        /*0002*/ 	.short	(.L_179 - .L_178)
.L_178:
        /*0004*/ 	.word	0x00000082


	//----- nvinfo : EIATTR_KPARAM_INFO
	.align		4
.L_179:
        /*0008*/ 	.byte	0x04, 0x17
        /*000a*/ 	.short	(.L_181 - .L_180)
.L_180:
        /*000c*/ 	.word	0x00000000
        /*0010*/ 	.short	0x0000
        /*0012*/ 	.short	0x0000
        /*0014*/ 	.byte	0x00, 0xf0, 0xe1, 0x05


	//----- nvinfo : EIATTR_SPARSE_MMA_MASK
	.align		4
.L_181:
        /*0018*/ 	.byte	0x03, 0x50
        /*001a*/ 	.short	0x0000


	//----- nvinfo : EIATTR_MAXREG_COUNT
	.align		4
        /*001c*/ 	.byte	0x03, 0x1b
        /*001e*/ 	.short	0x00ff


	//----- nvinfo : EIATTR_NUM_BARRIERS
	.align		4
        /*0020*/ 	.byte	0x02, 0x4c
        /*0022*/ 	.byte	0x01
	.zero		1


	//----- nvinfo : EIATTR_MERCURY_ISA_VERSION
	.align		4
        /*0024*/ 	.byte	0x03, 0x5f
        /*0026*/ 	.short	0x0101


	//----- nvinfo : EIATTR_COOP_GROUP_MASK_REGIDS
	.align		4
        /*0028*/ 	.byte	0x04, 0x29
        /*002a*/ 	.short	(.L_183 - .L_182)


	//   ....[0]....
.L_182:
        /*002c*/ 	.word	0xffffffff


	//   ....[1]....
        /*0030*/ 	.word	0xffffffff


	//   ....[2]....
        /*0034*/ 	.word	0xffffffff


	//   ....[3]....
        /*0038*/ 	.word	0xffffffff


	//   ....[4]....
        /*003c*/ 	.word	0xffffffff


	//   ....[5]....
        /*0040*/ 	.word	0xffffffff


	//   ....[6]....
        /*0044*/ 	.word	0xffffffff


	//   ....[7]....
        /*0048*/ 	.word	0xffffffff


	//   ....[8]....
        /*004c*/ 	.word	0xffffffff


	//   ....[9]....
        /*0050*/ 	.word	0xffffffff


	//   ....[10]....
        /*0054*/ 	.word	0xffffffff


	//   ....[11]....
        /*0058*/ 	.word	0xffffffff


	//   ....[12]....
        /*005c*/ 	.word	0xffffffff


	//   ....[13]....
        /*0060*/ 	.word	0xffffffff


	//   ....[14]....
        /*0064*/ 	.word	0xffffffff


	//   ....[15]....
        /*0068*/ 	.word	0xffffffff


	//   ....[16]....
        /*006c*/ 	.word	0xffffffff


	//   ....[17]....
        /*0070*/ 	.word	0xffffffff


	//   ....[18]....
        /*0074*/ 	.word	0xffffffff


	//   ....[19]....
        /*0078*/ 	.word	0xffffffff


	//   ....[20]....
        /*007c*/ 	.word	0xffffffff


	//   ....[21]....
        /*0080*/ 	.word	0xffffffff


	//   ....[22]....
        /*0084*/ 	.word	0xffffffff


	//   ....[23]....
        /*0088*/ 	.word	0xffffffff


	//   ....[24]....
        /*008c*/ 	.word	0xffffffff


	//   ....[25]....
        /*0090*/ 	.word	0xffffffff


	//   ....[26]....
        /*0094*/ 	.word	0xffffffff


	//   ....[27]....
        /*0098*/ 	.word	0xffffffff


	//   ....[28]....
        /*009c*/ 	.word	0xffffffff


	//   ....[29]....
        /*00a0*/ 	.word	0xffffffff


	//   ....[30]....
        /*00a4*/ 	.word	0xffffffff


	//   ....[31]....
        /*00a8*/ 	.word	0xffffffff


	//   ....[32]....
        /*00ac*/ 	.word	0xffffffff


	//   ....[33]....
        /*00b0*/ 	.word	0xffffffff


	//   ....[34]....
        /*00b4*/ 	.word	0xffffffff


	//   ....[35]....
        /*00b8*/ 	.word	0xffffffff


	//   ....[36]....
        /*00bc*/ 	.word	0xffffffff


	//   ....[37]....
        /*00c0*/ 	.word	0xffffffff


	//   ....[38]....
        /*00c4*/ 	.word	0xffffffff


	//   ....[39]....
        /*00c8*/ 	.word	0xffffffff


	//   ....[40]....
        /*00cc*/ 	.word	0xffffffff


	//   ....[41]....
        /*00d0*/ 	.word	0xffffffff


	//   ....[42]....
        /*00d4*/ 	.word	0xffffffff


	//   ....[43]....
        /*00d8*/ 	.word	0xffffffff


	//   ....[44]....
        /*00dc*/ 	.word	0xffffffff


	//   ....[45]....
        /*00e0*/ 	.word	0xffffffff


	//   ....[46]....
        /*00e4*/ 	.word	0xffffffff


	//   ....[47]....
        /*00e8*/ 	.word	0xffffffff


	//   ....[48]....
        /*00ec*/ 	.word	0xffffffff


	//   ....[49]....
        /*00f0*/ 	.word	0xffffffff


	//   ....[50]....
        /*00f4*/ 	.word	0xffffffff


	//   ....[51]....
        /*00f8*/ 	.word	0xffffffff


	//   ....[52]....
        /*00fc*/ 	.word	0xffffffff


	//   ....[53]....
        /*0100*/ 	.word	0xffffffff


	//   ....[54]....
        /*0104*/ 	.word	0xffffffff


	//   ....[55]....
        /*0108*/ 	.word	0xffffffff


	//   ....[56]....
        /*010c*/ 	.word	0xffffffff


	//   ....[57]....
        /*0110*/ 	.word	0xffffffff


	//   ....[58]....
        /*0114*/ 	.word	0xffffffff


	//   ....[59]....
        /*0118*/ 	.word	0xffffffff


	//   ....[60]....
        /*011c*/ 	.word	0xffffffff


	//   ....[61]....
        /*0120*/ 	.word	0xffffffff


	//   ....[62]....
        /*0124*/ 	.word	0xffffffff


	//   ....[63]....
        /*0128*/ 	.word	0xffffffff


	//   ....[64]....
        /*012c*/ 	.word	0xffffffff


	//   ....[65]....
        /*0130*/ 	.word	0xffffffff


	//   ....[66]....
        /*0134*/ 	.word	0xffffffff


	//   ....[67]....
        /*0138*/ 	.word	0xffffffff


	//   ....[68]....
        /*013c*/ 	.word	0xffffffff


	//   ....[69]....
        /*0140*/ 	.word	0xffffffff


	//   ....[70]....
        /*0144*/ 	.word	0xffffffff


	//   ....[71]....
        /*0148*/ 	.word	0xffffffff


	//   ....[72]....
        /*014c*/ 	.word	0xffffffff


	//   ....[73]....
        /*0150*/ 	.word	0xffffffff


	//   ....[74]....
        /*0154*/ 	.word	0xffffffff


	//   ....[75]....
        /*0158*/ 	.word	0xffffffff


	//   ....[76]....
        /*015c*/ 	.word	0xffffffff


	//   ....[77]....
        /*0160*/ 	.word	0xffffffff


	//   ....[78]....
        /*0164*/ 	.word	0xffffffff


	//   ....[79]....
        /*0168*/ 	.word	0xffffffff


	//   ....[80]....
        /*016c*/ 	.word	0xffffffff


	//   ....[81]....
        /*0170*/ 	.word	0xffffffff


	//   ....[82]....
        /*0174*/ 	.word	0xffffffff


	//   ....[83]....
        /*0178*/ 	.word	0xffffffff


	//   ....[84]....
        /*017c*/ 	.word	0xffffffff


	//   ....[85]....
        /*0180*/ 	.word	0xffffffff


	//   ....[86]....
        /*0184*/ 	.word	0xffffffff


	//   ....[87]....
        /*0188*/ 	.word	0xffffffff


	//   ....[88]....
        /*018c*/ 	.word	0xffffffff


	//   ....[89]....
        /*0190*/ 	.word	0xffffffff


	//   ....[90]....
        /*0194*/ 	.word	0xffffffff


	//   ....[91]....
        /*0198*/ 	.word	0xffffffff


	//   ....[92]....
        /*019c*/ 	.word	0xffffffff


	//   ....[93]....
        /*01a0*/ 	.word	0xffffffff


	//   ....[94]....
        /*01a4*/ 	.word	0xffffffff


	//   ....[95]....
        /*01a8*/ 	.word	0xffffffff


	//   ....[96]....
        /*01ac*/ 	.word	0xffffffff


	//   ....[97]....
        /*01b0*/ 	.word	0xffffffff


	//   ....[98]....
        /*01b4*/ 	.word	0xffffffff


	//   ....[99]....
        /*01b8*/ 	.word	0xffffffff


	//   ....[100]....
        /*01bc*/ 	.word	0xffffffff


	//   ....[101]....
        /*01c0*/ 	.word	0xffffffff


	//   ....[102]....
        /*01c4*/ 	.word	0xffffffff


	//   ....[103]....
        /*01c8*/ 	.word	0xffffffff


	//   ....[104]....
        /*01cc*/ 	.word	0xffffffff


	//   ....[105]....
        /*01d0*/ 	.word	0xffffffff


	//   ....[106]....
        /*01d4*/ 	.word	0xffffffff


	//   ....[107]....
        /*01d8*/ 	.word	0xffffffff


	//   ....[108]....
        /*01dc*/ 	.word	0xffffffff


	//   ....[109]....
        /*01e0*/ 	.word	0xffffffff


	//   ....[110]....
        /*01e4*/ 	.word	0xffffffff


	//   ....[111]....
        /*01e8*/ 	.word	0xffffffff


	//   ....[112]....
        /*01ec*/ 	.word	0xffffffff


	//   ....[113]....
        /*01f0*/ 	.word	0xffffffff


	//   ....[114]....
        /*01f4*/ 	.word	0xffffffff


	//   ....[115]....
        /*01f8*/ 	.word	0xffffffff


	//   ....[116]....
        /*01fc*/ 	.word	0xffffffff


	//   ....[117]....
        /*0200*/ 	.word	0xffffffff


	//   ....[118]....
        /*0204*/ 	.word	0xffffffff


	//   ....[119]....
        /*0208*/ 	.word	0xffffffff


	//   ....[120]....
        /*020c*/ 	.word	0xffffffff


	//   ....[121]....
        /*0210*/ 	.word	0xffffffff


	//   ....[122]....
        /*0214*/ 	.word	0xffffffff


	//   ....[123]....
        /*0218*/ 	.word	0xffffffff


	//   ....[124]....
        /*021c*/ 	.word	0xffffffff


	//   ....[125]....
        /*0220*/ 	.word	0xffffffff


	//   ....[126]....
        /*0224*/ 	.word	0xffffffff


	//   ....[127]....
        /*0228*/ 	.word	0xffffffff


	//   ....[128]....
        /*022c*/ 	.word	0xffffffff


	//----- nvinfo : EIATTR_COOP_GROUP_INSTR_OFFSETS
	.align		4
.L_183:
        /*0230*/ 	.byte	0x04, 0x28
        /*0232*/ 	.short	(.L_185 - .L_184)


	//   ....[0]....
.L_184:
        /*0234*/ 	.word	0x00000b30


	//   ....[1]....
        /*0238*/ 	.word	0x00003650


	//   ....[2]....
        /*023c*/ 	.word	0x00003680


	//   ....[3]....
        /*0240*/ 	.word	0x000036a0


	//   ....[4]....
        /*0244*/ 	.word	0x000036c0


	//   ....[5]....
        /*0248*/ 	.word	0x00003ea0


	//   ....[6]....
        /*024c*/ 	.word	0x00003f30


	//   ....[7]....
        /*0250*/ 	.word	0x00003f60


	//   ....[8]....
        /*0254*/ 	.word	0x00003f90


	//   ....[9]....
        /*0258*/ 	.word	0x00003fe0


	//   ....[10]....
        /*025c*/ 	.word	0x00004050


	//   ....[11]....
        /*0260*/ 	.word	0x000040b0


	//   ....[12]....
        /*0264*/ 	.word	0x000040e0


	//   ....[13]....
        /*0268*/ 	.word	0x00004620


	//   ....[14]....
        /*026c*/ 	.word	0x00004720


	//   ....[15]....
        /*0270*/ 	.word	0x000047c0


	//   ....[16]....
        /*0274*/ 	.word	0x000047f0


	//   ....[17]....
        /*0278*/ 	.word	0x00004cd0


	//   ....[18]....
        /*027c*/ 	.word	0x00004cf0


	//   ....[19]....
        /*0280*/ 	.word	0x00004d10


	//   ....[20]....
        /*0284*/ 	.word	0x00004d30


	//   ....[21]....
        /*0288*/ 	.word	0x000053f0


	//   ....[22]....
        /*028c*/ 	.word	0x00005590


	//   ....[23]....
        /*0290*/ 	.word	0x000055c0


	//   ....[24]....
        /*0294*/ 	.word	0x00005600


	//   ....[25]....
        /*0298*/ 	.word	0x00005610


	//   ....[26]....
        /*029c*/ 	.word	0x00005640


	//   ....[27]....
        /*02a0*/ 	.word	0x00005660


	//   ....[28]....
        /*02a4*/ 	.word	0x000056c0


	//   ....[29]....
        /*02a8*/ 	.word	0x00005bc0


	//   ....[30]....
        /*02ac*/ 	.word	0x00005c80


	//   ....[31]....
        /*02b0*/ 	.word	0x00005cb0


	//   ....[32]....
        /*02b4*/ 	.word	0x00005d50


	//   ....[33]....
        /*02b8*/ 	.word	0x00006280


	//   ....[34]....
        /*02bc*/ 	.word	0x000062a0


	//   ....[35]....
        /*02c0*/ 	.word	0x000062c0


	//   ....[36]....
        /*02c4*/ 	.word	0x000062e0


	//   ....[37]....
        /*02c8*/ 	.word	0x00006a50


	//   ....[38]....
        /*02cc*/ 	.word	0x00006af0


	//   ....[39]....
        /*02d0*/ 	.word	0x00006b10


	//   ....[40]....
        /*02d4*/ 	.word	0x00006b30


	//   ....[41]....
        /*02d8*/ 	.word	0x00006b50


	//   ....[42]....
        /*02dc*/ 	.word	0x00006b80


	//   ....[43]....
        /*02e0*/ 	.word	0x00006be0


	//   ....[44]....
        /*02e4*/ 	.word	0x00006c50


	//   ....[45]....
        /*02e8*/ 	.word	0x00007170


	//   ....[46]....
        /*02ec*/ 	.word	0x00007220


	//   ....[47]....
        /*02f0*/ 	.word	0x00007250


	//   ....[48]....
        /*02f4*/ 	.word	0x000072f0


	//   ....[49]....
        /*02f8*/ 	.word	0x00007820


	//   ....[50]....
        /*02fc*/ 	.word	0x00007840


	//   ....[51]....
        /*0300*/ 	.word	0x00007860


	//   ....[52]....
        /*0304*/ 	.word	0x00007880


	//   ....[53]....
        /*0308*/ 	.word	0x00007ff0


	//   ....[54]....
        /*030c*/ 	.word	0x000080a0


	//   ....[55]....
        /*0310*/ 	.word	0x000080c0


	//   ....[56]....
        /*0314*/ 	.word	0x000080e0


	//   ....[57]....
        /*0318*/ 	.word	0x00008110


	//   ....[58]....
        /*031c*/ 	.word	0x00008140


	//   ....[59]....
        /*0320*/ 	.word	0x00008190


	//   ....[60]....
        /*0324*/ 	.word	0x000081e0


	//   ....[61]....
        /*0328*/ 	.word	0x00008710


	//   ....[62]....
        /*032c*/ 	.word	0x000087c0


	//   ....[63]....
        /*0330*/ 	.word	0x000087f0


	//   ....[64]....
        /*0334*/ 	.word	0x00008890


	//   ....[65]....
        /*0338*/ 	.word	0x00008dc0


	//   ....[66]....
        /*033c*/ 	.word	0x00008de0


	//   ....[67]....
        /*0340*/ 	.word	0x00008e00


	//   ....[68]....
        /*0344*/ 	.word	0x00008e20


	//   ....[69]....
        /*0348*/ 	.word	0x00009590


	//   ....[70]....
        /*034c*/ 	.word	0x00009640


	//   ....[71]....
        /*0350*/ 	.word	0x00009660


	//   ....[72]....
        /*0354*/ 	.word	0x00009680


	//   ....[73]....
        /*0358*/ 	.word	0x000096b0


	//   ....[74]....
        /*035c*/ 	.word	0x000096e0


	//   ....[75]....
        /*0360*/ 	.word	0x00009730


	//   ....[76]....
        /*0364*/ 	.word	0x00009780


	//   ....[77]....
        /*0368*/ 	.word	0x00009cb0


	//   ....[78]....
        /*036c*/ 	.word	0x00009d60


	//   ....[79]....
        /*0370*/ 	.word	0x00009d90


	//   ....[80]....
        /*0374*/ 	.word	0x00009e30


	//   ....[81]....
        /*0378*/ 	.word	0x0000a360


	//   ....[82]....
        /*037c*/ 	.word	0x0000a380


	//   ....[83]....
        /*0380*/ 	.word	0x0000a3a0


	//   ....[84]....
        /*0384*/ 	.word	0x0000a3c0


	//   ....[85]....
        /*0388*/ 	.word	0x0000ab30


	//   ....[86]....
        /*038c*/ 	.word	0x0000abe0


	//   ....[87]....
        /*0390*/ 	.word	0x0000ac00


	//   ....[88]....
        /*0394*/ 	.word	0x0000ac20


	//   ....[89]....
        /*0398*/ 	.word	0x0000ac50


	//   ....[90]....
        /*039c*/ 	.word	0x0000ac80


	//   ....[91]....
        /*03a0*/ 	.word	0x0000acd0


	//   ....[92]....
        /*03a4*/ 	.word	0x0000ad20


	//   ....[93]....
        /*03a8*/ 	.word	0x0000b250


	//   ....[94]....
        /*03ac*/ 	.word	0x0000b300


	//   ....[95]....
        /*03b0*/ 	.word	0x0000b330


	//   ....[96]....
        /*03b4*/ 	.word	0x0000b3d0


	//   ....[97]....
        /*03b8*/ 	.word	0x0000b900


	//   ....[98]....
        /*03bc*/ 	.word	0x0000b920


	//   ....[99]....
        /*03c0*/ 	.word	0x0000b940


	//   ....[100]....
        /*03c4*/ 	.word	0x0000b960


	//   ....[101]....
        /*03c8*/ 	.word	0x0000c0c0


	//   ....[102]....
        /*03cc*/ 	.word	0x0000c180


	//   ....[103]....
        /*03d0*/ 	.word	0x0000c1b0


	//   ....[104]....
        /*03d4*/ 	.word	0x0000c1d0


	//   ....[105]....
        /*03d8*/ 	.word	0x0000c1f0


	//   ....[106]....
        /*03dc*/ 	.word	0x0000c220


	//   ....[107]....
        /*03e0*/ 	.word	0x0000c270


	//   ....[108]....
        /*03e4*/ 	.word	0x0000c2d0


	//   ....[109]....
        /*03e8*/ 	.word	0x0000c7f0


	//   ....[110]....
        /*03ec*/ 	.word	0x0000c870


	//   ....[111]....
        /*03f0*/ 	.word	0x0000c8a0


	//   ....[112]....
        /*03f4*/ 	.word	0x0000c960


	//   ....[113]....
        /*03f8*/ 	.word	0x0000ce90


	//   ....[114]....
        /*03fc*/ 	.word	0x0000cec0


	//   ....[115]....
        /*0400*/ 	.word	0x0000cee0


	//   ....[116]....
        /*0404*/ 	.word	0x0000cf00


	//   ....[117]....
        /*0408*/ 	.word	0x0000d5f0


	//   ....[118]....
        /*040c*/ 	.word	0x0000d740


	//   ....[119]....
        /*0410*/ 	.word	0x0000d750


	//   ....[120]....
        /*0414*/ 	.word	0x0000d780


	//   ....[121]....
        /*0418*/ 	.word	0x0000d790


	//   ....[122]....
        /*041c*/ 	.word	0x0000d7d0


	//   ....[123]....
        /*0420*/ 	.word	0x0000d800


	//   ....[124]....
        /*0424*/ 	.word	0x0000d880


	//   ....[125]....
        /*0428*/ 	.word	0x0000dd90


	//   ....[126]....
        /*042c*/ 	.word	0x0000df00


	//   ....[127]....
        /*0430*/ 	.word	0x0000df30


	//   ....[128]....
        /*0434*/ 	.word	0x0000df50


	//----- nvinfo : EIATTR_EXIT_INSTR_OFFSETS
	.align		4
.L_185:
        /*0438*/ 	.byte	0x04, 0x1c
        /*043a*/ 	.short	(.L_187 - .L_186)


	//   ....[0]....
.L_186:
        /*043c*/ 	.word	0x000000e0


	//   ....[1]....
        /*0440*/ 	.word	0x0000df90


	//   ....[2]....
        /*0444*/ 	.word	0x0000dfb0


	//----- nvinfo : EIATTR_CRS_STACK_SIZE
	.align		4
.L_187:
        /*0448*/ 	.byte	0x04, 0x1e
        /*044a*/ 	.short	(.L_189 - .L_188)
.L_188:
        /*044c*/ 	.word	0x00000000


	//----- nvinfo : EIATTR_CBANK_PARAM_SIZE
	.align		4
.L_189:
        /*0450*/ 	.byte	0x03, 0x19
        /*0452*/ 	.short	0x0178


	//----- nvinfo : EIATTR_PARAM_CBANK
	.align		4
        /*0454*/ 	.byte	0x04, 0x0a
        /*0456*/ 	.short	(.L_191 - .L_190)
	.align		4
.L_190:
        /*0458*/ 	.word	index@(.nv.constant0._ZN7cutlass6KernelINS_4gemm6kernel23GemmWithEpilogueVisitorINS1_11threadblock13MmaMultistageINS1_9GemmShapeILi128ELi128ELi32EEENS_9transform11threadblock28PredicatedTileAccessIteratorINS_11MatrixShapeILi128ELi32EEENS_6half_tENS_6layout8RowMajorELi1ENS8_29PitchLinearWarpRakedThreadMapINS_16PitchLinearShapeILi32ELi128EEELi128ENSH_ILi4ELi8EEELi8EEENS_5ArrayISD_Li8ELb0EEELb0ENSE_9NoPermuteEEENS9_25RegularTileAccessIteratorISC_SD_NSE_37RowMajorTensorOpMultiplicandCrosswiseILi16ELi32EEELi0ESK_Li16EEELNS_4arch14CacheOperation4KindE1ENSA_INSB_ILi32ELi128EEESD_NSE_11ColumnMajorELi0ESK_SM_Lb0ESN_EENSP_ISW_SD_NSE_40ColumnMajorTensorOpMultiplicandCrosswiseILi16ELi32EEELi1ESK_Li16EEELSV_1EfSF_NS4_9MmaPolicyINS1_4warp11MmaTensorOpINS6_ILi64ELi64ELi32EEESD_SR_SD_S10_fSF_NS13_17MmaTensorOpPolicyINST_3MmaINS6_ILi16ELi8ELi16EEELi32ESD_SF_SD_SX_fSF_NST_13OpMultiplyAddEEENSB_ILi1ELi1EEEEELi1ELb0EbEENSB_ILi0ELi0EEES1E_Li1EEELi3ELNS1_23SharedMemoryClearOptionE0EbEENS_8epilogue11threadblock19EpilogueWithVisitorINS1J_22EpilogueVisitorSoftmaxIS7_Li128ENS1J_22PredicatedTileIteratorINS1J_26OutputTileOptimalThreadMapINS1J_15OutputTileShapeILi128ELi8ELi2ELi1ELi1EEENS1O_ILi1ELi8ELi1ELi1ELi8EEELi128ELi8ELi16EEESD_Lb0ESN_Lb0EEEffffNS1I_6thread17LinearCombinationISD_Li8EffLNS1T_9ScaleType4KindE0ELNS_15FloatRoundStyleE2ESD_EELb0EEES7_S1D_Li1ENS1I_4warp24FragmentIteratorTensorOpIS15_S18_fNSL_IfLi4ELb1EEESF_EENS20_25TileIteratorTensorOpMixedIS15_S18_fLi32ELi16ELi8ELi8ELb0EEENS1J_23SharedLoadIteratorMixedINS1R_18CompactedThreadMapEfLi32ELi16ELi8ELi8ELb0EEENSB_ILi0ELi8EEELi2ELi1EEENS4_37GemmBatchedIdentityThreadblockSwizzleEEEEEvNT_6ParamsE)
        /*045c*/ 	.short	0x0210
        /*045e*/ 	.short	0x0178


	//----- nvinfo : EIATTR_SW_WAR
	.align		4
.L_191:
        /*0460*/ 	.byte	0x04, 0x36
        /*0462*/ 	.short	(.L_193 - .L_192)
.L_192:
        /*0464*/ 	.word	0x00000008
.L_193:


//--------------------- .nv.callgraph             --------------------------
	.section	.nv.callgraph,"",@"SHT_CUDA_CALLGRAPH"
	.align	4
	.sectionentsize	8
	.align		4
        /*0000*/ 	.word	0x00000000
	.align		4
        /*0004*/ 	.word	0xffffffff
	.align		4
        /*0008*/ 	.word	0x00000000
	.align		4
        /*000c*/ 	.word	0xfffffffe
	.align		4
        /*0010*/ 	.word	0x00000000
	.align		4
        /*0014*/ 	.word	0xfffffffd
	.align		4
        /*0018*/ 	.word	0x00000000
	.align		4
        /*001c*/ 	.word	0xfffffffc


//--------------------- .nv.constant4             --------------------------
	.section	.nv.constant4,"a",@progbits
	.align	8
	.align		8
.nv.constant4:
        /*0000*/ 	.dword	precalc_xorwow_matrix
	.align		8
        /*0008*/ 	.dword	precalc_xorwow_offset_matrix
	.align		8
        /*0010*/ 	.dword	mrg32k3aM1
	.align		8
        /*0018*/ 	.dword	mrg32k3aM2
	.align		8
        /*0020*/ 	.dword	mrg32k3aM1SubSeq
	.align		8
        /*0028*/ 	.dword	mrg32k3aM2SubSeq
	.align		8
        /*0030*/ 	.dword	mrg32k3aM1Seq
	.align		8
        /*0038*/ 	.dword	mrg32k3aM2Seq
	.align		8
        /*0040*/ 	.dword	_ZN30_INTERNAL_aa1ea735_4_k_cu_main4cuda3std3__45__cpo5beginE
	.align		8
        /*0048*/ 	.dword	_ZN30_INTERNAL_aa1ea735_4_k_cu_main4cuda3std3__45__cpo3endE
	.align		8
        /*0050*/ 	.dword	_ZN30_INTERNAL_aa1ea735_4_k_cu_main4cuda3std3__45__cpo6cbeginE
	.align		8
        /*0058*/ 	.dword	_ZN30_INTERNAL_aa1ea735_4_k_cu_main4cuda3std3__45__cpo4cendE
	.align		8
        /*0060*/ 	.dword	_ZN30_INTERNAL_aa1ea735_4_k_cu_main4cuda3std3__432_GLOBAL__N__aa1ea735_4_k_cu_main6ignoreE
	.align		8
        /*0068*/ 	.dword	_ZN30_INTERNAL_aa1ea735_4_k_cu_main4cuda3std3__419piecewise_constructE
	.align		8
        /*0070*/ 	.dword	_ZN30_INTERNAL_aa1ea735_4_k_cu_main4cuda3std3__48in_placeE
	.align		8
        /*0078*/ 	.dword	_ZN30_INTERNAL_aa1ea735_4_k_cu_main4cuda3std6ranges3__45__cpo4swapE
	.align		8
        /*0080*/ 	.dword	_ZN30_INTERNAL_aa1ea735_4_k_cu_main4cuda3std6ranges3__45__cpo9iter_moveE
	.align		8
        /*0088*/ 	.dword	_ZN30_INTERNAL_aa1ea735_4_k_cu_main4cute7productE
	.align		8
        /*0090*/ 	.dword	_ZN30_INTERNAL_aa1ea735_4_k_cu_main4cute1_E


//--------------------- .nv.constant3             --------------------------
	.section	.nv.constant3,"a",@progbits
	.align	8
.nv.constant3:
	.type		__cr_lgamma_table,@object
	.size		__cr_lgamma_table,(.L_8 - __cr_lgamma_table)
__cr_lgamma_table:
        /*0000*/ 	.byte	0x00, 0x00, 0x00, 0x00, 0x00, 0x00, 0x00, 0x00, 0x00, 0x00, 0x00, 0x00, 0x00, 0x00, 0x00, 0x00
        /*0010*/ 	.byte	0xef, 0x39, 0xfa, 0xfe, 0x42, 0x2e, 0xe6, 0x3f, 0x02, 0x20, 0x2a, 0xfa, 0x0b, 0xab, 0xfc, 0x3f
        /*0020*/ 	.byte	0xf9, 0x2c, 0x92, 0x7c, 0xa7, 0x6c, 0x09, 0x40, 0xc9, 0x79, 0x44, 0x3c, 0x64, 0x26, 0x13, 0x40
        /*0030*/ 	.byte	0xca, 0x01, 0xcf, 0x3a, 0x27, 0x51, 0x1a, 0x40, 0x30, 0xcc, 0x2d, 0xf3, 0xe1, 0x0c, 0x21, 0x40
        /*0040*/ 	.byte	0x0d, 0xb7, 0xfc, 0x82, 0x8e, 0x35, 0x25, 0x40
.L_8:


//--------------------- .text._ZN7cutlass9reference6device6kernel11GemmComplexINS_6half_tENS_6layout8RowMajorES4_NS5_11ColumnMajorES4_S6_ffS4_NS_16NumericConverterIS4_fLNS_15FloatRoundStyleE2EEENS_12multiply_addIfffEELi4ELi16EEEvNS_4gemm9GemmCoordET5_NS_9TensorRefIT_T0_EENS_16ComplexTransformENSG_IT1_T2_EESK_SF_NSG_IT3_T4_EENSG_IT7_SP_EET6_illll --------------------------
	.section	.text._ZN7cutlass9reference6device6kernel11GemmComplexINS_6half_tENS_6layout8RowMajorES4_NS5_11ColumnMajorES4_S6_ffS4_NS_16NumericConverterIS4_fLNS_15FloatRoundStyleE2EEENS_12multiply_addIfffEELi4ELi16EEEvNS_4gemm9GemmCoordET5_NS_9TensorRefIT_T0_EENS_16ComplexTransformENSG_IT1_T2_EESK_SF_NSG_IT3_T4_EENSG_IT7_SP_EET6_illll,"ax",@progbits
	.align	128
        .global         _ZN7cutlass9reference6device6kernel11GemmComplexINS_6half_tENS_6layout8RowMajorES4_NS5_11ColumnMajorES4_S6_ffS4_NS_16NumericConverterIS4_fLNS_15FloatRoundStyleE2EEENS_12multiply_addIfffEELi4ELi16EEEvNS_4gemm9GemmCoordET5_NS_9TensorRefIT_T0_EENS_16ComplexTransformENSG_IT1_T2_EESK_SF_NSG_IT3_T4_EENSG_IT7_SP_EET6_illll
        .type           _ZN7cutlass9reference6device6kernel11GemmComplexINS_6half_tENS_6layout8RowMajorES4_NS5_11ColumnMajorES4_S6_ffS4_NS_16NumericConverterIS4_fLNS_15FloatRoundStyleE2EEENS_12multiply_addIfffEELi4ELi16EEEvNS_4gemm9GemmCoordET5_NS_9TensorRefIT_T0_EENS_16ComplexTransformENSG_IT1_T2_EESK_SF_NSG_IT3_T4_EENSG_IT7_SP_EET6_illll,@function
        .size           _ZN7cutlass9reference6device6kernel11GemmComplexINS_6half_tENS_6layout8RowMajorES4_NS5_11ColumnMajorES4_S6_ffS4_NS_16NumericConverterIS4_fLNS_15FloatRoundStyleE2EEENS_12multiply_addIfffEELi4ELi16EEEvNS_4gemm9GemmCoordET5_NS_9TensorRefIT_T0_EENS_16ComplexTransformENSG_IT1_T2_EESK_SF_NSG_IT3_T4_EENSG_IT7_SP_EET6_illll,(.L_x_213 - _ZN7cutlass9reference6device6kernel11GemmComplexINS_6half_tENS_6layout8RowMajorES4_NS5_11ColumnMajorES4_S6_ffS4_NS_16NumericConverterIS4_fLNS_15FloatRoundStyleE2EEENS_12multiply_addIfffEELi4ELi16EEEvNS_4gemm9GemmCoordET5_NS_9TensorRefIT_T0_EENS_16ComplexTransformENSG_IT1_T2_EESK_SF_NSG_IT3_T4_EENSG_IT7_SP_EET6_illll)
        .other          _ZN7cutlass9reference6device6kernel11GemmComplexINS_6half_tENS_6layout8RowMajorES4_NS5_11ColumnMajorES4_S6_ffS4_NS_16NumericConverterIS4_fLNS_15FloatRoundStyleE2EEENS_12multiply_addIfffEELi4ELi16EEEvNS_4gemm9GemmCoordET5_NS_9TensorRefIT_T0_EENS_16ComplexTransformENSG_IT1_T2_EESK_SF_NSG_IT3_T4_EENSG_IT7_SP_EET6_illll,@"STO_CUDA_ENTRY STV_DEFAULT"
_ZN7cutlass9reference6device6kernel11GemmComplexINS_6half_tENS_6layout8RowMajorES4_NS5_11ColumnMajorES4_S6_ffS4_NS_16NumericConverterIS4_fLNS_15FloatRoundStyleE2EEENS_12multiply_addIfffEELi4ELi16EEEvNS_4gemm9GemmCoordET5_NS_9TensorRefIT_T0_EENS_16ComplexTransformENSG_IT1_T2_EESK_SF_NSG_IT3_T4_EENSG_IT7_SP_EET6_illll:
.text._ZN7cutlass9reference6device6kernel11GemmComplexINS_6half_tENS_6layout8RowMajorES4_NS5_11ColumnMajorES4_S6_ffS4_NS_16NumericConverterIS4_fLNS_15FloatRoundStyleE2EEENS_12multiply_addIfffEELi4ELi16EEEvNS_4gemm9GemmCoordET5_NS_9TensorRefIT_T0_EENS_16ComplexTransformENSG_IT1_T2_EESK_SF_NSG_IT3_T4_EENSG_IT7_SP_EET6_illll:
[----:B------:R-:W0:Y:S08]  /*0000*/  LDC R1, c[0x0][0x28] ;  /* 0x00000a00ff017b82 */ /* 0x000e300000000800 */
[----:B------:R-:W1:Y:S01]  /*0010*/  S2UR UR20, SR_CTAID.Z ;  /* 0x00000000001479c3 */ /* 0x000e620000002700 */
[----:B0-----:R-:W-:-:S07]  /*0020*/  IADD3 R1, R1, -0x10, RZ ;  /* 0xfffffff001017810 */ /* 0x001fce0007ffe0ff */
[----:B------:R-:W1:Y:S02]  /*0030*/  LDC R0, c[0x0][0x274] ;  /* 0x00009d00ff007b82 */ /* 0x000e640000000800 */
[----:B-1----:R-:W-:-:S13]  /*0040*/  ISETP.LE.AND P0, PT, R0, UR20, PT ;  /* 0x0000001400007c0c */ /* 0x002fda000bf03270 */
[----:B------:R-:W-:Y:S05]  /*0050*/  @P0 EXIT ;  /* 0x000000000000094d */ /* 0x000fea0003800000 */
[----:B------:R-:W0:Y:S01]  /*0060*/  S2R R2, SR_TID.X ;  /* 0x0000000000027919 */ /* 0x000e220000002100 */
[----:B------:R-:W0:Y:S01]  /*0070*/  S2UR UR7, SR_CTAID.X ;  /* 0x00000000000779c3 */ /* 0x000e220000002500 */
[----:B------:R-:W-:Y:S01]  /*0080*/  USHF.R.S32.HI UR12, URZ, 0x1f, UR20 ;  /* 0x0000001f3f0c7899 */ /* 0x000fe20008011414 */
[----:B------:R-:W1:Y:S01]  /*0090*/  S2R R4, SR_CTAID.Y ;  /* 0x0000000000047919 */ /* 0x000e620000002600 */
[----:B------:R-:W-:Y:S01]  /*00a0*/  ULDC.64 UR4, c[0x0][0x290] ;  /* 0x0000a40000047ab9 */ /* 0x000fe20000000a00 */
[----:B------:R-:W-:Y:S01]  /*00b0*/  ULDC.64 UR10, c[0x0][0x280] ;  /* 0x0000a000000a7ab9 */ /* 0x000fe20000000a00 */
[----:B------:R-:W-:Y:S01]  /*00c0*/  UIMAD UR6, UR12, UR4, URZ ;  /* 0x000000040c0672a4 */ /* 0x000fe2000f8e023f */
[----:B------:R-:W1:Y:S02]  /*00d0*/  S2R R3, SR_TID.Y ;  /* 0x0000000000037919 */ /* 0x000e640000002200 */
[----:B------:R-:W0:Y:S01]  /*00e0*/  LDC R0, c[0x0][RZ] ;  /* 0x00000000ff007b82 */ /* 0x000e220000000800 */
[----:B------:R-:W-:-:S02]  /*00f0*/  UIMAD.WIDE.U32 UR8, UR20, UR4, URZ ;  /* 0x00000004140872a5 */ /* 0x000fc4000f8e003f */
[----:B------:R-:W-:Y:S02]  /*0100*/  UIMAD UR6, UR20, UR5, UR6 ;  /* 0x00000005140672a4 */ /* 0x000fe4000f8e0206 */
[----:B------:R-:W-:Y:S01]  /*0110*/  UIMAD.WIDE.U32 UR24, UR20, UR10, URZ ;  /* 0x0000000a141872a5 */ /* 0x000fe2000f8e003f */
[----:B------:R-:W-:Y:S01]  /*0120*/  ULDC.64 UR4, c[0x0][0x288] ;  /* 0x0000a20000047ab9 */ /* 0x000fe20000000a00 */
[----:B------:R-:W-:Y:S01]  /*0130*/  UIMAD UR10, UR12, UR10, URZ ;  /* 0x0000000a0c0a72a4 */ /* 0x000fe2000f8e023f */
[----:B------:R-:W-:Y:S01]  /*0140*/  MOV R5, UR9 ;  /* 0x0000000900057c02 */ /* 0x000fe20008000f00 */
[----:B------:R-:W-:Y:S02]  /*0150*/  UIMAD UR21, UR12, UR4, URZ ;  /* 0x000000040c1572a4 */ /* 0x000fe4000f8e023f */
[----:B------:R-:W-:Y:S02]  /*0160*/  UIMAD.WIDE.U32 UR22, UR20, UR4, URZ ;  /* 0x00000004141672a5 */ /* 0x000fe4000f8e003f */
[----:B------:R-:W-:-:S02]  /*0170*/  UIMAD UR21, UR20, UR5, UR21 ;  /* 0x00000005141572a4 */ /* 0x000fc4000f8e0215 */
[----:B------:R-:W-:Y:S01]  /*0180*/  UIMAD UR11, UR20, UR11, UR10 ;  /* 0x0000000b140b72a4 */ /* 0x000fe2000f8e020a */
[----:B------:R-:W-:Y:S01]  /*0190*/  ULDC.64 UR4, c[0x0][0x278] ;  /* 0x00009e0000047ab9 */ /* 0x000fe20000000a00 */
[----:B------:R-:W-:Y:S02]  /*01a0*/  UIADD3 UR21, UR23, UR21, URZ ;  /* 0x0000001517157290 */ /* 0x000fe4000fffe03f */
[----:B------:R-:W-:Y:S02]  /*01b0*/  UIMAD UR10, UR12, UR4, URZ ;  /* 0x000000040c0a72a4 */ /* 0x000fe4000f8e023f */
[----:B------:R-:W-:Y:S01]  /*01c0*/  UIMAD.WIDE.U32 UR12, UR20, UR4, URZ ;  /* 0x00000004140c72a5 */ /* 0x000fe2000f8e003f */
[----:B0-----:R-:W-:Y:S01]  /*01d0*/  IMAD R0, R0, UR7, R2 ;  /* 0x0000000700007c24 */ /* 0x001fe2000f8e0202 */
[----:B------:R-:W-:Y:S02]  /*01e0*/  UIMAD UR10, UR20, UR5, UR10 ;  /* 0x00000005140a72a4 */ /* 0x000fe4000f8e020a */
[----:B------:R-:W-:Y:S01]  /*01f0*/  UIADD3 UR11, UR25, UR11, URZ ;  /* 0x0000000b190b7290 */ /* 0x000fe2000fffe03f */
[----:B------:R-:W-:Y:S01]  /*0200*/  ULDC.64 UR4, c[0x0][0x260] ;  /* 0x0000980000047ab9 */ /* 0x000fe20000000a00 */
[----:B------:R-:W-:Y:S01]  /*0210*/  SHF.L.U32 R0, R0, 0x2, RZ ;  /* 0x0000000200007819 */ /* 0x000fe200000006ff */
[----:B------:R-:W-:-:S02]  /*0220*/  ULEA UR15, UP0, UR8, UR4, 0x1 ;  /* 0x00000004080f7291 */ /* 0x000fc4000f80083f */
[----:B------:R-:W-:Y:S01]  /*0230*/  UIADD3 UR4, UR9, UR6, URZ ;  /* 0x0000000609047290 */ /* 0x000fe2000fffe03f */
[----:B------:R-:W-:Y:S01]  /*0240*/  SHF.R.S32.HI R30, RZ, 0x1f, R0 ;  /* 0x0000001fff1e7819 */ /* 0x000fe20000011400 */
[----:B------:R-:W-:Y:S01]  /*0250*/  UIADD3 UR10, UR13, UR10, URZ ;  /* 0x0000000a0d0a7290 */ /* 0x000fe2000fffe03f */
[C---:B------:R-:W-:Y:S01]  /*0260*/  IADD3 R230, R0.reuse, 0x1, RZ ;  /* 0x0000000100e67810 */ /* 0x040fe20007ffe0ff */
[----:B------:R-:W-:Y:S01]  /*0270*/  ULDC UR6, c[0x0][0x4] ;  /* 0x0000010000067ab9 */ /* 0x000fe20000000800 */
[----:B------:R-:W-:Y:S01]  /*0280*/  IADD3 R228, R0, 0x2, RZ ;  /* 0x0000000200e47810 */ /* 0x000fe20007ffe0ff */
[----:B-1----:R-:W-:Y:S01]  /*0290*/  IMAD R2, R4, UR6, R3 ;  /* 0x0000000604027c24 */ /* 0x002fe2000f8e0203 */
[----:B------:R-:W-:Y:S01]  /*02a0*/  ULDC.64 UR6, c[0x0][0x268] ;  /* 0x00009a0000067ab9 */ /* 0x000fe20000000a00 */
[----:B------:R-:W-:Y:S01]  /*02b0*/  SHF.R.S32.HI R29, RZ, 0x1f, R230 ;  /* 0x0000001fff1d7819 */ /* 0x000fe200000114e6 */
[----:B------:R-:W-:Y:S01]  /*02c0*/  IMAD R3, R30, UR6, RZ ;  /* 0x000000061e037c24 */ /* 0x000fe2000f8e02ff */
[----:B------:R-:W-:Y:S01]  /*02d0*/  MOV R4, UR8 ;  /* 0x0000000800047c02 */ /* 0x000fe20008000f00 */
[----:B------:R-:W-:Y:S01]  /*02e0*/  ULEA.HI.X UR14, UR8, UR5, UR4, 0x1, UP0 ;  /* 0x00000005080e7291 */ /* 0x000fe200080f0c04 */
[----:B------:R-:W-:Y:S01]  /*02f0*/  MOV R5, UR4 ;  /* 0x0000000400057c02 */ /* 0x000fe20008000f00 */
[----:B------:R-:W-:Y:S01]  /*0300*/  IMAD R14, R0, UR7, R3 ;  /* 0x00000007000e7c24 */ /* 0x000fe2000f8e0203 */
[----:B------:R-:W-:Y:S01]  /*0310*/  SHF.L.U32 R2, R2, 0x4, RZ ;  /* 0x0000000402027819 */ /* 0x000fe200000006ff */
[----:B------:R-:W-:Y:S01]  /*0320*/  IMAD R3, R29, UR6, RZ ;  /* 0x000000061d037c24 */ /* 0x000fe2000f8e02ff */
[----:B------:R-:W-:Y:S01]  /*0330*/  SHF.R.S32.HI R27, RZ, 0x1f, R228 ;  /* 0x0000001fff1b7819 */ /* 0x000fe200000114e4 */
[C---:B------:R-:W-:Y:S01]  /*0340*/  IMAD.WIDE.U32 R6, R230.reuse, UR6, R4 ;  /* 0x00000006e6067c25 */ /* 0x040fe2000f8e0004 */
[----:B------:R-:W-:Y:S01]  /*0350*/  ULDC.64 UR8, c[0x0][0x238] ;  /* 0x00008e0000087ab9 */ /* 0x000fe20000000a00 */
[----:B------:R-:W-:Y:S01]  /*0360*/  ULDC.64 UR4, c[0x0][0x220] ;  /* 0x0000880000047ab9 */ /* 0x000fe20000000a00 */
[----:B------:R-:W-:Y:S01]  /*0370*/  ULEA UR17, UP1, UR24, UR8, 0x1 ;  /* 0x0000000818117291 */ /* 0x000fe2000f82083f */
[----:B------:R-:W-:Y:S01]  /*0380*/  IMAD R13, R230, UR7, R3 ;  /* 0x00000007e60d7c24 */ /* 0x000fe2000f8e0203 */
[----:B------:R-:W-:Y:S01]  /*0390*/  ULEA UR19, UP0, UR12, UR4, 0x1 ;  /* 0x000000040c137291 */ /* 0x000fe2000f80083f */
[----:B------:R-:W-:Y:S01]  /*03a0*/  IADD3 R244, P5, P4, R6, 0xf, R2 ;  /* 0x0000000f06f47810 */ /* 0x000fe20007cbe002 */
[----:B------:R-:W-:Y:S01]  /*03b0*/  IMAD R3, R27, UR6, RZ ;  /* 0x000000061b037c24 */ /* 0x000fe2000f8e02ff */
[----:B------:R-:W-:Y:S01]  /*03c0*/  ULEA.HI.X UR16, UR24, UR9, UR11, 0x1, UP1 ;  /* 0x0000000918107291 */ /* 0x000fe200088f0c0b */
[----:B------:R-:W-:Y:S01]  /*03d0*/  IADD3 R26, R13, R7, RZ ;  /* 0x000000070d1a7210 */ /* 0x000fe20007ffe0ff */
[----:B------:R-:W-:Y:S01]  /*03e0*/  IMAD.WIDE.U32 R6, R228, UR6, R4 ;  /* 0x00000006e4067c25 */ /* 0x000fe2000f8e0004 */
[----:B------:R-:W-:Y:S01]  /*03f0*/  ULEA.HI.X UR18, UR12, UR5, UR10, 0x1, UP0 ;  /* 0x000000050c127291 */ /* 0x000fe200080f0c0a */
[----:B------:R-:W-:Y:S01]  /*0400*/  IADD3 R162, R2, 0x2, RZ ;  /* 0x0000000202a27810 */ /* 0x000fe20007ffe0ff */
[----:B------:R-:W-:Y:S01]  /*0410*/  ULDC.64 UR8, c[0x0][0x240] ;  /* 0x0000900000087ab9 */ /* 0x000fe20000000a00 */
[----:B------:R-:W-:Y:S01]  /*0420*/  ULDC.64 UR10, c[0x0][0x228] ;  /* 0x00008a00000a7ab9 */ /* 0x000fe20000000a00 */
[----:B------:R-:W-:Y:S01]  /*0430*/  IMAD R12, R228, UR7, R3 ;  /* 0x00000007e40c7c24 */ /* 0x000fe2000f8e0203 */
[----:B------:R-:W-:Y:S01]  /*0440*/  IADD3 R242, P3, P2, R6, 0xf, R2 ;  /* 0x0000000f06f27810 */ /* 0x000fe20007a7e002 */
[----:B------:R-:W-:Y:S01]  /*0450*/  IMAD.WIDE.U32 R8, R0, UR6, R4 ;  /* 0x0000000600087c25 */ /* 0x000fe2000f8e0004 */
[--C-:B------:R-:W-:Y:S01]  /*0460*/  SHF.R.S32.HI R3, RZ, 0x1f, R2.reuse ;  /* 0x0000001fff037819 */ /* 0x100fe20000011402 */
[----:B------:R-:W-:Y:S01]  /*0470*/  ULDC.64 UR4, c[0x0][0x258] ;  /* 0x0000960000047ab9 */ /* 0x000fe20000000a00 */
[----:B------:R-:W-:Y:S01]  /*0480*/  IADD3 R24, R12, R7, RZ ;  /* 0x000000070c187210 */ /* 0x000fe20007ffe0ff */
[----:B------:R-:W-:Y:S01]  /*0490*/  IMAD R6, R29, UR10, RZ ;  /* 0x0000000a1d067c24 */ /* 0x000fe2000f8e02ff */
[----:B------:R-:W-:Y:S01]  /*04a0*/  IADD3 R9, R14, R9, RZ ;  /* 0x000000090e097210 */ /* 0x000fe20007ffe0ff */
[----:B------:R-:W-:Y:S01]  /*04b0*/  IMAD R7, R30, UR10, RZ ;  /* 0x0000000a1e077c24 */ /* 0x000fe2000f8e02ff */
[----:B------:R-:W-:Y:S01]  /*04c0*/  IADD3 R246, P1, P0, R8, 0xf, R2 ;  /* 0x0000000f08f67810 */ /* 0x000fe2000783e002 */
[----:B------:R-:W-:Y:S01]  /*04d0*/  IMAD R177, R230, UR11, R6 ;  /* 0x0000000be6b17c24 */ /* 0x000fe2000f8e0206 */
[----:B------:R-:W-:Y:S01]  /*04e0*/  SHF.R.S32.HI R6, RZ, 0x1f, R162 ;  /* 0x0000001fff067819 */ /* 0x000fe200000114a2 */
[----:B------:R-:W-:Y:S01]  /*04f0*/  IMAD R127, R0, UR11, R7 ;  /* 0x0000000b007f7c24 */ /* 0x000fe2000f8e0207 */
[----:B------:R-:W-:Y:S01]  /*0500*/  IADD3 R160, R2, 0x3, RZ ;  /* 0x0000000302a07810 */ /* 0x000fe20007ffe0ff */
[----:B------:R-:W-:Y:S01]  /*0510*/  IMAD.WIDE.U32 R238, R0, UR4, R2 ;  /* 0x0000000400ee7c25 */ /* 0x000fe2000f8e0002 */
[----:B------:R-:W-:Y:S01]  /*0520*/  IADD3 R156, R2, 0x5, RZ ;  /* 0x00000005029c7810 */ /* 0x000fe20007ffe0ff */
[----:B------:R-:W-:Y:S01]  /*0530*/  ULDC.64 UR12, c[0x0][0x250] ;  /* 0x00009400000c7ab9 */ /* 0x000fe20000000a00 */
[----:B------:R-:W-:Y:S01]  /*0540*/  IADD3.X R247, R9, RZ, R3, P1, P0 ;  /* 0x000000ff09f77210 */ /* 0x000fe20000fe0403 */
[----:B------:R-:W-:Y:S01]  /*0550*/  IMAD R6, R6, UR8, RZ ;  /* 0x0000000806067c24 */ /* 0x000fe2000f8e02ff */
[----:B------:R-:W-:Y:S01]  /*0560*/  SHF.R.S32.HI R7, RZ, 0x1f, R160 ;  /* 0x0000001fff077819 */ /* 0x000fe200000114a0 */
[----:B------:R-:W-:Y:S01]  /*0570*/  IMAD.WIDE.U32 R170, R230, UR10, RZ ;  /* 0x0000000ae6aa7c25 */ /* 0x000fe2000f8e00ff */
[----:B------:R-:W-:Y:S01]  /*0580*/  SHF.R.S32.HI R9, RZ, 0x1f, R156 ;  /* 0x0000001fff097819 */ /* 0x000fe2000001149c */
[----:B------:R-:W-:Y:S01]  /*0590*/  UISETP.NE.U32.AND UP1, UPT, UR12, URZ, UPT ;  /* 0x0000003f0c00728c */ /* 0x000fe2000bf25070 */
[----:B------:R-:W-:Y:S01]  /*05a0*/  IADD3 R226, R0, 0x3, RZ ;  /* 0x0000000300e27810 */ /* 0x000fe20007ffe0ff */
[----:B------:R-:W-:Y:S01]  /*05b0*/  IMAD R181, R162, UR9, R6 ;  /* 0x00000009a2b57c24 */ /* 0x000fe2000f8e0206 */
[C---:B------:R-:W-:Y:S01]  /*05c0*/  IADD3 R154, R2.reuse, 0x6, RZ ;  /* 0x00000006029a7810 */ /* 0x040fe20007ffe0ff */
[----:B------:R-:W-:Y:S01]  /*05d0*/  IMAD R7, R7, UR8, RZ ;  /* 0x0000000807077c24 */ /* 0x000fe2000f8e02ff */
[----:B------:R-:W-:Y:S01]  /*05e0*/  IADD3 R152, R2, 0x7, RZ ;  /* 0x0000000702987810 */ /* 0x000fe20007ffe0ff */
[----:B------:R-:W-:Y:S01]  /*05f0*/  IMAD R6, R9, UR8, RZ ;  /* 0x0000000809067c24 */ /* 0x000fe2000f8e02ff */
[----:B------:R-:W-:Y:S01]  /*0600*/  SHF.R.S32.HI R28, RZ, 0x1f, R226 ;  /* 0x0000001fff1c7819 */ /* 0x000fe200000114e2 */
[----:B------:R-:W-:Y:S01]  /*0610*/  IMAD R182, R160, UR9, R7 ;  /* 0x00000009a0b67c24 */ /* 0x000fe2000f8e0207 */
[----:B------:R-:W-:Y:S01]  /*0620*/  SHF.R.S32.HI R10, RZ, 0x1f, R154 ;  /* 0x0000001fff0a7819 */ /* 0x000fe2000001149a */
[----:B------:R-:W-:Y:S01]  /*0630*/  IMAD R184, R156, UR9, R6 ;  /* 0x000000099cb87c24 */ /* 0x000fe2000f8e0206 */
[----:B------:R-:W-:Y:S01]  /*0640*/  SHF.R.S32.HI R15, RZ, 0x1f, R152 ;  /* 0x0000001fff0f7819 */ /* 0x000fe20000011498 */
[----:B------:R-:W-:Y:S01]  /*0650*/  IMAD R8, R28, UR6, RZ ;  /* 0x000000061c087c24 */ /* 0x000fe2000f8e02ff */
[----:B------:R-:W-:Y:S01]  /*0660*/  IADD3 R150, R2, 0x8, RZ ;  /* 0x0000000802967810 */ /* 0x000fe20007ffe0ff */
[----:B------:R-:W-:Y:S01]  /*0670*/  IMAD.WIDE.U32 R4, R226, UR6, R4 ;  /* 0x00000006e2047c25 */ /* 0x000fe2000f8e0004 */
[----:B------:R-:W-:Y:S01]  /*0680*/  IADD3 R148, R2, 0x9, RZ ;  /* 0x0000000902947810 */ /* 0x000fe20007ffe0ff */
[----:B------:R-:W-:Y:S01]  /*0690*/  USHF.L.U64.HI UR21, UR22, 0x1, UR21 ;  /* 0x0000000116157899 */ /* 0x000fe20008010215 */
[----:B------:R-:W-:Y:S01]  /*06a0*/  SHF.R.S32.HI R16, RZ, 0x1f, R150 ;  /* 0x0000001fff107819 */ /* 0x000fe20000011496 */
[----:B------:R-:W-:Y:S01]  /*06b0*/  IMAD R7, R10, UR8, RZ ;  /* 0x000000080a077c24 */ /* 0x000fe2000f8e02ff */
[----:B------:R-:W-:Y:S01]  /*06c0*/  SHF.R.S32.HI R17, RZ, 0x1f, R148 ;  /* 0x0000001fff117819 */ /* 0x000fe20000011494 */
[----:B------:R-:W-:Y:S01]  /*06d0*/  IMAD R6, R15, UR8, RZ ;  /* 0x000000080f067c24 */ /* 0x000fe2000f8e02ff */
[----:B------:R-:W-:Y:S01]  /*06e0*/  IADD3 R146, R2, 0xa, RZ ;  /* 0x0000000a02927810 */ /* 0x000fe20007ffe0ff */
[----:B------:R-:W-:Y:S01]  /*06f0*/  IMAD R11, R226, UR7, R8 ;  /* 0x00000007e20b7c24 */ /* 0x000fe2000f8e0208 */
[----:B------:R-:W-:Y:S01]  /*0700*/  IADD3 R144, R2, 0xb, RZ ;  /* 0x0000000b02907810 */ /* 0x000fe20007ffe0ff */
[----:B------:R-:W-:Y:S01]  /*0710*/  IMAD R185, R154, UR9, R7 ;  /* 0x000000099ab97c24 */ /* 0x000fe2000f8e0207 */
[----:B------:R-:W-:Y:S01]  /*0720*/  IADD3 R240, P1, P0, R4, 0xf, R2 ;  /* 0x0000000f04f07810 */ /* 0x000fe2000783e002 */
[----:B------:R-:W-:Y:S01]  /*0730*/  IMAD R186, R152, UR9, R6 ;  /* 0x0000000998ba7c24 */ /* 0x000fe2000f8e0206 */
[----:B------:R-:W-:Y:S01]  /*0740*/  SHF.R.S32.HI R18, RZ, 0x1f, R146 ;  /* 0x0000001fff127819 */ /* 0x000fe20000011492 */
[----:B------:R-:W-:Y:S01]  /*0750*/  IMAD R7, R16, UR8, RZ ;  /* 0x0000000810077c24 */ /* 0x000fe2000f8e02ff */
[----:B------:R-:W-:Y:S01]  /*0760*/  SHF.R.S32.HI R19, RZ, 0x1f, R144 ;  /* 0x0000001fff137819 */ /* 0x000fe20000011490 */
[----:B------:R-:W-:Y:S01]  /*0770*/  IMAD R6, R17, UR8, RZ ;  /* 0x0000000811067c24 */ /* 0x000fe2000f8e02ff */
[----:B------:R-:W-:Y:S01]  /*0780*/  IADD3 R158, R2, 0x4, RZ ;  /* 0x00000004029e7810 */ /* 0x000fe20007ffe0ff */
[----:B------:R-:W-:Y:S01]  /*0790*/  IMAD R4, R28, UR10, RZ ;  /* 0x0000000a1c047c24 */ /* 0x000fe2000f8e02ff */
[----:B------:R-:W-:Y:S01]  /*07a0*/  IADD3 R142, R2, 0xc, RZ ;  /* 0x0000000c028e7810 */ /* 0x000fe20007ffe0ff */
[----:B------:R-:W-:Y:S01]  /*07b0*/  IMAD R187, R150, UR9, R7 ;  /* 0x0000000996bb7c24 */ /* 0x000fe2000f8e0207 */
[----:B------:R-:W-:Y:S01]  /*07c0*/  IADD3 R140, R2, 0xd, RZ ;  /* 0x0000000d028c7810 */ /* 0x000fe20007ffe0ff */
[----:B------:R-:W-:Y:S01]  /*07d0*/  IMAD R188, R148, UR9, R6 ;  /* 0x0000000994bc7c24 */ /* 0x000fe2000f8e0206 */
[----:B------:R-:W-:Y:S01]  /*07e0*/  IADD3 R22, R11, R5, RZ ;  /* 0x000000050b167210 */ /* 0x000fe20007ffe0ff */
[----:B------:R-:W-:Y:S01]  /*07f0*/  IMAD R5, R27, UR10, RZ ;  /* 0x0000000a1b057c24 */ /* 0x000fe2000f8e02ff */
[----:B------:R-:W-:Y:S01]  /*0800*/  SHF.R.S32.HI R8, RZ, 0x1f, R158 ;  /* 0x0000001fff087819 */ /* 0x000fe2000001149e */
[----:B------:R-:W-:Y:S01]  /*0810*/  IMAD R179, R226, UR11, R4 ;  /* 0x0000000be2b37c24 */ /* 0x000fe2000f8e0204 */
        /* <DEDUP_REMOVED lines=8> */
[----:B------:R-:W-:Y:S01]  /*08a0*/  IADD3 R4, R2, 0x1, RZ ;  /* 0x0000000102047810 */ /* 0x000fe20007ffe0ff */
[----:B------:R-:W-:Y:S01]  /*08b0*/  IMAD R190, R144, UR9, R6 ;  /* 0x0000000990be7c24 */ /* 0x000fe2000f8e0206 */
[----:B------:R-:W-:Y:S01]  /*08c0*/  SHF.R.S32.HI R23, RZ, 0x1f, R138 ;  /* 0x0000001fff177819 */ /* 0x000fe2000001148a */
[----:B------:R-:W-:Y:S01]  /*08d0*/  IMAD R8, R8, UR8, RZ ;  /* 0x0000000808087c24 */ /* 0x000fe2000f8e02ff */
[----:B------:R-:W-:Y:S01]  /*08e0*/  SHF.R.S32.HI R25, RZ, 0x1f, R136 ;  /* 0x0000001fff197819 */ /* 0x000fe20000011488 */
[----:B------:R-:W-:Y:S01]  /*08f0*/  IMAD R7, R20, UR8, RZ ;  /* 0x0000000814077c24 */ /* 0x000fe2000f8e02ff */
[----:B------:R-:W-:Y:S01]  /*0900*/  SHF.R.S32.HI R5, RZ, 0x1f, R4 ;  /* 0x0000001fff057819 */ /* 0x000fe20000011404 */
[----:B------:R-:W-:Y:S01]  /*0910*/  IMAD R6, R21, UR8, RZ ;  /* 0x0000000815067c24 */ /* 0x000fe2000f8e02ff */
[----:B------:R-:W-:Y:S01]  /*0920*/  ULEA UR7, UP0, UR22, UR12, 0x1 ;  /* 0x0000000c16077291 */ /* 0x000fe2000f80083f */
[----:B------:R-:W-:Y:S01]  /*0930*/  IMAD R183, R158, UR9, R8 ;  /* 0x000000099eb77c24 */ /* 0x000fe2000f8e0208 */
[----:B------:R-:W-:Y:S01]  /*0940*/  UISETP.NE.AND.EX UP1, UPT, UR13, URZ, UPT, UP1 ;  /* 0x0000003f0d00728c */ /* 0x000fe2000bf25310 */
[----:B------:R-:W-:Y:S01]  /*0950*/  IMAD R191, R142, UR9, R7 ;  /* 0x000000098ebf7c24 */ /* 0x000fe2000f8e0207 */
[--C-:B------:R-:W-:Y:S01]  /*0960*/  IADD3.X R245, R26, RZ, R3.reuse, P5, P4 ;  /* 0x000000ff1af57210 */ /* 0x100fe20002fe8403 */
[----:B------:R-:W-:Y:S01]  /*0970*/  IMAD R192, R140, UR9, R6 ;  /* 0x000000098cc07c24 */ /* 0x000fe2000f8e0206 */
[--C-:B------:R-:W-:Y:S01]  /*0980*/  IADD3.X R243, R24, RZ, R3.reuse, P3, P2 ;  /* 0x000000ff18f37210 */ /* 0x100fe20001fe4403 */
[----:B------:R-:W-:Y:S01]  /*0990*/  IMAD R7, R23, UR8, RZ ;  /* 0x0000000817077c24 */ /* 0x000fe2000f8e02ff */
[----:B------:R-:W-:Y:S01]  /*09a0*/  IADD3.X R241, R22, RZ, R3, P1, P0 ;  /* 0x000000ff16f17210 */ /* 0x000fe20000fe0403 */
[----:B------:R-:W-:Y:S01]  /*09b0*/  IMAD R8, R25, UR8, RZ ;  /* 0x0000000819087c24 */ /* 0x000fe2000f8e02ff */
[----:B------:R-:W-:Y:S01]  /*09c0*/  IADD3 R177, R171, R177, RZ ;  /* 0x000000b1abb17210 */ /* 0x000fe20007ffe0ff */
[----:B------:R-:W-:-:S02]  /*09d0*/  IMAD R6, R5, UR8, RZ ;  /* 0x0000000805067c24 */ /* 0x000fc4000f8e02ff */
[----:B------:R-:W-:Y:S02]  /*09e0*/  IMAD R9, R30, UR4, RZ ;  /* 0x000000041e097c24 */ /* 0x000fe4000f8e02ff */
[----:B------:R-:W-:Y:S02]  /*09f0*/  IMAD R193, R138, UR9, R7 ;  /* 0x000000098ac17c24 */ /* 0x000fe4000f8e0207 */
[----:B------:R-:W-:Y:S02]  /*0a00*/  IMAD R194, R136, UR9, R8 ;  /* 0x0000000988c27c24 */ /* 0x000fe4000f8e0208 */
[----:B------:R-:W-:Y:S02]  /*0a10*/  IMAD R180, R4, UR9, R6 ;  /* 0x0000000904b47c24 */ /* 0x000fe4000f8e0206 */
[----:B------:R-:W-:Y:S02]  /*0a20*/  IMAD R8, R29, UR4, RZ ;  /* 0x000000041d087c24 */ /* 0x000fe4000f8e02ff */
[----:B------:R-:W-:-:S02]  /*0a30*/  IMAD R7, R27, UR4, RZ ;  /* 0x000000041b077c24 */ /* 0x000fc4000f8e02ff */
[----:B------:R-:W-:Y:S02]  /*0a40*/  IMAD R6, R28, UR4, RZ ;  /* 0x000000041c067c24 */ /* 0x000fe4000f8e02ff */
[----:B------:R-:W-:Y:S02]  /*0a50*/  IMAD R9, R0, UR5, R9 ;  /* 0x0000000500097c24 */ /* 0x000fe4000f8e0209 */
[----:B------:R-:W-:-:S04]  /*0a60*/  IMAD.WIDE.U32 R168, R228, UR10, RZ ;  /* 0x0000000ae4a87c25 */ /* 0x000fc8000f8e00ff */
[----:B------:R-:W-:Y:S01]  /*0a70*/  IMAD.WIDE.U32 R166, R226, UR10, RZ ;  /* 0x0000000ae2a67c25 */ /* 0x000fe2000f8e00ff */
[----:B------:R-:W-:-:S03]  /*0a80*/  IADD3 R178, R169, R178, RZ ;  /* 0x000000b2a9b27210 */ /* 0x000fc60007ffe0ff */
[----:B------:R-:W-:-:S04]  /*0a90*/  IMAD.WIDE.U32 R210, R230, UR6, R2 ;  /* 0x00000006e6d27c25 */ /* 0x000fc8000f8e0002 */
[----:B------:R-:W-:Y:S01]  /*0aa0*/  IMAD.WIDE.U32 R208, R228, UR6, R2 ;  /* 0x00000006e4d07c25 */ /* 0x000fe2000f8e0002 */
[----:B------:R-:W-:-:S03]  /*0ab0*/  IADD3 R220, R211, R13, RZ ;  /* 0x0000000dd3dc7210 */ /* 0x000fc60007ffe0ff */
        /* <DEDUP_REMOVED lines=8> */
[----:B------:R-:W-:Y:S01]  /*0b40*/  IMAD R8, R230, UR5, R8 ;  /* 0x00000005e6087c24 */ /* 0x000fe2000f8e0208 */
[----:B------:R-:W-:Y:S01]  /*0b50*/  IADD3 R215, R11, R199, RZ ;  /* 0x000000c70bd77210 */ /* 0x000fe20007ffe0ff */
[----:B------:R-:W-:Y:S02]  /*0b60*/  IMAD R7, R228, UR5, R7 ;  /* 0x00000005e4077c24 */ /* 0x000fe4000f8e0207 */
[----:B------:R-:W-:Y:S01]  /*0b70*/  IMAD R6, R226, UR5, R6 ;  /* 0x00000005e2067c24 */ /* 0x000fe2000f8e0206 */
[----:B------:R-:W-:Y:S01]  /*0b80*/  UIADD3.X UR5, UR21, UR13, URZ, UP0, !UPT ;  /* 0x0000000d15057290 */ /* 0x000fe200087fe43f */
[----:B------:R-:W-:-:S04]  /*0b90*/  IMAD.WIDE.U32 R236, R230, UR4, R2 ;  /* 0x00000004e6ec7c25 */ /* 0x000fc8000f8e0002 */
[----:B------:R-:W-:-:S04]  /*0ba0*/  IMAD.WIDE.U32 R234, R228, UR4, R2 ;  /* 0x00000004e4ea7c25 */ /* 0x000fc8000f8e0002 */
[----:B------:R-:W-:Y:S01]  /*0bb0*/  IMAD.WIDE.U32 R232, R226, UR4, R2 ;  /* 0x00000004e2e87c25 */ /* 0x000fe2000f8e0002 */
[----:B------:R-:W-:-:S03]  /*0bc0*/  IADD3 R10, R235, R7, RZ ;  /* 0x00000007eb0a7210 */ /* 0x000fc60007ffe0ff */
[----:B------:R-:W-:Y:S01]  /*0bd0*/  IMAD.WIDE.U32 R164, R4, UR8, RZ ;  /* 0x0000000804a47c25 */ /* 0x000fe2000f8e00ff */
[----:B------:R-:W-:-:S03]  /*0be0*/  IADD3 R15, R233, R6, RZ ;  /* 0x00000006e90f7210 */ /* 0x000fc60007ffe0ff */
[----:B------:R-:W-:Y:S01]  /*0bf0*/  IMAD.WIDE.U32 R204, R0, UR6, R4 ;  /* 0x0000000600cc7c25 */ /* 0x000fe2000f8e0004 */
[----:B------:R-:W-:Y:S02]  /*0c00*/  SHF.L.U64.HI R252, R232, 0x1, R15 ;  /* 0x00000001e8fc7819 */ /* 0x000fe4000001020f */
[----:B------:R-:W-:Y:S01]  /*0c10*/  IADD3 R180, R165, R180, RZ ;  /* 0x000000b4a5b47210 */ /* 0x000fe20007ffe0ff */
[----:B------:R-:W-:Y:S01]  /*0c20*/  IMAD.WIDE.U32 R230, R230, UR4, R4 ;  /* 0x00000004e6e67c25 */ /* 0x000fe2000f8e0004 */
[----:B------:R-:W-:-:S03]  /*0c30*/  IADD3 R218, R14, R205, RZ ;  /* 0x000000cd0eda7210 */ /* 0x000fc60007ffe0ff */
[----:B------:R-:W-:-:S04]  /*0c40*/  IMAD.WIDE.U32 R228, R228, UR4, R4 ;  /* 0x00000004e4e47c25 */ /* 0x000fc8000f8e0004 */
[----:B------:R-:W-:Y:S01]  /*0c50*/  IMAD.WIDE.U32 R226, R226, UR4, R4 ;  /* 0x00000004e2e27c25 */ /* 0x000fe2000f8e0004 */
[----:B------:R-:W-:-:S03]  /*0c60*/  IADD3 R7, R7, R229, RZ ;  /* 0x000000e507077210 */ /* 0x000fc60007ffe0ff */
[----:B------:R-:W-:Y:S01]  /*0c70*/  IMAD.WIDE.U32 R224, R0, UR4, R4 ;  /* 0x0000000400e07c25 */ /* 0x000fe2000f8e0004 */
[----:B------:R-:W-:Y:S01]  /*0c80*/  IADD3 R4, R239, R9, RZ ;  /* 0x00000009ef047210 */ /* 0x000fe20007ffe0ff */
[----:B------:R-:W-:Y:S01]  /*0c90*/  USEL UR4, UR5, UR13, UP1 ;  /* 0x0000000d05047287 */ /* 0x000fe20008800000 */
[----:B------:R-:W-:Y:S01]  /*0ca0*/  IADD3 R5, R237, R8, RZ ;  /* 0x00000008ed057210 */ /* 0x000fe20007ffe0ff */
[----:B------:R-:W-:Y:S01]  /*0cb0*/  IMAD R176, R3, UR8, RZ ;  /* 0x0000000803b07c24 */ /* 0x000fe2000f8e02ff */
[----:B------:R-:W-:Y:S01]  /*0cc0*/  SHF.L.U64.HI R4, R238, 0x1, R4 ;  /* 0x00000001ee047819 */ /* 0x000fe20000010204 */
[----:B------:R-:W-:Y:S01]  /*0cd0*/  IMAD.WIDE.U32 R174, R0, UR10, RZ ;  /* 0x0000000a00ae7c25 */ /* 0x000fe2000f8e00ff */
[----:B------:R-:W-:Y:S01]  /*0ce0*/  SHF.L.U64.HI R5, R236, 0x1, R5 ;  /* 0x00000001ec057819 */ /* 0x000fe20000010205 */
[----:B------:R-:W-:Y:S01]  /*0cf0*/  USEL UR10, UR7, URZ, UP1 ;  /* 0x0000003f070a7287 */ /* 0x000fe20008800000 */
[----:B------:R-:W-:Y:S01]  /*0d00*/  IADD3 R9, R9, R225, RZ ;  /* 0x000000e109097210 */ /* 0x000fe20007ffe0ff */
[----:B------:R0:W-:Y:S01]  /*0d10*/  STL [R1+0x8], R4 ;  /* 0x0000080401007387 */ /* 0x0001e20000100800 */
[----:B------:R-:W-:Y:S01]  /*0d20*/  IMAD.WIDE.U32 R172, R2, UR8, RZ ;  /* 0x0000000802ac7c25 */ /* 0x000fe2000f8e00ff */
[----:B------:R-:W-:Y:S01]  /*0d30*/  USEL UR7, UR7, UR12, UP1 ;  /* 0x0000000c07077287 */ /* 0x000fe20008800000 */
[----:B------:R-:W-:Y:S01]  /*0d40*/  IADD3 R8, R8, R231, RZ ;  /* 0x000000e708087210 */ /* 0x000fe20007ffe0ff */
[----:B------:R1:W-:Y:S01]  /*0d50*/  STL [R1+0x4], R5 ;  /* 0x0000040501007387 */ /* 0x0003e20000100800 */
[----:B------:R-:W-:Y:S01]  /*0d60*/  IMAD.WIDE.U32 R162, R162, UR8, RZ ;  /* 0x00000008a2a27c25 */ /* 0x000fe2000f8e00ff */
[----:B------:R-:W-:Y:S01]  /*0d70*/  USEL UR5, UR5, URZ, UP1 ;  /* 0x0000003f05057287 */ /* 0x000fe20008800000 */
[----:B------:R-:W-:Y:S01]  /*0d80*/  MOV R197, UR10 ;  /* 0x0000000a00c57c02 */ /* 0x000fe20008000f00 */
[----:B------:R-:W-:Y:S01]  /*0d90*/  UMOV UR13, URZ ;  /* 0x0000003f000d7c82 */ /* 0x000fe20008000000 */
[----:B------:R-:W-:Y:S01]  /*0da0*/  IMAD.WIDE.U32 R160, R160, UR8, RZ ;  /* 0x00000008a0a07c25 */ /* 0x000fe2000f8e00ff */
[----:B------:R-:W-:Y:S01]  /*0db0*/  IADD3 R127, R175, R127, RZ ;  /* 0x0000007faf7f7210 */ /* 0x000fe20007ffe0ff */
[----:B------:R-:W-:Y:S01]  /*0dc0*/  UMOV UR12, URZ ;  /* 0x0000003f000c7c82 */ /* 0x000fe20008000000 */
[----:B------:R-:W-:Y:S01]  /*0dd0*/  IADD3 R181, R163, R181, RZ ;  /* 0x000000b5a3b57210 */ /* 0x000fe20007ffe0ff */
[----:B------:R-:W-:Y:S01]  /*0de0*/  IMAD.WIDE.U32 R158, R158, UR8, RZ ;  /* 0x000000089e9e7c25 */ /* 0x000fe2000f8e00ff */
[----:B------:R-:W-:-:S02]  /*0df0*/  IADD3 R182, R161, R182, RZ ;  /* 0x000000b6a1b67210 */ /* 0x000fc40007ffe0ff */
[----:B------:R-:W-:Y:S01]  /*0e00*/  SHF.L.U64.HI R251, R224, 0x1, R9 ;  /* 0x00000001e0fb7819 */ /* 0x000fe20000010209 */
[----:B------:R-:W-:Y:S01]  /*0e10*/  IMAD.WIDE.U32 R156, R156, UR8, RZ ;  /* 0x000000089c9c7c25 */ /* 0x000fe2000f8e00ff */
[----:B------:R-:W-:Y:S02]  /*0e20*/  IADD3 R183, R159, R183, RZ ;  /* 0x000000b79fb77210 */ /* 0x000fe40007ffe0ff */
[----:B------:R-:W-:Y:S01]  /*0e30*/  SHF.L.U64.HI R250, R230, 0x1, R8 ;  /* 0x00000001e6fa7819 */ /* 0x000fe20000010208 */
[----:B------:R-:W-:Y:S01]  /*0e40*/  IMAD.WIDE.U32 R154, R154, UR8, RZ ;  /* 0x000000089a9a7c25 */ /* 0x000fe2000f8e00ff */
[----:B------:R-:W-:Y:S02]  /*0e50*/  IADD3 R184, R157, R184, RZ ;  /* 0x000000b89db87210 */ /* 0x000fe40007ffe0ff */
[----:B------:R-:W-:Y:S01]  /*0e60*/  SHF.L.U64.HI R249, R228, 0x1, R7 ;  /* 0x00000001e4f97819 */ /* 0x000fe20000010207 */
[----:B------:R-:W-:Y:S01]  /*0e70*/  IMAD.WIDE.U32 R152, R152, UR8, RZ ;  /* 0x0000000898987c25 */ /* 0x000fe2000f8e00ff */
[----:B0-----:R-:W-:-:S02]  /*0e80*/  SHF.L.U64.HI R4, R234, 0x1, R10 ;  /* 0x00000001ea047819 */ /* 0x001fc4000001020a */
[----:B------:R-:W-:Y:S01]  /*0e90*/  IADD3 R185, R155, R185, RZ ;  /* 0x000000b99bb97210 */ /* 0x000fe20007ffe0ff */
[----:B------:R-:W-:Y:S01]  /*0ea0*/  IMAD.WIDE.U32 R150, R150, UR8, RZ ;  /* 0x0000000896967c25 */ /* 0x000fe2000f8e00ff */
[----:B------:R-:W-:Y:S01]  /*0eb0*/  IADD3 R186, R153, R186, RZ ;  /* 0x000000ba99ba7210 */ /* 0x000fe20007ffe0ff */
[----:B------:R1:W-:Y:S01]  /*0ec0*/  STL [R1], R4 ;  /* 0x0000000401007387 */ /* 0x0003e20000100800 */
[----:B------:R-:W-:Y:S01]  /*0ed0*/  MOV R196, UR7 ;  /* 0x0000000700c47c02 */ /* 0x000fe20008000f00 */
[----:B------:R-:W-:Y:S01]  /*0ee0*/  IMAD.WIDE.U32 R148, R148, UR8, RZ ;  /* 0x0000000894947c25 */ /* 0x000fe2000f8e00ff */
[----:B------:R-:W-:Y:S02]  /*0ef0*/  IADD3 R187, R151, R187, RZ ;  /* 0x000000bb97bb7210 */ /* 0x000fe40007ffe0ff */
[----:B------:R-:W-:Y:S01]  /*0f00*/  MOV R214, UR5 ;  /* 0x0000000500d67c02 */ /* 0x000fe20008000f00 */
[----:B------:R-:W-:Y:S01]  /*0f10*/  IMAD.WIDE.U32 R146, R146, UR8, RZ ;  /* 0x0000000892927c25 */ /* 0x000fe2000f8e00ff */
[----:B------:R-:W-:-:S02]  /*0f20*/  IADD3 R188, R149, R188, RZ ;  /* 0x000000bc95bc7210 */ /* 0x000fc40007ffe0ff */
[----:B------:R-:W-:Y:S01]  /*0f30*/  MOV R195, UR4 ;  /* 0x0000000400c37c02 */ /* 0x000fe20008000f00 */
[----:B------:R-:W-:Y:S01]  /*0f40*/  IMAD.WIDE.U32 R144, R144, UR8, RZ ;  /* 0x0000000890907c25 */ /* 0x000fe2000f8e00ff */
[----:B------:R-:W-:Y:S01]  /*0f50*/  IADD3 R189, R147, R189, RZ ;  /* 0x000000bd93bd7210 */ /* 0x000fe20007ffe0ff */
[----:B------:R-:W-:Y:S02]  /*0f60*/  ULDC.64 UR4, c[0x0][0x210] ;  /* 0x0000840000047ab9 */ /* 0x000fe40000000a00 */
[----:B------:R-:W-:Y:S01]  /*0f70*/  IMAD.WIDE.U32 R142, R142, UR8, RZ ;  /* 0x000000088e8e7c25 */ /* 0x000fe2000f8e00ff */
[----:B------:R-:W-:-:S03]  /*0f80*/  IADD3 R190, R145, R190, RZ ;  /* 0x000000be91be7210 */ /* 0x000fc60007ffe0ff */
[----:B------:R-:W-:Y:S01]  /*0f90*/  IMAD.WIDE.U32 R140, R140, UR8, RZ ;  /* 0x000000088c8c7c25 */ /* 0x000fe2000f8e00ff */
[----:B------:R-:W-:-:S03]  /*0fa0*/  IADD3 R191, R143, R191, RZ ;  /* 0x000000bf8fbf7210 */ /* 0x000fc60007ffe0ff */
[----:B------:R-:W-:Y:S01]  /*0fb0*/  IMAD.WIDE.U32 R138, R138, UR8, RZ ;  /* 0x000000088a8a7c25 */ /* 0x000fe2000f8e00ff */
[----:B------:R-:W-:-:S03]  /*0fc0*/  IADD3 R192, R141, R192, RZ ;  /* 0x000000c08dc07210 */ /* 0x000fc60007ffe0ff */
[----:B------:R-:W-:Y:S01]  /*0fd0*/  IMAD.WIDE.U32 R136, R136, UR8, RZ ;  /* 0x0000000888887c25 */ /* 0x000fe2000f8e00ff */
[----:B------:R-:W-:-:S03]  /*0fe0*/  IADD3 R193, R139, R193, RZ ;  /* 0x000000c18bc17210 */ /* 0x000fc60007ffe0ff */
[----:B------:R-:W-:Y:S01]  /*0ff0*/  IMAD R176, R2, UR9, R176 ;  /* 0x0000000902b07c24 */ /* 0x000fe2000f8e02b0 */
[----:B------:R-:W-:Y:S01]  /*1000*/  IADD3 R194, R137, R194, RZ ;  /* 0x000000c289c27210 */ /* 0x000fe20007ffe0ff */
[----:B------:R-:W-:Y:S01]  /*1010*/  IMAD.WIDE.U32 R212, R0, UR6, R2 ;  /* 0x0000000600d47c25 */ /* 0x000fe2000f8e0002 */
[----:B------:R-:W-:Y:S02]  /*1020*/  ULDC.64 UR6, c[0x0][0x208] ;  /* 0x0000820000067ab9 */ /* 0x000fe40000000a00 */
[----:B------:R-:W-:Y:S01]  /*1030*/  IADD3 R176, R173, R176, RZ ;  /* 0x000000b0adb07210 */ /* 0x000fe20007ffe0ff */
[----:B------:R-:W-:Y:S01]  /*1040*/  IMAD.IADD R6, R6, 0x1, R227 ;  /* 0x0000000106067824 */ /* 0x000fe200078e02e3 */
[----:B------:R-:W-:Y:S01]  /*1050*/  IADD3 R219, R213, R14, RZ ;  /* 0x0000000ed5db7210 */ /* 0x000fe20007ffe0ff */
[----:B------:R-:W-:-:S03]  /*1060*/  IMAD.IADD R179, R167, 0x1, R179 ;  /* 0x00000001a7b37824 */ /* 0x000fc600078e02b3 */
[----:B-1----:R-:W-:-:S07]  /*1070*/  SHF.L.U64.HI R248, R226, 0x1, R6 ;  /* 0x00000001e2f87819 */ /* 0x002fce0000010206 */
.L_x_116:
[----:B0-----:R-:W0:Y:S01]  /*1080*/  LDC.64 R6, c[0x0][0x290] ;  /* 0x0000a400ff067b82 */ /* 0x001e220000000a00 */
[----:B------:R-:W-:-:S07]  /*1090*/  ULDC UR8, c[0x0][0x14] ;  /* 0x0000050000087ab9 */ /* 0x000fce0000000800 */
[----:B------:R-:W1:Y:S01]  /*10a0*/  LDC R14, c[0x0][0x218] ;  /* 0x00008600ff0e7b82 */ /* 0x000e620000000800 */
[----:B0-----:R-:W-:-:S04]  /*10b0*/  IMAD.WIDE.U32 R4, R6, UR8, RZ ;  /* 0x0000000806047c25 */ /* 0x001fc8000f8e00ff */
[----:B------:R-:W-:Y:S01]  /*10c0*/  IMAD R7, R7, UR8, R5 ;  /* 0x0000000807077c24 */ /* 0x000fe2000f8e0205 */
[----:B------:R-:W-:Y:S01]  /*10d0*/  ULDC.64 UR8, c[0x0][0x260] ;  /* 0x0000980000087ab9 */ /* 0x000fe20000000a00 */
[----:B------:R-:W-:-:S04]  /*10e0*/  IMAD.WIDE.U32 R12, R4, UR13, R246 ;  /* 0x0000000d040c7c25 */ /* 0x000fc8000f8e00f6 */
[----:B------:R-:W-:Y:S01]  /*10f0*/  IMAD R5, R7, UR13, RZ ;  /* 0x0000000d07057c24 */ /* 0x000fe2000f8e02ff */
[----:B------:R-:W-:Y:S01]  /*1100*/  LEA R134, P3, R12, UR8, 0x1 ;  /* 0x000000080c867c11 */ /* 0x000fe2000f8608ff */
[----:B------:R-:W-:-:S04]  /*1110*/  IMAD.WIDE.U32 R10, R4, UR13, R244 ;  /* 0x0000000d040a7c25 */ /* 0x000fc8000f8e00f4 */
[----:B------:R-:W-:Y:S01]  /*1120*/  IMAD.WIDE.U32 R8, R4, UR13, R242 ;  /* 0x0000000d04087c25 */ /* 0x000fe2000f8e00f2 */
[----:B--2---:R-:W-:-:S03]  /*1130*/  LEA R132, P2, R10, UR8, 0x1 ;  /* 0x000000080a847c11 */ /* 0x004fc6000f8408ff */
[----:B------:R-:W-:Y:S01]  /*1140*/  IMAD.WIDE.U32 R6, R4, UR13, R240 ;  /* 0x0000000d04067c25 */ /* 0x000fe2000f8e00f0 */
[----:B---3--:R-:W-:-:S03]  /*1150*/  LEA R130, P1, R8, UR8, 0x1 ;  /* 0x0000000808827c11 */ /* 0x008fc6000f8208ff */
[----:B------:R-:W-:Y:S01]  /*1160*/  IMAD R4, R4, UR12, R5 ;  /* 0x0000000c04047c24 */ /* 0x000fe2000f8e0205 */
[----:B----4-:R-:W-:Y:S01]  /*1170*/  LEA R128, P0, R6, UR8, 0x1 ;  /* 0x0000000806807c11 */ /* 0x010fe2000f8008ff */
[----:B------:R-:W-:Y:S02]  /*1180*/  ULDC UR8, c[0x0][0x270] ;  /* 0x00009c0000087ab9 */ /* 0x000fe40000000800 */
[----:B------:R-:W-:Y:S01]  /*1190*/  IMAD.IADD R5, R13, 0x1, R4 ;  /* 0x000000010d057824 */ /* 0x000fe200078e0204 */
[C---:B------:R-:W-:Y:S01]  /*11a0*/  IADD3 R9, R4.reuse, R9, RZ ;  /* 0x0000000904097210 */ /* 0x040fe20007ffe0ff */
[C---:B------:R-:W-:Y:S01]  /*11b0*/  IMAD.IADD R11, R4.reuse, 0x1, R11 ;  /* 0x00000001040b7824 */ /* 0x040fe200078e020b */
[----:B------:R-:W-:Y:S01]  /*11c0*/  MOV R85, UR8 ;  /* 0x0000000800557c02 */ /* 0x000fe20008000f00 */
[----:B------:R-:W-:Y:S01]  /*11d0*/  IMAD.IADD R4, R4, 0x1, R7 ;  /* 0x0000000104047824 */ /* 0x000fe200078e0207 */
[----:B------:R-:W-:Y:S01]  /*11e0*/  LEA.HI.X R135, R12, UR9, R5, 0x1, P3 ;  /* 0x000000090c877c11 */ /* 0x000fe200098f0c05 */
[----:B------:R-:W-:Y:S01]  /*11f0*/  IMAD.U32 R84, RZ, RZ, UR8 ;  /* 0x00000008ff547e24 */ /* 0x000fe2000f8e00ff */
[----:B------:R-:W-:Y:S01]  /*1200*/  LEA.HI.X R133, R10, UR9, R11, 0x1, P2 ;  /* 0x000000090a857c11 */ /* 0x000fe200090f0c0b */
[----:B------:R-:W-:Y:S01]  /*1210*/  IMAD.U32 R82, RZ, RZ, UR8 ;  /* 0x00000008ff527e24 */ /* 0x000fe2000f8e00ff */
[----:B------:R-:W-:Y:S01]  /*1220*/  LEA.HI.X R129, R6, UR9, R4, 0x1, P0 ;  /* 0x0000000906817c11 */ /* 0x000fe200080f0c04 */
[----:B------:R-:W-:Y:S01]  /*1230*/  IMAD.U32 R80, RZ, RZ, UR8 ;  /* 0x00000008ff507e24 */ /* 0x000fe2000f8e00ff */
[----:B-1----:R-:W-:Y:S01]  /*1240*/  ISETP.GE.AND P0, PT, R14, 0x1, PT ;  /* 0x000000010e00780c */ /* 0x002fe20003f06270 */
[----:B------:R-:W-:Y:S01]  /*1250*/  IMAD.U32 R78, RZ, RZ, UR8 ;  /* 0x00000008ff4e7e24 */ /* 0x000fe2000f8e00ff */
[----:B------:R-:W-:Y:S01]  /*1260*/  LEA.HI.X R131, R8, UR9, R9, 0x1, P1 ;  /* 0x0000000908837c11 */ /* 0x000fe200088f0c09 */
[----:B------:R-:W-:Y:S01]  /*1270*/  IMAD.U32 R76, RZ, RZ, UR8 ;  /* 0x00000008ff4c7e24 */ /* 0x000fe2000f8e00ff */
[----:B------:R-:W-:Y:S01]  /*1280*/  MOV R83, UR8 ;  /* 0x0000000800537c02 */ /* 0x000fe20008000f00 */
        /* <DEDUP_REMOVED lines=51> */
[----:B------:R-:W-:-:S02]  /*15c0*/  MOV R31, UR8 ;  /* 0x00000008001f7c02 */ /* 0x000fc40008000f00 */
[----:B------:R-:W-:Y:S02]  /*15d0*/  MOV R29, UR8 ;  /* 0x00000008001d7c02 */ /* 0x000fe40008000f00 */
[----:B------:R-:W-:Y:S02]  /*15e0*/  MOV R27, UR8 ;  /* 0x00000008001b7c02 */ /* 0x000fe40008000f00 */
[----:B------:R-:W-:Y:S02]  /*15f0*/  MOV R25, UR8 ;  /* 0x0000000800197c02 */ /* 0x000fe40008000f00 */
[----:B------:R-:W-:Y:S02]  /*1600*/  MOV R23, UR8 ;  /* 0x0000000800177c02 */ /* 0x000fe40008000f00 */
[----:B------:R-:W-:Y:S01]  /*1610*/  MOV R22, UR8 ;  /* 0x0000000800167c02 */ /* 0x000fe20008000f00 */
[----:B------:R-:W-:Y:S06]  /*1620*/  @!P0 BRA `(.L_x_0) ;  /* 0x0000002000dc8947 */ /* 0x000fec0003800000 */
[----:B------:R-:W0:Y:S01]  /*1630*/  LDC R223, c[0x0][0x218] ;  /* 0x00008600ffdf7b82 */ /* 0x000e220000000800 */
        /* <DEDUP_REMOVED lines=63> */
[C---:B------:R-:W-:Y:S01]  /*1a30*/  IADD3 R20, R2.reuse, 0xe, RZ ;  /* 0x0000000e02147810 */ /* 0x040fe20007ffe0ff */
[----:B------:R-:W-:Y:S01]  /*1a40*/  IMAD.U32 R22, RZ, RZ, UR8 ;  /* 0x00000008ff167e24 */ /* 0x000fe2000f8e00ff */
[----:B------:R-:W-:Y:S01]  /*1a50*/  IADD3 R21, R2, 0xf, RZ ;  /* 0x0000000f02157810 */ /* 0x000fe20007ffe0ff */
[C---:B------:R-:W-:Y:S01]  /*1a60*/  VIADD R19, R0.reuse, 0x3 ;  /* 0x0000000300137836 */ /* 0x040fe20000000000 */
[C---:B------:R-:W-:Y:S01]  /*1a70*/  IADD3 R17, R0.reuse, 0x2, RZ ;  /* 0x0000000200117810 */ /* 0x040fe20007ffe0ff */
[----:B------:R-:W-:Y:S01]  /*1a80*/  VIADD R18, R0, 0x1 ;  /* 0x0000000100127836 */ /* 0x000fe20000000000 */
[C---:B------:R-:W-:Y:S01]  /*1a90*/  IADD3 R15, R2.reuse, 0x2, RZ ;  /* 0x00000002020f7810 */ /* 0x040fe20007ffe0ff */
[C---:B------:R-:W-:Y:S01]  /*1aa0*/  VIADD R16, R2.reuse, 0x1 ;  /* 0x0000000102107836 */ /* 0x040fe20000000000 */
        /* <DEDUP_REMOVED lines=10> */
[----:B------:R-:W-:Y:S01]  /*1b50*/  IADD3 R4, R2, 0xd, RZ ;  /* 0x0000000d02047810 */ /* 0x000fe20007ffe0ff */
[----:B0-----:R-:W-:-:S06]  /*1b60*/  UMOV UR9, URZ ;  /* 0x0000003f00097c82 */ /* 0x001fcc0008000000 */
.L_x_1:
[----:B------:R-:W-:Y:S01]  /*1b70*/  ISETP.GE.AND P3, PT, R0, UR4, PT ;  /* 0x0000000400007c0c */ /* 0x000fe2000bf66270 */
[----:B------:R-:W-:Y:S01]  /*1b80*/  USHF.R.S32.HI UR8, URZ, 0x1f, UR9 ;  /* 0x0000001f3f087899 */ /* 0x000fe20008011409 */
[----:B------:R-:W-:Y:S02]  /*1b90*/  IADD3 R86, P2, R174, UR9, RZ ;  /* 0x00000009ae567c10 */ /* 0x000fe4000ff5e0ff */
[----:B------:R-:W-:Y:S02]  /*1ba0*/  IADD3 R87, P1, R172, UR9, RZ ;  /* 0x00000009ac577c10 */ /* 0x000fe4000ff3e0ff */
[----:B------:R-:W-:Y:S02]  /*1bb0*/  ISETP.LT.AND P0, PT, R2, UR5, !P3 ;  /* 0x0000000502007c0c */ /* 0x000fe4000df01270 */
[----:B------:R-:W-:Y:S02]  /*1bc0*/  IADD3.X R89, R127, UR8, RZ, P2, !PT ;  /* 0x000000087f597c10 */ /* 0x000fe400097fe4ff */
[----:B------:R-:W-:Y:S02]  /*1bd0*/  LEA R96, P2, R86, UR19, 0x1 ;  /* 0x0000001356607c11 */ /* 0x000fe4000f8408ff */
[----:B------:R-:W-:Y:S02]  /*1be0*/  IADD3.X R90, R176, UR8, RZ, P1, !PT ;  /* 0x00000008b05a7c10 */ /* 0x000fe40008ffe4ff */
[C---:B------:R-:W-:Y:S02]  /*1bf0*/  LEA R88, P1, R87.reuse, UR17, 0x1 ;  /* 0x0000001157587c11 */ /* 0x040fe4000f8208ff */
[----:B------:R-:W-:Y:S02]  /*1c00*/  LEA.HI.X R97, R86, UR18, R89, 0x1, P2 ;  /* 0x0000001256617c11 */ /* 0x000fe400090f0c59 */
[----:B------:R-:W-:Y:S02]  /*1c10*/  LEA.HI.X R89, R87, UR16, R90, 0x1, P1 ;  /* 0x0000001057597c11 */ /* 0x000fe400088f0c5a */
[----:B------:R-:W-:Y:S01]  /*1c20*/  ISETP.GE.AND P4, PT, R18, UR4, PT ;  /* 0x0000000412007c0c */ /* 0x000fe2000bf86270 */
[----:B------:R-:W2:Y:S01]  /*1c30*/  @P0 LDG.E.U16 R86, desc[UR6][R96.64] ;  /* 0x0000000660560981 */ /* 0x000ea2000c1e1500 */
[----:B------:R-:W-:Y:S02]  /*1c40*/  IADD3 R90, P2, R170, UR9, RZ ;  /* 0x00000009aa5a7c10 */ /* 0x000fe4000ff5e0ff */
[----:B------:R-:W-:Y:S01]  /*1c50*/  ISETP.LT.AND P1, PT, R2, UR5, !P4 ;  /* 0x0000000502007c0c */ /* 0x000fe2000e721270 */
[----:B------:R-:W3:Y:S01]  /*1c60*/  @P0 LDG.E.U16 R87, desc[UR6][R88.64] ;  /* 0x0000000658570981 */ /* 0x000ee2000c1e1500 */
[----:B------:R-:W-:Y:S02]  /*1c70*/  IADD3.X R91, R177, UR8, RZ, P2, !PT ;  /* 0x00000008b15b7c10 */ /* 0x000fe400097fe4ff */
[C---:B------:R-:W-:Y:S02]  /*1c80*/  LEA R94, P2, R90.reuse, UR19, 0x1 ;  /* 0x000000135a5e7c11 */ /* 0x040fe4000f8408ff */
[----:B------:R-:W-:Y:S02]  /*1c90*/  ISETP.GE.AND P5, PT, R17, UR4, PT ;  /* 0x0000000411007c0c */ /* 0x000fe4000bfa6270 */
[----:B------:R-:W-:Y:S02]  /*1ca0*/  LEA.HI.X R95, R90, UR18, R91, 0x1, P2 ;  /* 0x000000125a5f7c11 */ /* 0x000fe400090f0c5b */
[----:B------:R-:W-:Y:S02]  /*1cb0*/  ISETP.LT.AND P2, PT, R2, UR5, !P5 ;  /* 0x0000000502007c0c */ /* 0x000fe4000ef41270 */
[----:B------:R-:W-:Y:S01]  /*1cc0*/  IADD3 R90, P6, R168, UR9, RZ ;  /* 0x00000009a85a7c10 */ /* 0x000fe2000ffde0ff */
[----:B------:R-:W4:Y:S03]  /*1cd0*/  @P1 LDG.E.U16 R116, desc[UR6][R94.64] ;  /* 0x000000065e741981 */ /* 0x000f26000c1e1500 */
[----:B------:R-:W-:Y:S01]  /*1ce0*/  IADD3.X R91, R178, UR8, RZ, P6, !PT ;  /* 0x00000008b25b7c10 */ /* 0x000fe2000b7fe4ff */
[----:B------:R-:W5:Y:S01]  /*1cf0*/  @P1 LDG.E.U16 R117, desc[UR6][R88.64] ;  /* 0x0000000658751981 */ /* 0x000f62000c1e1500 */
[C---:B------:R-:W-:Y:S04]  /*1d00*/  LEA R92, P6, R90.reuse, UR19, 0x1 ;  /* 0x000000135a5c7c11 */ /* 0x040fe8000f8c08ff */
[----:B------:R-:W-:Y:S01]  /*1d10*/  LEA.HI.X R93, R90, UR18, R91, 0x1, P6 ;  /* 0x000000125a5d7c11 */ /* 0x000fe2000b0f0c5b */
[----:B------:R-:W5:Y:S01]  /*1d20*/  @P2 LDG.E.U16 R119, desc[UR6][R88.64] ;  /* 0x0000000658772981 */ /* 0x000f62000c1e1500 */
[----:B------:R-:W-:Y:S03]  /*1d30*/  IADD3 R91, P6, R166, UR9, RZ ;  /* 0x00000009a65b7c10 */ /* 0x000fe6000ffde0ff */
[----:B------:R-:W5:Y:S01]  /*1d40*/  @P2 LDG.E.U16 R118, desc[UR6][R92.64] ;  /* 0x000000065c762981 */ /* 0x000f62000c1e1500 */
[----:B------:R-:W-:Y:S02]  /*1d50*/  IADD3.X R98, R179, UR8, RZ, P6, !PT ;  /* 0x00000008b3627c10 */ /* 0x000fe4000b7fe4ff */
[C---:B------:R-:W-:Y:S04]  /*1d60*/  LEA R90, P6, R91.reuse, UR19, 0x1 ;  /* 0x000000135b5a7c11 */ /* 0x040fe8000f8c08ff */
[----:B------:R-:W-:Y:S02]  /*1d70*/  LEA.HI.X R91, R91, UR18, R98, 0x1, P6 ;  /* 0x000000125b5b7c11 */ /* 0x000fe4000b0f0c62 */
[----:B------:R-:W-:Y:S04]  /*1d80*/  IADD3 R99, P6, R164, UR9, RZ ;  /* 0x00000009a4637c10 */ /* 0x000fe8000ffde0ff */
        /* <DEDUP_REMOVED lines=35> */
[----:B------:R-:W-:Y:S01]  /*1fc0*/  IADD3 R121, P6, R146, UR9, RZ ;  /* 0x0000000992797c10 */ /* 0x000fe2000ffde0ff */
[----:B--2---:R-:W-:Y:S02]  /*1fd0*/  @P0 HADD2.F32 R86, -RZ, R86.H0_H0 ;  /* 0x20000056ff560230 */ /* 0x004fe40000004100 */
[----:B---3--:R-:W-:Y:S05]  /*1fe0*/  @P0 HADD2.F32 R87, -RZ, R87.H0_H0 ;  /* 0x20000057ff570230 */ /* 0x008fea0000004100 */
[----:B------:R-:W-:Y:S01]  /*1ff0*/  @P0 FFMA R22, R86, R87, R22 ;  /* 0x0000005756160223 */ /* 0x000fe20000000016 */
[----:B------:R-:W-:Y:S02]  /*2000*/  LEA R120, P0, R121, UR17, 0x1 ;  /* 0x0000001179787c11 */ /* 0x000fe4000f8008ff */
[----:B------:R-:W-:Y:S02]  /*2010*/  IADD3.X R86, R189, UR8, RZ, P6, !PT ;  /* 0x00000008bd567c10 */ /* 0x000fe4000b7fe4ff */
[----:B------:R-:W-:Y:S02]  /*2020*/  ISETP.GE.AND P6, PT, R19, UR4, PT ;  /* 0x0000000413007c0c */ /* 0x000fe4000bfc6270 */
[----:B------:R-:W-:Y:S01]  /*2030*/  LEA.HI.X R121, R121, UR16, R86, 0x1, P0 ;  /* 0x0000001079797c11 */ /* 0x000fe200080f0c56 */
[----:B----4-:R-:W-:Y:S01]  /*2040*/  @P1 HADD2.F32 R86, -RZ, R116.H0_H0 ;  /* 0x20000074ff561230 */ /* 0x010fe20000004100 */
[----:B------:R-:W-:Y:S01]  /*2050*/  ISETP.LT.AND P0, PT, R2, UR5, !P6 ;  /* 0x0000000502007c0c */ /* 0x000fe2000f701270 */
[----:B-----5:R-:W-:Y:S05]  /*2060*/  @P1 HADD2.F32 R87, -RZ, R117.H0_H0 ;  /* 0x20000075ff571230 */ /* 0x020fea0000004100 */
[----:B------:R-:W-:Y:S01]  /*2070*/  @P1 FFMA R38, R86, R87, R38 ;  /* 0x0000005756261223 */ /* 0x000fe20000000026 */
[----:B------:R-:W-:Y:S01]  /*2080*/  ISETP.LT.AND P1, PT, R16, UR5, !P3 ;  /* 0x0000000510007c0c */ /* 0x000fe2000df21270 */
[----:B------:R-:W-:Y:S02]  /*2090*/  @P2 HADD2.F32 R87, -RZ, R119.H0_H0 ;  /* 0x20000077ff572230 */ /* 0x000fe40000004100 */
[----:B------:R-:W-:Y:S03]  /*20a0*/  @P2 HADD2.F32 R86, -RZ, R118.H0_H0 ;  /* 0x20000076ff562230 */ /* 0x000fe60000004100 */
[----:B------:R-:W2:Y:S02]  /*20b0*/  @P0 LDG.E.U16 R88, desc[UR6][R88.64] ;  /* 0x0000000658580981 */ /* 0x000ea4000c1e1500 */
[----:B------:R-:W-:Y:S01]  /*20c0*/  @P2 FFMA R54, R86, R87, R54 ;  /* 0x0000005756362223 */ /* 0x000fe20000000036 */
[----:B------:R-:W-:Y:S04]  /*20d0*/  ISETP.LT.AND P2, PT, R16, UR5, !P4 ;  /* 0x0000000510007c0c */ /* 0x000fe8000e741270 */
[----:B------:R-:W3:Y:S04]  /*20e0*/  @P1 LDG.E.U16 R116, desc[UR6][R96.64] ;  /* 0x0000000660741981 */ /* 0x000ee8000c1e1500 */
[----:B------:R-:W4:Y:S05]  /*20f0*/  @P1 LDG.E.U16 R117, desc[UR6][R98.64] ;  /* 0x0000000662751981 */ /* 0x000f2a000c1e1500 */
[----:B------:R-:W5:Y:S04]  /*2100*/  @P2 LDG.E.U16 R122, desc[UR6][R94.64] ;  /* 0x000000065e7a2981 */ /* 0x000f68000c1e1500 */
[----:B------:R-:W5:Y:S04]  /*2110*/  @P2 LDG.E.U16 R123, desc[UR6][R98.64] ;  /* 0x00000006627b2981 */ /* 0x000f68000c1e1500 */
[----:B------:R-:W3:Y:S01]  /*2120*/  @P0 LDG.E.U16 R89, desc[UR6][R90.64] ;  /* 0x000000065a590981 */ /* 0x000ee2000c1e1500 */
[----:B--2---:R-:W-:Y:S02]  /*2130*/  @P0 HADD2.F32 R87, -RZ, R88.H0_H0 ;  /* 0x20000058ff570230 */ /* 0x004fe40000004100 */
[----:B---3--:R-:W-:Y:S05]  /*2140*/  @P0 HADD2.F32 R86, -RZ, R89.H0_H0 ;  /* 0x20000059ff560230 */ /* 0x008fea0000004100 */
[----:B------:R-:W-:Y:S01]  /*2150*/  @P0 FFMA R70, R86, R87, R70 ;  /* 0x0000005756460223 */ /* 0x000fe20000000046 */
[----:B------:R-:W-:Y:S01]  /*2160*/  ISETP.LT.AND P0, PT, R16, UR5, !P5 ;  /* 0x0000000510007c0c */ /* 0x000fe2000ef01270 */
[----:B------:R-:W-:Y:S02]  /*2170*/  @P1 HADD2.F32 R86, -RZ, R116.H0_H0 ;  /* 0x20000074ff561230 */ /* 0x000fe40000004100 */
[----:B----4-:R-:W-:Y:S05]  /*2180*/  @P1 HADD2.F32 R87, -RZ, R117.H0_H0 ;  /* 0x20000075ff571230 */ /* 0x010fea0000004100 */
[----:B------:R-:W-:Y:S01]  /*2190*/  @P1 FFMA R23, R86, R87, R23 ;  /* 0x0000005756171223 */ /* 0x000fe20000000017 */
[----:B------:R-:W-:Y:S04]  /*21a0*/  IADD3 R86, P1, R144, UR9, RZ ;  /* 0x0000000990567c10 */ /* 0x000fe8000ff3e0ff */
[----:B------:R-:W2:Y:S01]  /*21b0*/  @P0 LDG.E.U16 R116, desc[UR6][R98.64] ;  /* 0x0000000662740981 */ /* 0x000ea2000c1e1500 */
[----:B------:R-:W-:Y:S02]  /*21c0*/  IADD3.X R87, R190, UR8, RZ, P1, !PT ;  /* 0x00000008be577c10 */ /* 0x000fe40008ffe4ff */
[C---:B------:R-:W-:Y:S01]  /*21d0*/  LEA R118, P1, R86.reuse, UR17, 0x1 ;  /* 0x0000001156767c11 */ /* 0x040fe2000f8208ff */
[----:B------:R-:W3:Y:S03]  /*21e0*/  @P0 LDG.E.U16 R88, desc[UR6][R92.64] ;  /* 0x000000065c580981 */ /* 0x000ee6000c1e1500 */
[----:B------:R-:W-:Y:S01]  /*21f0*/  LEA.HI.X R119, R86, UR16, R87, 0x1, P1 ;  /* 0x0000001056777c11 */ /* 0x000fe200088f0c57 */
[----:B-----5:R-:W-:Y:S01]  /*2200*/  @P2 HADD2.F32 R86, -RZ, R122.H0_H0 ;  /* 0x2000007aff562230 */ /* 0x020fe20000004100 */
[----:B------:R-:W-:Y:S01]  /*2210*/  ISETP.LT.AND P1, PT, R16, UR5, !P6 ;  /* 0x0000000510007c0c */ /* 0x000fe2000f721270 */
[----:B------:R-:W-:Y:S05]  /*2220*/  @P2 HADD2.F32 R87, -RZ, R123.H0_H0 ;  /* 0x2000007bff572230 */ /* 0x000fea0000004100 */
[----:B------:R-:W-:Y:S01]  /*2230*/  @P2 FFMA R39, R86, R87, R39 ;  /* 0x0000005756272223 */ /* 0x000fe20000000027 */
[C---:B------:R-:W-:Y:S06]  /*2240*/  ISETP.LT.AND P2, PT, R15.reuse, UR5, !P3 ;  /* 0x000000050f007c0c */ /* 0x040fec000df41270 */
[----:B------:R-:W4:Y:S04]  /*2250*/  @P1 LDG.E.U16 R89, desc[UR6][R90.64] ;  /* 0x000000065a591981 */ /* 0x000f28000c1e1500 */
[----:B------:R-:W5:Y:S04]  /*2260*/  @P1 LDG.E.U16 R98, desc[UR6][R98.64] ;  /* 0x0000000662621981 */ /* 0x000f68000c1e1500 */
[----:B------:R-:W5:Y:S04]  /*2270*/  @P2 LDG.E.U16 R117, desc[UR6][R100.64] ;  /* 0x0000000664752981 */ /* 0x000f68000c1e1500 */
[----:B------:R-:W5:Y:S01]  /*2280*/  @P2 LDG.E.U16 R99, desc[UR6][R96.64] ;  /* 0x0000000660632981 */ /* 0x000f62000c1e1500 */
[----:B--2---:R-:W-:Y:S02]  /*2290*/  @P0 HADD2.F32 R87, -RZ, R116.H0_H0 ;  /* 0x20000074ff570230 */ /* 0x004fe40000004100 */
[----:B---3--:R-:W-:Y:S05]  /*22a0*/  @P0 HADD2.F32 R86, -RZ, R88.H0_H0 ;  /* 0x20000058ff560230 */ /* 0x008fea0000004100 */
[----:B------:R-:W-:Y:S01]  /*22b0*/  @P0 FFMA R55, R86, R87, R55 ;  /* 0x0000005756370223 */ /* 0x000fe20000000037 */
[----:B------:R-:W-:Y:S01]  /*22c0*/  ISETP.LT.AND P0, PT, R15, UR5, !P4 ;  /* 0x000000050f007c0c */ /* 0x000fe2000e701270 */
[----:B----4-:R-:W-:Y:S11]  /*22d0*/  @P1 HADD2.F32 R86, -RZ, R89.H0_H0 ;  /* 0x20000059ff561230 */ /* 0x010ff60000004100 */
[----:B------:R-:W-:Y:S01]  /*22e0*/  @!UPT UIADD3 URZ, URZ, URZ, URZ ;  /* 0x0000003f3f3ff290 */ /* 0x000fe2000fffe03f */
[----:B------:R-:W2:Y:S01]  /*22f0*/  @P0 LDG.E.U16 R116, desc[UR6][R94.64] ;  /* 0x000000065e740981 */ /* 0x000ea2000c1e1500 */
[----:B-----5:R-:W-:Y:S03]  /*2300*/  @P1 HADD2.F32 R87, -RZ, R98.H0_H0 ;  /* 0x20000062ff571230 */ /* 0x020fe60000004100 */
[----:B------:R-:W3:Y:S02]  /*2310*/  @P0 LDG.E.U16 R124, desc[UR6][R100.64] ;  /* 0x00000006647c0981 */ /* 0x000ee4000c1e1500 */
[----:B------:R-:W-:Y:S01]  /*2320*/  @P1 FFMA R71, R86, R87, R71 ;  /* 0x0000005756471223 */ /* 0x000fe20000000047 */
[----:B------:R-:W-:Y:S04]  /*2330*/  IADD3 R86, P1, R142, UR9, RZ ;  /* 0x000000098e567c10 */ /* 0x000fe8000ff3e0ff */
[----:B------:R-:W-:Y:S02]  /*2340*/  IADD3.X R87, R191, UR8, RZ, P1, !PT ;  /* 0x00000008bf577c10 */ /* 0x000fe40008ffe4ff */
[C---:B------:R-:W-:Y:S04]  /*2350*/  LEA R122, P1, R86.reuse, UR17, 0x1 ;  /* 0x00000011567a7c11 */ /* 0x040fe8000f8208ff */
[----:B------:R-:W-:Y:S01]  /*2360*/  LEA.HI.X R123, R86, UR16, R87, 0x1, P1 ;  /* 0x00000010567b7c11 */ /* 0x000fe200088f0c57 */
[----:B------:R-:W-:Y:S01]  /*2370*/  @P2 HADD2.F32 R87, -RZ, R117.H0_H0 ;  /* 0x20000075ff572230 */ /* 0x000fe20000004100 */
[C---:B------:R-:W-:Y:S01]  /*2380*/  ISETP.LT.AND P1, PT, R15.reuse, UR5, !P5 ;  /* 0x000000050f007c0c */ /* 0x040fe2000ef21270 */
[----:B------:R-:W-:Y:S05]  /*2390*/  @P2 HADD2.F32 R86, -RZ, R99.H0_H0 ;  /* 0x20000063ff562230 */ /* 0x000fea0000004100 */
[----:B------:R-:W-:Y:S07]  /*23a0*/  @P2 FFMA R24, R86, R87, R24 ;  /* 0x0000005756182223 */ /* 0x000fee0000000018 */
[----:B------:R-:W4:Y:S01]  /*23b0*/  @P1 LDG.E.U16 R98, desc[UR6][R100.64] ;  /* 0x0000000664621981 */ /* 0x000f22000c1e1500 */
[----:B------:R-:W-:Y:S03]  /*23c0*/  ISETP.LT.AND P2, PT, R15, UR5, !P6 ;  /* 0x000000050f007c0c */ /* 0x000fe6000f741270 */
[----:B------:R-:W5:Y:S10]  /*23d0*/  @P1 LDG.E.U16 R88, desc[UR6][R92.64] ;  /* 0x000000065c581981 */ /* 0x000f74000c1e1500 */
[----:B------:R-:W5:Y:S04]  /*23e0*/  @P2 LDG.E.U16 R89, desc[UR6][R90.64] ;  /* 0x000000065a592981 */ /* 0x000f68000c1e1500 */
[----:B------:R-:W5:Y:S01]  /*23f0*/  @P2 LDG.E.U16 R100, desc[UR6][R100.64] ;  /* 0x0000000664642981 */ /* 0x000f62000c1e1500 */
[----:B--2---:R-:W-:Y:S02]  /*2400*/  @P0 HADD2.F32 R86, -RZ, R116.H0_H0 ;  /* 0x20000074ff560230 */ /* 0x004fe40000004100 */
[----:B---3--:R-:W-:Y:S05]  /*2410*/  @P0 HADD2.F32 R87, -RZ, R124.H0_H0 ;  /* 0x2000007cff570230 */ /* 0x008fea0000004100 */
[----:B------:R-:W-:Y:S01]  /*2420*/  @P0 FFMA R40, R86, R87, R40 ;  /* 0x0000005756280223 */ /* 0x000fe20000000028 */
[----:B------:R-:W-:Y:S11]  /*2430*/  ISETP.LT.AND P0, PT, R14, UR5, !P3 ;  /* 0x000000050e007c0c */ /* 0x000ff6000df01270 */
[----:B------:R-:W-:Y:S02]  /*2440*/  @!UPT UIADD3 URZ, URZ, URZ, URZ ;  /* 0x0000003f3f3ff290 */ /* 0x000fe4000fffe03f */
[----:B------:R-:W2:Y:S04]  /*2450*/  @P0 LDG.E.U16 R101, desc[UR6][R96.64] ;  /* 0x0000000660650981 */ /* 0x000ea8000c1e1500 */
[----:B------:R-:W3:Y:S01]  /*2460*/  @P0 LDG.E.U16 R116, desc[UR6][R102.64] ;  /* 0x0000000666740981 */ /* 0x000ee2000c1e1500 */
[----:B----4-:R-:W-:Y:S02]  /*2470*/  @P1 HADD2.F32 R87, -RZ, R98.H0_H0 ;  /* 0x20000062ff571230 */ /* 0x010fe40000004100 */
[----:B-----5:R-:W-:Y:S05]  /*2480*/  @P1 HADD2.F32 R86, -RZ, R88.H0_H0 ;  /* 0x20000058ff561230 */ /* 0x020fea0000004100 */
[----:B------:R-:W-:Y:S01]  /*2490*/  @P1 FFMA R56, R86, R87, R56 ;  /* 0x0000005756381223 */ /* 0x000fe20000000038 */
[----:B------:R-:W-:Y:S01]  /*24a0*/  ISETP.LT.AND P1, PT, R14, UR5, !P4 ;  /* 0x000000050e007c0c */ /* 0x000fe2000e721270 */
[----:B------:R-:W-:Y:S11]  /*24b0*/  @P2 HADD2.F32 R86, -RZ, R89.H0_H0 ;  /* 0x20000059ff562230 */ /* 0x000ff60000004100 */
[----:B------:R-:W-:Y:S01]  /*24c0*/  @!UPT UIADD3 URZ, URZ, URZ, URZ ;  /* 0x0000003f3f3ff290 */ /* 0x000fe2000fffe03f */
[----:B------:R-:W4:Y:S01]  /*24d0*/  @P1 LDG.E.U16 R88, desc[UR6][R94.64] ;  /* 0x000000065e581981 */ /* 0x000f22000c1e1500 */
[----:B------:R-:W-:Y:S03]  /*24e0*/  @P2 HADD2.F32 R87, -RZ, R100.H0_H0 ;  /* 0x20000064ff572230 */ /* 0x000fe60000004100 */
[----:B------:R-:W5:Y:S02]  /*24f0*/  @P1 LDG.E.U16 R89, desc[UR6][R102.64] ;  /* 0x0000000666591981 */ /* 0x000f64000c1e1500 */
[----:B------:R-:W-:Y:S01]  /*2500*/  @P2 FFMA R72, R86, R87, R72 ;  /* 0x0000005756482223 */ /* 0x000fe20000000048 */
[----:B------:R-:W-:Y:S11]  /*2510*/  ISETP.LT.AND P2, PT, R14, UR5, !P5 ;  /* 0x000000050e007c0c */ /* 0x000ff6000ef41270 */
[----:B------:R-:W-:Y:S02]  /*2520*/  @!UPT UIADD3 URZ, URZ, URZ, URZ ;  /* 0x0000003f3f3ff290 */ /* 0x000fe4000fffe03f */
[----:B------:R-:W5:Y:S04]  /*2530*/  @P2 LDG.E.U16 R98, desc[UR6][R92.64] ;  /* 0x000000065c622981 */ /* 0x000f68000c1e1500 */
[----:B------:R-:W5:Y:S01]  /*2540*/  @P2 LDG.E.U16 R99, desc[UR6][R102.64] ;  /* 0x0000000666632981 */ /* 0x000f62000c1e1500 */
[----:B--2---:R-:W-:Y:S02]  /*2550*/  @P0 HADD2.F32 R86, -RZ, R101.H0_H0 ;  /* 0x20000065ff560230 */ /* 0x004fe40000004100 */
[----:B---3--:R-:W-:Y:S05]  /*2560*/  @P0 HADD2.F32 R87, -RZ, R116.H0_H0 ;  /* 0x20000074ff570230 */ /* 0x008fea0000004100 */
[----:B------:R-:W-:Y:S01]  /*2570*/  @P0 FFMA R25, R86, R87, R25 ;  /* 0x0000005756190223 */ /* 0x000fe20000000019 */
[----:B------:R-:W-:Y:S04]  /*2580*/  IADD3 R86, P0, R140, UR9, RZ ;  /* 0x000000098c567c10 */ /* 0x000fe8000ff1e0ff */
[----:B------:R-:W-:Y:S02]  /*2590*/  IADD3.X R87, R192, UR8, RZ, P0, !PT ;  /* 0x00000008c0577c10 */ /* 0x000fe400087fe4ff */
[C---:B------:R-:W-:Y:S04]  /*25a0*/  LEA R116, P0, R86.reuse, UR17, 0x1 ;  /* 0x0000001156747c11 */ /* 0x040fe8000f8008ff */
[----:B------:R-:W-:Y:S02]  /*25b0*/  LEA.HI.X R117, R86, UR16, R87, 0x1, P0 ;  /* 0x0000001056757c11 */ /* 0x000fe400080f0c57 */
[----:B------:R-:W-:Y:S01]  /*25c0*/  ISETP.LT.AND P0, PT, R14, UR5, !P6 ;  /* 0x000000050e007c0c */ /* 0x000fe2000f701270 */
[----:B----4-:R-:W-:Y:S11]  /*25d0*/  @P1 HADD2.F32 R86, -RZ, R88.H0_H0 ;  /* 0x20000058ff561230 */ /* 0x010ff60000004100 */
[----:B------:R-:W-:Y:S01]  /*25e0*/  @!UPT UIADD3 URZ, URZ, URZ, URZ ;  /* 0x0000003f3f3ff290 */ /* 0x000fe2000fffe03f */
[----:B------:R-:W2:Y:S01]  /*25f0*/  @P0 LDG.E.U16 R102, desc[UR6][R102.64] ;  /* 0x0000000666660981 */ /* 0x000ea2000c1e1500 */
[----:B-----5:R-:W-:Y:S03]  /*2600*/  @P1 HADD2.F32 R87, -RZ, R89.H0_H0 ;  /* 0x20000059ff571230 */ /* 0x020fe60000004100 */
[----:B------:R-:W3:Y:S02]  /*2610*/  @P0 LDG.E.U16 R100, desc[UR6][R90.64] ;  /* 0x000000065a640981 */ /* 0x000ee4000c1e1500 */
[----:B------:R-:W-:Y:S01]  /*2620*/  @P1 FFMA R41, R86, R87, R41 ;  /* 0x0000005756291223 */ /* 0x000fe20000000029 */
[C---:B------:R-:W-:Y:S01]  /*2630*/  ISETP.LT.AND P1, PT, R13.reuse, UR5, !P3 ;  /* 0x000000050d007c0c */ /* 0x040fe2000df21270 */
        /* <DEDUP_REMOVED lines=17> */
[C---:B------:R-:W-:Y:S01]  /*2750*/  ISETP.LT.AND P0, PT, R13.reuse, UR5, !P5 ;  /* 0x000000050d007c0c */ /* 0x040fe2000ef01270 */
[----:B----4-:R-:W-:Y:S02]  /*2760*/  @P1 HADD2.F32 R86, -RZ, R88.H0_H0 ;  /* 0x20000058ff561230 */ /* 0x010fe40000004100 */
[----:B-----5:R-:W-:Y:S05]  /*2770*/  @P1 HADD2.F32 R87, -RZ, R89.H0_H0 ;  /* 0x20000059ff571230 */ /* 0x020fea0000004100 */
[----:B------:R-:W-:Y:S01]  /*2780*/  @P1 FFMA R26, R86, R87, R26 ;  /* 0x00000057561a1223 */ /* 0x000fe2000000001a */
[----:B------:R-:W-:Y:S04]  /*2790*/  ISETP.LT.AND P1, PT, R13, UR5, !P6 ;  /* 0x000000050d007c0c */ /* 0x000fe8000f721270 */
[----:B------:R-:W2:Y:S04]  /*27a0*/  @P0 LDG.E.U16 R98, desc[UR6][R104.64] ;  /* 0x0000000668620981 */ /* 0x000ea8000c1e1500 */
[----:B------:R-:W3:Y:S01]  /*27b0*/  @P0 LDG.E.U16 R88, desc[UR6][R92.64] ;  /* 0x000000065c580981 */ /* 0x000ee2000c1e1500 */
[----:B------:R-:W-:Y:S04]  /*27c0*/  @P2 HADD2.F32 R86, -RZ, R99.H0_H0 ;  /* 0x20000063ff562230 */ /* 0x000fe80000004100 */
[----:B------:R-:W4:Y:S01]  /*27d0*/  @P1 LDG.E.U16 R89, desc[UR6][R90.64] ;  /* 0x000000065a591981 */ /* 0x000f22000c1e1500 */
[----:B------:R-:W-:Y:S05]  /*27e0*/  @P2 HADD2.F32 R87, -RZ, R103.H0_H0 ;  /* 0x20000067ff572230 */ /* 0x000fea0000004100 */
[----:B------:R-:W-:Y:S01]  /*27f0*/  @P2 FFMA R42, R86, R87, R42 ;  /* 0x00000057562a2223 */ /* 0x000fe2000000002a */
[----:B------:R-:W-:Y:S01]  /*2800*/  ISETP.LT.AND P2, PT, R12, UR5, !P3 ;  /* 0x000000050c007c0c */ /* 0x000fe2000df41270 */
[----:B------:R-:W5:Y:S11]  /*2810*/  @P1 LDG.E.U16 R104, desc[UR6][R104.64] ;  /* 0x0000000668681981 */ /* 0x000f76000c1e1500 */
[----:B------:R-:W-:Y:S01]  /*2820*/  @!UPT UIADD3 URZ, URZ, URZ, URZ ;  /* 0x0000003f3f3ff290 */ /* 0x000fe2000fffe03f */
[----:B------:R-:W5:Y:S04]  /*2830*/  @P2 LDG.E.U16 R102, desc[UR6][R96.64] ;  /* 0x0000000660662981 */ /* 0x000f68000c1e1500 */
[----:B------:R-:W5:Y:S01]  /*2840*/  @P2 LDG.E.U16 R103, desc[UR6][R106.64] ;  /* 0x000000066a672981 */ /* 0x000f62000c1e1500 */
[----:B--2---:R-:W-:Y:S02]  /*2850*/  @P0 HADD2.F32 R87, -RZ, R98.H0_H0 ;  /* 0x20000062ff570230 */ /* 0x004fe40000004100 */
[----:B---3--:R-:W-:Y:S05]  /*2860*/  @P0 HADD2.F32 R86, -RZ, R88.H0_H0 ;  /* 0x20000058ff560230 */ /* 0x008fea0000004100 */
[----:B------:R-:W-:Y:S01]  /*2870*/  @P0 FFMA R58, R86, R87, R58 ;  /* 0x00000057563a0223 */ /* 0x000fe2000000003a */
[----:B------:R-:W-:Y:S01]  /*2880*/  IADD3 R88, P0, R136, UR9, RZ ;  /* 0x0000000988587c10 */ /* 0x000fe2000ff1e0ff */
[----:B----4-:R-:W-:Y:S01]  /*2890*/  @P1 HADD2.F32 R86, -RZ, R89.H0_H0 ;  /* 0x20000059ff561230 */ /* 0x010fe20000004100 */
[----:B------:R-:W-:Y:S02]  /*28a0*/  UIADD3 UR9, UR9, 0x1, URZ ;  /* 0x0000000109097890 */ /* 0x000fe4000fffe03f */
[----:B------:R-:W-:Y:S02]  /*28b0*/  IADD3.X R99, R194, UR8, RZ, P0, !PT ;  /* 0x00000008c2637c10 */ /* 0x000fe400087fe4ff */
[C---:B------:R-:W-:Y:S04]  /*28c0*/  LEA R98, P0, R88.reuse, UR17, 0x1 ;  /* 0x0000001158627c11 */ /* 0x040fe8000f8008ff */
[----:B------:R-:W-:Y:S02]  /*28d0*/  LEA.HI.X R99, R88, UR16, R99, 0x1, P0 ;  /* 0x0000001058637c11 */ /* 0x000fe400080f0c63 */
[----:B------:R-:W-:Y:S01]  /*28e0*/  ISETP.LT.AND P0, PT, R12, UR5, !P4 ;  /* 0x000000050c007c0c */ /* 0x000fe2000e701270 */
[----:B-----5:R-:W-:Y:S05]  /*28f0*/  @P1 HADD2.F32 R87, -RZ, R104.H0_H0 ;  /* 0x20000068ff571230 */ /* 0x020fea0000004100 */
[----:B------:R-:W-:Y:S01]  /*2900*/  @P1 FFMA R74, R86, R87, R74 ;  /* 0x00000057564a1223 */ /* 0x000fe2000000004a */
[----:B------:R-:W-:Y:S01]  /*2910*/  ISETP.LT.AND P1, PT, R12, UR5, !P5 ;  /* 0x000000050c007c0c */ /* 0x000fe2000ef21270 */
[----:B------:R-:W-:Y:S02]  /*2920*/  @P2 HADD2.F32 R86, -RZ, R102.H0_H0 ;  /* 0x20000066ff562230 */ /* 0x000fe40000004100 */
[----:B------:R-:W-:Y:S05]  /*2930*/  @P2 HADD2.F32 R87, -RZ, R103.H0_H0 ;  /* 0x20000067ff572230 */ /* 0x000fea0000004100 */
[----:B------:R-:W-:Y:S01]  /*2940*/  @P2 FFMA R27, R86, R87, R27 ;  /* 0x00000057561b2223 */ /* 0x000fe2000000001b */
[----:B------:R-:W-:Y:S01]  /*2950*/  ISETP.LT.AND P2, PT, R12, UR5, !P6 ;  /* 0x000000050c007c0c */ /* 0x000fe2000f741270 */
[----:B------:R-:W2:Y:S04]  /*2960*/  @P0 LDG.E.U16 R87, desc[UR6][R106.64] ;  /* 0x000000066a570981 */ /* 0x000ea8000c1e1500 */
[----:B------:R-:W3:Y:S04]  /*2970*/  @P1 LDG.E.U16 R89, desc[UR6][R106.64] ;  /* 0x000000066a591981 */ /* 0x000ee8000c1e1500 */
[----:B------:R-:W4:Y:S04]  /*2980*/  @P0 LDG.E.U16 R86, desc[UR6][R94.64] ;  /* 0x000000065e560981 */ /* 0x000f28000c1e1500 */
[----:B------:R-:W5:Y:S04]  /*2990*/  @P1 LDG.E.U16 R88, desc[UR6][R92.64] ;  /* 0x000000065c581981 */ /* 0x000f68000c1e1500 */
[----:B------:R-:W5:Y:S04]  /*29a0*/  @P2 LDG.E.U16 R102, desc[UR6][R90.64] ;  /* 0x000000065a662981 */ /* 0x000f68000c1e1500 */
[----:B------:R-:W5:Y:S01]  /*29b0*/  @P2 LDG.E.U16 R106, desc[UR6][R106.64] ;  /* 0x000000066a6a2981 */ /* 0x000f62000c1e1500 */
[----:B--2---:R-:W-:Y:S02]  /*29c0*/  @P0 HADD2.F32 R87, -RZ, R87.H0_H0 ;  /* 0x20000057ff570230 */ /* 0x004fe40000004100 */
[----:B---3--:R-:W-:Y:S02]  /*29d0*/  @P1 HADD2.F32 R89, -RZ, R89.H0_H0 ;  /* 0x20000059ff591230 */ /* 0x008fe40000004100 */
[----:B----4-:R-:W-:Y:S02]  /*29e0*/  @P0 HADD2.F32 R86, -RZ, R86.H0_H0 ;  /* 0x20000056ff560230 */ /* 0x010fe40000004100 */
[----:B-----5:R-:W-:Y:S03]  /*29f0*/  @P1 HADD2.F32 R88, -RZ, R88.H0_H0 ;  /* 0x20000058ff581230 */ /* 0x020fe60000004100 */
[----:B------:R-:W-:Y:S01]  /*2a00*/  @P0 FFMA R43, R86, R87, R43 ;  /* 0x00000057562b0223 */ /* 0x000fe2000000002b */
[C---:B------:R-:W-:Y:S01]  /*2a10*/  ISETP.LT.AND P0, PT, R11.reuse, UR5, !P3 ;  /* 0x000000050b007c0c */ /* 0x040fe2000df01270 */
[----:B------:R-:W-:Y:S02]  /*2a20*/  @P2 HADD2.F32 R86, -RZ, R102.H0_H0 ;  /* 0x20000066ff562230 */ /* 0x000fe40000004100 */
[----:B------:R-:W-:Y:S01]  /*2a30*/  @P1 FFMA R59, R88, R89, R59 ;  /* 0x00000059583b1223 */ /* 0x000fe2000000003b */
[C---:B------:R-:W-:Y:S01]  /*2a40*/  ISETP.LT.AND P1, PT, R11.reuse, UR5, !P4 ;  /* 0x000000050b007c0c */ /* 0x040fe2000e721270 */
[----:B------:R-:W-:Y:S11]  /*2a50*/  @P2 HADD2.F32 R87, -RZ, R106.H0_H0 ;  /* 0x2000006aff572230 */ /* 0x000ff60000004100 */
[----:B------:R-:W-:Y:S01]  /*2a60*/  @!UPT UIADD3 URZ, URZ, URZ, URZ ;  /* 0x0000003f3f3ff290 */ /* 0x000fe2000fffe03f */
[----:B------:R-:W2:Y:S01]  /*2a70*/  @P1 LDG.E.U16 R88, desc[UR6][R94.64] ;  /* 0x000000065e581981 */ /* 0x000ea2000c1e1500 */
[----:B------:R-:W-:Y:S03]  /*2a80*/  @P2 FFMA R75, R86, R87, R75 ;  /* 0x00000057564b2223 */ /* 0x000fe6000000004b */
[----:B------:R-:W3:Y:S01]  /*2a90*/  @P1 LDG.E.U16 R89, desc[UR6][R108.64] ;  /* 0x000000066c591981 */ /* 0x000ee2000c1e1500 */
[C---:B------:R-:W-:Y:S03]  /*2aa0*/  ISETP.LT.AND P2, PT, R11.reuse, UR5, !P5 ;  /* 0x000000050b007c0c */ /* 0x040fe6000ef41270 */
[----:B------:R-:W4:Y:S04]  /*2ab0*/  @P0 LDG.E.U16 R86, desc[UR6][R96.64] ;  /* 0x0000000660560981 */ /* 0x000f28000c1e1500 */
[----:B------:R-:W5:Y:S06]  /*2ac0*/  @P0 LDG.E.U16 R87, desc[UR6][R108.64] ;  /* 0x000000066c570981 */ /* 0x000f6c000c1e1500 */
[----:B------:R-:W5:Y:S04]  /*2ad0*/  @P2 LDG.E.U16 R102, desc[UR6][R92.64] ;  /* 0x000000065c662981 */ /* 0x000f68000c1e1500 */
[----:B------:R-:W5:Y:S01]  /*2ae0*/  @P2 LDG.E.U16 R103, desc[UR6][R108.64] ;  /* 0x000000066c672981 */ /* 0x000f62000c1e1500 */
[----:B--2---:R-:W-:Y:S02]  /*2af0*/  @P1 HADD2.F32 R88, -RZ, R88.H0_H0 ;  /* 0x20000058ff581230 */ /* 0x004fe40000004100 */
[----:B---3--:R-:W-:Y:S02]  /*2b00*/  @P1 HADD2.F32 R89, -RZ, R89.H0_H0 ;  /* 0x20000059ff591230 */ /* 0x008fe40000004100 */
[----:B----4-:R-:W-:Y:S02]  /*2b10*/  @P0 HADD2.F32 R86, -RZ, R86.H0_H0 ;  /* 0x20000056ff560230 */ /* 0x010fe40000004100 */
[----:B-----5:R-:W-:Y:S05]  /*2b20*/  @P0 HADD2.F32 R87, -RZ, R87.H0_H0 ;  /* 0x20000057ff570230 */ /* 0x020fea0000004100 */
[----:B------:R-:W-:Y:S01]  /*2b30*/  @P0 FFMA R28, R86, R87, R28 ;  /* 0x00000057561c0223 */ /* 0x000fe2000000001c */
[----:B------:R-:W-:Y:S01]  /*2b40*/  ISETP.LT.AND P0, PT, R11, UR5, !P6 ;  /* 0x000000050b007c0c */ /* 0x000fe2000f701270 */
[----:B------:R-:W-:Y:S01]  /*2b50*/  @P1 FFMA R44, R88, R89, R44 ;  /* 0x00000059582c1223 */ /* 0x000fe2000000002c */
[----:B------:R-:W-:Y:S01]  /*2b60*/  ISETP.LT.AND P1, PT, R10, UR5, !P3 ;  /* 0x000000050a007c0c */ /* 0x000fe2000df21270 */
[----:B------:R-:W-:Y:S02]  /*2b70*/  @P2 HADD2.F32 R86, -RZ, R102.H0_H0 ;  /* 0x20000066ff562230 */ /* 0x000fe40000004100 */
[----:B------:R-:W-:Y:S05]  /*2b80*/  @P2 HADD2.F32 R87, -RZ, R103.H0_H0 ;  /* 0x20000067ff572230 */ /* 0x000fea0000004100 */
[----:B------:R-:W-:Y:S01]  /*2b90*/  @P2 FFMA R60, R86, R87, R60 ;  /* 0x00000057563c2223 */ /* 0x000fe2000000003c */
[----:B------:R-:W-:Y:S02]  /*2ba0*/  ISETP.LT.AND P2, PT, R10, UR5, !P4 ;  /* 0x000000050a007c0c */ /* 0x000fe4000e741270 */
        /* <DEDUP_REMOVED lines=8> */
[----:B----4-:R-:W-:Y:S03]  /*2c30*/  @P1 HADD2.F32 R88, -RZ, R88.H0_H0 ;  /* 0x20000058ff581230 */ /* 0x010fe60000004100 */
[----:B------:R-:W-:Y:S01]  /*2c40*/  @P0 FFMA R76, R86, R87, R76 ;  /* 0x00000057564c0223 */ /* 0x000fe2000000004c */
[----:B------:R-:W-:Y:S01]  /*2c50*/  ISETP.LT.AND P0, PT, R10, UR5, !P5 ;  /* 0x000000050a007c0c */ /* 0x000fe2000ef01270 */
[----:B-----5:R-:W-:Y:S02]  /*2c60*/  @P1 HADD2.F32 R89, -RZ, R89.H0_H0 ;  /* 0x20000059ff591230 */ /* 0x020fe40000004100 */
[----:B------:R-:W-:Y:S03]  /*2c70*/  @P2 HADD2.F32 R86, -RZ, R102.H0_H0 ;  /* 0x20000066ff562230 */ /* 0x000fe60000004100 */
[----:B------:R-:W-:Y:S01]  /*2c80*/  @P1 FFMA R29, R88, R89, R29 ;  /* 0x00000059581d1223 */ /* 0x000fe2000000001d */
[----:B------:R-:W-:Y:S01]  /*2c90*/  ISETP.LT.AND P1, PT, R10, UR5, !P6 ;  /* 0x000000050a007c0c */ /* 0x000fe2000f721270 */
[----:B------:R-:W-:Y:S05]  /*2ca0*/  @P2 HADD2.F32 R87, -RZ, R103.H0_H0 ;  /* 0x20000067ff572230 */ /* 0x000fea0000004100 */
[----:B------:R-:W-:Y:S01]  /*2cb0*/  @P2 FFMA R45, R86, R87, R45 ;  /* 0x00000057562d2223 */ /* 0x000fe2000000002d */
[C---:B------:R-:W-:Y:S01]  /*2cc0*/  ISETP.LT.AND P2, PT, R9.reuse, UR5, !P3 ;  /* 0x0000000509007c0c */ /* 0x040fe2000df41270 */
        /* <DEDUP_REMOVED lines=10> */
[C---:B------:R-:W-:Y:S01]  /*2d70*/  ISETP.LT.AND P0, PT, R9.reuse, UR5, !P4 ;  /* 0x0000000509007c0c */ /* 0x040fe2000e701270 */
[----:B-----5:R-:W-:Y:S02]  /*2d80*/  @P1 HADD2.F32 R88, -RZ, R88.H0_H0 ;  /* 0x20000058ff581230 */ /* 0x020fe40000004100 */
[----:B------:R-:W-:Y:S03]  /*2d90*/  @P2 HADD2.F32 R86, -RZ, R102.H0_H0 ;  /* 0x20000066ff562230 */ /* 0x000fe60000004100 */
[----:B------:R-:W-:Y:S01]  /*2da0*/  @P1 FFMA R77, R88, R89, R77 ;  /* 0x00000059584d1223 */ /* 0x000fe2000000004d */
[C---:B------:R-:W-:Y:S01]  /*2db0*/  ISETP.LT.AND P1, PT, R9.reuse, UR5, !P5 ;  /* 0x0000000509007c0c */ /* 0x040fe2000ef21270 */
[----:B------:R-:W-:Y:S05]  /*2dc0*/  @P2 HADD2.F32 R87, -RZ, R103.H0_H0 ;  /* 0x20000067ff572230 */ /* 0x000fea0000004100 */
[----:B------:R-:W-:Y:S01]  /*2dd0*/  @P2 FFMA R30, R86, R87, R30 ;  /* 0x00000057561e2223 */ /* 0x000fe2000000001e */
[----:B------:R-:W-:Y:S01]  /*2de0*/  ISETP.LT.AND P2, PT, R9, UR5, !P6 ;  /* 0x0000000509007c0c */ /* 0x000fe2000f741270 */
[----:B------:R-:W2:Y:S05]  /*2df0*/  @P0 LDG.E.U16 R87, desc[UR6][R112.64] ;  /* 0x0000000670570981 */ /* 0x000eaa000c1e1500 */
        /* <DEDUP_REMOVED lines=10> */
[----:B------:R-:W-:Y:S01]  /*2ea0*/  ISETP.LT.AND P0, PT, R8, UR5, !P3 ;  /* 0x0000000508007c0c */ /* 0x000fe2000df01270 */
[----:B------:R-:W-:Y:S02]  /*2eb0*/  @P2 HADD2.F32 R86, -RZ, R102.H0_H0 ;  /* 0x20000066ff562230 */ /* 0x000fe40000004100 */
[----:B------:R-:W-:Y:S01]  /*2ec0*/  @P1 FFMA R62, R88, R89, R62 ;  /* 0x00000059583e1223 */ /* 0x000fe2000000003e */
[----:B------:R-:W-:Y:S01]  /*2ed0*/  ISETP.LT.AND P1, PT, R8, UR5, !P4 ;  /* 0x0000000508007c0c */ /* 0x000fe2000e721270 */
[----:B------:R-:W-:Y:S11]  /*2ee0*/  @P2 HADD2.F32 R87, -RZ, R112.H0_H0 ;  /* 0x20000070ff572230 */ /* 0x000ff60000004100 */
[----:B------:R-:W-:Y:S01]  /*2ef0*/  @!UPT UIADD3 URZ, URZ, URZ, URZ ;  /* 0x0000003f3f3ff290 */ /* 0x000fe2000fffe03f */
[----:B------:R-:W2:Y:S01]  /*2f00*/  @P1 LDG.E.U16 R88, desc[UR6][R94.64] ;  /* 0x000000065e581981 */ /* 0x000ea2000c1e1500 */
[----:B------:R-:W-:Y:S03]  /*2f10*/  @P2 FFMA R78, R86, R87, R78 ;  /* 0x00000057564e2223 */ /* 0x000fe6000000004e */
[----:B------:R-:W3:Y:S01]  /*2f20*/  @P1 LDG.E.U16 R89, desc[UR6][R114.64] ;  /* 0x0000000672591981 */ /* 0x000ee2000c1e1500 */
[----:B------:R-:W-:Y:S03]  /*2f30*/  ISETP.LT.AND P2, PT, R8, UR5, !P5 ;  /* 0x0000000508007c0c */ /* 0x000fe6000ef41270 */
        /* <DEDUP_REMOVED lines=11> */
[C---:B------:R-:W-:Y:S01]  /*2ff0*/  ISETP.LT.AND P1, PT, R7.reuse, UR5, !P3 ;  /* 0x0000000507007c0c */ /* 0x040fe2000df21270 */
[----:B------:R-:W-:Y:S02]  /*3000*/  @P2 HADD2.F32 R86, -RZ, R102.H0_H0 ;  /* 0x20000066ff562230 */ /* 0x000fe40000004100 */
[----:B------:R-:W-:Y:S05]  /*3010*/  @P2 HADD2.F32 R87, -RZ, R103.H0_H0 ;  /* 0x20000067ff572230 */ /* 0x000fea0000004100 */
[----:B------:R-:W-:Y:S01]  /*3020*/  @P2 FFMA R63, R86, R87, R63 ;  /* 0x00000057563f2223 */ /* 0x000fe2000000003f */
[C---:B------:R-:W-:Y:S02]  /*3030*/  ISETP.LT.AND P2, PT, R7.reuse, UR5, !P4 ;  /* 0x0000000507007c0c */ /* 0x040fe4000e741270 */
        /* <DEDUP_REMOVED lines=14> */
[----:B------:R-:W-:Y:S01]  /*3120*/  ISETP.LT.AND P1, PT, R7, UR5, !P6 ;  /* 0x0000000507007c0c */ /* 0x000fe2000f721270 */
        /* <DEDUP_REMOVED lines=52> */
[----:B------:R-:W-:Y:S02]  /*3470*/  @P2 HADD2.F32 R86, -RZ, R102.H0_H0 ;  /* 0x20000066ff562230 */ /* 0x000fe40000004100 */
[----:B------:R-:W-:Y:S01]  /*3480*/  @P1 FFMA R50, R88, R89, R50 ;  /* 0x0000005958321223 */ /* 0x000fe20000000032 */
[----:B------:R-:W-:Y:S01]  /*3490*/  ISETP.LT.AND P1, PT, R4, UR5, !P3 ;  /* 0x0000000504007c0c */ /* 0x000fe2000df21270 */
        /* <DEDUP_REMOVED lines=21> */
[----:B------:R-:W2:Y:S01]  /*35f0*/  @P0 LDG.E.U16 R86, desc[UR6][R92.64] ;  /* 0x000000065c560981 */ /* 0x000ea2000c1e1500 */
[C---:B------:R-:W-:Y:S03]  /*3600*/  ISETP.LT.AND P3, PT, R21.reuse, UR5, !P3 ;  /* 0x0000000515007c0c */ /* 0x040fe6000df61270 */
        /* <DEDUP_REMOVED lines=10> */
[----:B-----5:R-:W-:Y:S01]  /*36b0*/  @P1 HADD2.F32 R88, -RZ, R88.H0_H0 ;  /* 0x20000058ff581230 */ /* 0x020fe20000004100 */
[C---:B------:R-:W-:Y:S01]  /*36c0*/  ISETP.LT.AND P4, PT, R21.reuse, UR5, !P4 ;  /* 0x0000000515007c0c */ /* 0x040fe2000e781270 */
[----:B------:R-:W-:Y:S03]  /*36d0*/  @P2 HADD2.F32 R86, -RZ, R102.H0_H0 ;  /* 0x20000066ff562230 */ /* 0x000fe60000004100 */
[----:B------:R-:W-:Y:S01]  /*36e0*/  @P1 FFMA R83, R88, R89, R83 ;  /* 0x0000005958531223 */ /* 0x000fe20000000053 */
[----:B------:R-:W-:Y:S01]  /*36f0*/  ISETP.LT.AND P1, PT, R20, UR5, !P5 ;  /* 0x0000000514007c0c */ /* 0x000fe2000ef21270 */
[----:B------:R-:W-:Y:S01]  /*3700*/  @P2 HADD2.F32 R87, -RZ, R103.H0_H0 ;  /* 0x20000067ff572230 */ /* 0x000fe20000004100 */
[C---:B------:R-:W-:Y:S04]  /*3710*/  ISETP.LT.AND P5, PT, R21.reuse, UR5, !P5 ;  /* 0x0000000515007c0c */ /* 0x040fe8000efa1270 */
[----:B------:R-:W-:Y:S01]  /*3720*/  @P2 FFMA R36, R86, R87, R36 ;  /* 0x0000005756242223 */ /* 0x000fe20000000024 */
[----:B------:R-:W-:Y:S01]  /*3730*/  ISETP.LT.AND P2, PT, R20, UR5, !P6 ;  /* 0x0000000514007c0c */ /* 0x000fe2000f741270 */
[----:B------:R-:W2:Y:S01]  /*3740*/  @P0 LDG.E.U16 R87, desc[UR6][R100.64] ;  /* 0x0000000664570981 */ /* 0x000ea2000c1e1500 */
[----:B------:R-:W-:Y:S04]  /*3750*/  ISETP.LT.AND P6, PT, R21, UR5, !P6 ;  /* 0x0000000515007c0c */ /* 0x000fe8000f7c1270 */
[----:B------:R-:W3:Y:S04]  /*3760*/  @P1 LDG.E.U16 R89, desc[UR6][R100.64] ;  /* 0x0000000664591981 */ /* 0x000ee8000c1e1500 */
[----:B------:R-:W4:Y:S04]  /*3770*/  @P0 LDG.E.U16 R86, desc[UR6][R94.64] ;  /* 0x000000065e560981 */ /* 0x000f28000c1e1500 */
[----:B------:R-:W5:Y:S04]  /*3780*/  @P2 LDG.E.U16 R102, desc[UR6][R100.64] ;  /* 0x0000000664662981 */ /* 0x000f68000c1e1500 */
[----:B------:R-:W5:Y:S04]  /*3790*/  @P1 LDG.E.U16 R88, desc[UR6][R92.64] ;  /* 0x000000065c581981 */ /* 0x000f68000c1e1500 */
[----:B------:R-:W5:Y:S04]  /*37a0*/  @P3 LDG.E.U16 R101, desc[UR6][R96.64] ;  /* 0x0000000660653981 */ /* 0x000f68000c1e1500 */
[----:B------:R-:W5:Y:S04]  /*37b0*/  @P5 LDG.E.U16 R92, desc[UR6][R92.64] ;  /* 0x000000065c5c5981 */ /* 0x000f68000c1e1500 */
[----:B------:R-:W5:Y:S04]  /*37c0*/  @P5 LDG.E.U16 R100, desc[UR6][R98.64] ;  /* 0x0000000662645981 */ /* 0x000f68000c1e1500 */
[----:B------:R-:W5:Y:S04]  /*37d0*/  @P4 LDG.E.U16 R96, desc[UR6][R94.64] ;  /* 0x000000065e604981 */ /* 0x000f68000c1e1500 */
[----:B------:R-:W5:Y:S04]  /*37e0*/  @P2 LDG.E.U16 R97, desc[UR6][R90.64] ;  /* 0x000000065a612981 */ /* 0x000f68000c1e1500 */
[----:B------:R-:W5:Y:S04]  /*37f0*/  @P4 LDG.E.U16 R93, desc[UR6][R98.64] ;  /* 0x00000006625d4981 */ /* 0x000f68000c1e1500 */
[----:B------:R0:W5:Y:S04]  /*3800*/  @P6 LDG.E.U16 R94, desc[UR6][R90.64] ;  /* 0x000000065a5e6981 */ /* 0x000168000c1e1500 */
[----:B------:R-:W5:Y:S04]  /*3810*/  @P6 LDG.E.U16 R95, desc[UR6][R98.64] ;  /* 0x00000006625f6981 */ /* 0x000f68000c1e1500 */
[----:B------:R-:W5:Y:S01]  /*3820*/  @P3 LDG.E.U16 R91, desc[UR6][R98.64] ;  /* 0x00000006625b3981 */ /* 0x000f62000c1e1500 */
[----:B--2---:R-:W-:Y:S02]  /*3830*/  @P0 HADD2.F32 R87, -RZ, R87.H0_H0 ;  /* 0x20000057ff570230 */ /* 0x004fe40000004100 */
[----:B---3--:R-:W-:Y:S02]  /*3840*/  @P1 HADD2.F32 R89, -RZ, R89.H0_H0 ;  /* 0x20000059ff591230 */ /* 0x008fe40000004100 */
[----:B----4-:R-:W-:Y:S05]  /*3850*/  @P0 HADD2.F32 R86, -RZ, R86.H0_H0 ;  /* 0x20000056ff560230 */ /* 0x010fea0000004100 */
[----:B------:R-:W-:Y:S01]  /*3860*/  @P0 FFMA R52, R86, R87, R52 ;  /* 0x0000005756340223 */ /* 0x000fe20000000034 */
[----:B-----5:R-:W-:Y:S01]  /*3870*/  @P2 HADD2.F32 R87, -RZ, R102.H0_H0 ;  /* 0x20000066ff572230 */ /* 0x020fe20000004100 */
[----:B------:R-:W-:Y:S01]  /*3880*/  ISETP.LE.AND P0, PT, R223, UR9, PT ;  /* 0x00000009df007c0c */ /* 0x000fe2000bf03270 */
[----:B------:R-:W-:Y:S05]  /*3890*/  @P1 HADD2.F32 R88, -RZ, R88.H0_H0 ;  /* 0x20000058ff581230 */ /* 0x000fea0000004100 */
[----:B------:R-:W-:Y:S01]  /*38a0*/  @P1 FFMA R68, R88, R89, R68 ;  /* 0x0000005958441223 */ /* 0x000fe20000000044 */
[----:B------:R-:W-:Y:S02]  /*38b0*/  @P3 HADD2.F32 R88, -RZ, R101.H0_H0 ;  /* 0x20000065ff583230 */ /* 0x000fe40000004100 */
[----:B------:R-:W-:Y:S02]  /*38c0*/  @P5 HADD2.F32 R92, -RZ, R92.H0_H0 ;  /* 0x2000005cff5c5230 */ /* 0x000fe40000004100 */
[----:B0-----:R-:W-:Y:S02]  /*38d0*/  @P4 HADD2.F32 R90, -RZ, R96.H0_H0 ;  /* 0x20000060ff5a4230 */ /* 0x001fe40000004100 */
[----:B------:R-:W-:Y:S05]  /*38e0*/  @P2 HADD2.F32 R86, -RZ, R97.H0_H0 ;  /* 0x20000061ff562230 */ /* 0x000fea0000004100 */
[----:B------:R-:W-:Y:S01]  /*38f0*/  @P2 FFMA R84, R86, R87, R84 ;  /* 0x0000005756542223 */ /* 0x000fe20000000054 */
[----:B------:R-:W-:Y:S02]  /*3900*/  @P6 HADD2.F32 R94, -RZ, R94.H0_H0 ;  /* 0x2000005eff5e6230 */ /* 0x000fe40000004100 */
[----:B------:R-:W-:Y:S02]  /*3910*/  @P6 HADD2.F32 R95, -RZ, R95.H0_H0 ;  /* 0x2000005fff5f6230 */ /* 0x000fe40000004100 */
[----:B------:R-:W-:Y:S02]  /*3920*/  @P3 HADD2.F32 R89, -RZ, R91.H0_H0 ;  /* 0x2000005bff593230 */ /* 0x000fe40000004100 */
[----:B------:R-:W-:Y:S02]  /*3930*/  @P4 HADD2.F32 R91, -RZ, R93.H0_H0 ;  /* 0x2000005dff5b4230 */ /* 0x000fe40000004100 */
[----:B------:R-:W-:Y:S02]  /*3940*/  @P5 HADD2.F32 R93, -RZ, R100.H0_H0 ;  /* 0x20000064ff5d5230 */ /* 0x000fe40000004100 */
[----:B------:R-:W-:Y:S01]  /*3950*/  @P3 FFMA R37, R88, R89, R37 ;  /* 0x0000005958253223 */ /* 0x000fe20000000025 */
[----:B------:R-:W-:Y:S02]  /*3960*/  @P4 FFMA R53, R90, R91, R53 ;  /* 0x0000005b5a354223 */ /* 0x000fe40000000035 */
[----:B------:R-:W-:Y:S01]  /*3970*/  @P5 FFMA R69, R92, R93, R69 ;  /* 0x0000005d5c455223 */ /* 0x000fe20000000045 */
[----:B------:R-:W-:Y:S01]  /*3980*/  @P6 FFMA R85, R94, R95, R85 ;  /* 0x0000005f5e556223 */ /* 0x000fe20000000055 */
[----:B------:R-:W-:Y:S09]  /*3990*/  @!P0 BRA `(.L_x_1) ;  /* 0xffffffe000748947 */ /* 0x000ff2000383ffff */
.L_x_0:
[----:B------:R-:W-:Y:S01]  /*39a0*/  VIADD R15, R2, 0x8 ;  /* 0x00000008020f7836 */ /* 0x000fe20000000000 */
[----:B------:R-:W-:Y:S01]  /*39b0*/  ISETP.GE.AND P0, PT, R0, UR4, PT ;  /* 0x0000000400007c0c */ /* 0x000fe2000bf06270 */
[C---:B------:R-:W-:Y:S01]  /*39c0*/  VIADD R11, R2.reuse, 0x4 ;  /* 0x00000004020b7836 */ /* 0x040fe20000000000 */
[----:B------:R-:W-:Y:S01]  /*39d0*/  LOP3.LUT R125, R125, 0xdfffffff, RZ, 0xc0, !PT ;  /* 0xdfffffff7d7d7812 */ /* 0x000fe200078ec0ff */
[C---:B------:R-:W-:Y:S01]  /*39e0*/  VIADD R13, R2.reuse, 0x9 ;  /* 0x00000009020d7836 */ /* 0x040fe20000000000 */
[----:B------:R-:W-:Y:S01]  /*39f0*/  ISETP.LT.AND P3, PT, R15, UR5, !P0 ;  /* 0x000000050f007c0c */ /* 0x000fe2000c761270 */
[C---:B------:R-:W-:Y:S01]  /*3a00*/  VIADD R12, R2.reuse, 0xa ;  /* 0x0000000a020c7836 */ /* 0x040fe20000000000 */
[----:B------:R-:W-:Y:S01]  /*3a10*/  ISETP.LT.AND P2, PT, R11, UR5, !P0 ;  /* 0x000000050b007c0c */ /* 0x000fe2000c741270 */
[C---:B------:R-:W-:Y:S01]  /*3a20*/  VIADD R17, R2.reuse, 0x2 ;  /* 0x0000000202117836 */ /* 0x040fe20000000000 */
[----:B------:R-:W-:Y:S01]  /*3a30*/  ISETP.LT.AND P1, PT, R13, UR5, !P0 ;  /* 0x000000050d007c0c */ /* 0x000fe2000c721270 */
[----:B------:R-:W-:Y:S01]  /*3a40*/  VIADD R7, R2, 0x5 ;  /* 0x0000000502077836 */ /* 0x000fe20000000000 */
[----:B------:R-:W-:Y:S01]  /*3a50*/  LOP3.LUT R126, R126, 0xfffffffd, RZ, 0xc0, !PT ;  /* 0xfffffffd7e7e7812 */ /* 0x000fe200078ec0ff */
[C---:B------:R-:W-:Y:S01]  /*3a60*/  VIADD R10, R2.reuse, 0xb ;  /* 0x0000000b020a7836 */ /* 0x040fe20000000000 */
[C---:B------:R-:W-:Y:S01]  /*3a70*/  ISETP.LT.AND P5, PT, R2.reuse, UR5, !P0 ;  /* 0x0000000502007c0c */ /* 0x040fe2000c7a1270 */
[C---:B------:R-:W-:Y:S01]  /*3a80*/  VIADD R8, R2.reuse, 0xc ;  /* 0x0000000c02087836 */ /* 0x040fe20000000000 */
[----:B------:R-:W-:Y:S01]  /*3a90*/  BSSY B1, `(.L_x_2) ;  /* 0x0000518000017945 */ /* 0x000fe20003800000 */
[----:B------:R-:W-:-:S02]  /*3aa0*/  VIADD R18, R2, 0x6 ;  /* 0x0000000602127836 */ /* 0x000fc40000000000 */
[----:B------:R-:W-:Y:S01]  /*3ab0*/  @P3 LOP3.LUT R125, R125, 0x20000000, RZ, 0xfc, !PT ;  /* 0x200000007d7d3812 */ /* 0x000fe200078efcff */
[----:B------:R-:W-:Y:S01]  /*3ac0*/  VIADD R9, R2, 0x1 ;  /* 0x0000000102097836 */ /* 0x000fe20000000000 */
[----:B------:R-:W-:Y:S01]  /*3ad0*/  ISETP.LT.AND P3, PT, R12, UR5, !P0 ;  /* 0x000000050c007c0c */ /* 0x000fe2000c761270 */
[C---:B------:R-:W-:Y:S01]  /*3ae0*/  VIADD R6, R2.reuse, 0xd ;  /* 0x0000000d02067836 */ /* 0x040fe20000000000 */
[----:B------:R-:W-:Y:S01]  /*3af0*/  LOP3.LUT R125, R125, 0xffffdfff, RZ, 0xc0, !PT ;  /* 0xffffdfff7d7d7812 */ /* 0x000fe200078ec0ff */
[----:B------:R-:W-:Y:S01]  /*3b00*/  VIADD R14, R2, 0x3 ;  /* 0x00000003020e7836 */ /* 0x000fe20000000000 */
[----:B------:R-:W-:Y:S01]  /*3b10*/  @P1 LOP3.LUT R126, R126, 0x2, RZ, 0xfc, !PT ;  /* 0x000000027e7e1812 */ /* 0x000fe200078efcff */
[C---:B------:R-:W-:Y:S01]  /*3b20*/  VIADD R4, R2.reuse, 0xe ;  /* 0x0000000e02047836 */ /* 0x040fe20000000000 */
[----:B------:R-:W-:Y:S01]  /*3b30*/  @P2 LOP3.LUT R125, R125, 0x2000, RZ, 0xfc, !PT ;  /* 0x000020007d7d2812 */ /* 0x000fe200078efcff */
[C---:B------:R-:W-:Y:S01]  /*3b40*/  VIADD R16, R2.reuse, 0x7 ;  /* 0x0000000702107836 */ /* 0x040fe20000000000 */
[----:B------:R-:W-:Y:S01]  /*3b50*/  ISETP.LT.AND P2, PT, R17, UR5, !P0 ;  /* 0x0000000511007c0c */ /* 0x000fe2000c741270 */
[----:B------:R-:W-:Y:S01]  /*3b60*/  VIADD R5, R2, 0xf ;  /* 0x0000000f02057836 */ /* 0x000fe20000000000 */
[----:B------:R-:W-:Y:S01]  /*3b70*/  LOP3.LUT R126, R126, 0xffffffdf, RZ, 0xc0, !PT ;  /* 0xffffffdf7e7e7812 */ /* 0x000fe200078ec0ff */
[C---:B------:R-:W-:Y:S01]  /*3b80*/  VIADD R20, R0.reuse, 0x1 ;  /* 0x0000000100147836 */ /* 0x040fe20000000000 */
[----:B------:R-:W-:Y:S01]  /*3b90*/  ISETP.LT.AND P1, PT, R7, UR5, !P0 ;  /* 0x0000000507007c0c */ /* 0x000fe2000c721270 */
[----:B------:R-:W-:Y:S01]  /*3ba0*/  VIADD R21, R0, 0x2 ;  /* 0x0000000200157836 */ /* 0x000fe20000000000 */
[----:B------:R-:W-:Y:S01]  /*3bb0*/  @P3 LOP3.LUT R126, R126, 0x20, RZ, 0xfc, !PT ;  /* 0x000000207e7e3812 */ /* 0x000fe200078efcff */
[----:B------:R-:W-:Y:S01]  /*3bc0*/  VIADD R19, R0, 0x3 ;  /* 0x0000000300137836 */ /* 0x000fe20000000000 */
[----:B------:R-:W-:-:S02]  /*3bd0*/  LOP3.LUT R125, R125, 0xffffffdf, RZ, 0xc0, !PT ;  /* 0xffffffdf7d7d7812 */ /* 0x000fc400078ec0ff */
[----:B------:R-:W-:Y:S02]  /*3be0*/  ISETP.LT.AND P3, PT, R10, UR5, !P0 ;  /* 0x000000050a007c0c */ /* 0x000fe4000c761270 */
[----:B------:R-:W-:Y:S02]  /*3bf0*/  LOP3.LUT R126, R126, 0xfffffdff, RZ, 0xc0, !PT ;  /* 0xfffffdff7e7e7812 */ /* 0x000fe400078ec0ff */
[----:B------:R-:W-:Y:S02]  /*3c00*/  @P2 LOP3.LUT R125, R125, 0x20, RZ, 0xfc, !PT ;  /* 0x000000207d7d2812 */ /* 0x000fe400078efcff */
[----:B------:R-:W-:Y:S02]  /*3c10*/  ISETP.LT.AND P2, PT, R8, UR5, !P0 ;  /* 0x0000000508007c0c */ /* 0x000fe4000c741270 */
[----:B------:R-:W-:-:S04]  /*3c20*/  LOP3.LUT R125, R125, 0xfffdffff, RZ, 0xc0, !PT ;  /* 0xfffdffff7d7d7812 */ /* 0x000fc800078ec0ff */
[----:B------:R-:W-:Y:S02]  /*3c30*/  @P1 LOP3.LUT R125, R125, 0x20000, RZ, 0xfc, !PT ;  /* 0x000200007d7d1812 */ /* 0x000fe400078efcff */
[----:B------:R-:W-:Y:S02]  /*3c40*/  ISETP.LT.AND P1, PT, R18, UR5, !P0 ;  /* 0x0000000512007c0c */ /* 0x000fe4000c721270 */
[----:B------:R-:W-:Y:S02]  /*3c50*/  @P3 LOP3.LUT R126, R126, 0x200, RZ, 0xfc, !PT ;  /* 0x000002007e7e3812 */ /* 0x000fe400078efcff */
[----:B------:R-:W-:Y:S02]  /*3c60*/  ISETP.LT.AND P3, PT, R9, UR5, !P0 ;  /* 0x0000000509007c0c */ /* 0x000fe4000c761270 */
[----:B------:R-:W-:Y:S02]  /*3c70*/  LOP3.LUT R126, R126, 0xffffdfff, RZ, 0xc0, !PT ;  /* 0xffffdfff7e7e7812 */ /* 0x000fe400078ec0ff */
[----:B------:R-:W-:-:S02]  /*3c80*/  LOP3.LUT R125, R125, 0xffdfffff, RZ, 0xc0, !PT ;  /* 0xffdfffff7d7d7812 */ /* 0x000fc400078ec0ff */
        /* <DEDUP_REMOVED lines=14> */
[----:B------:R-:W-:Y:S02]  /*3d70*/  LOP3.LUT R125, R125, 0xfdffffff, RZ, 0xc0, !PT ;  /* 0xfdffffff7d7d7812 */ /* 0x000fe400078ec0ff */
[----:B------:R-:W-:Y:S02]  /*3d80*/  ISETP.NE.U32.AND P0, PT, R197, RZ, PT ;  /* 0x000000ffc500720c */ /* 0x000fe40003f05070 */
[----:B------:R-:W-:Y:S02]  /*3d90*/  @P3 LOP3.LUT R126, R126, 0x1000000, RZ, 0xfc, !PT ;  /* 0x010000007e7e3812 */ /* 0x000fe400078efcff */
[----:B------:R-:W-:-:S02]  /*3da0*/  @P2 LOP3.LUT R125, R125, 0x2000000, RZ, 0xfc, !PT ;  /* 0x020000007d7d2812 */ /* 0x000fc400078efcff */
[----:B------:R-:W-:Y:S02]  /*3db0*/  ISETP.NE.AND.EX P2, PT, R214, RZ, PT, P0 ;  /* 0x000000ffd600720c */ /* 0x000fe40003f45300 */
[----:B------:R-:W-:Y:S02]  /*3dc0*/  LOP3.LUT R126, R126, 0xfdffffff, RZ, 0xc0, !PT ;  /* 0xfdffffff7e7e7812 */ /* 0x000fe400078ec0ff */
[----:B------:R-:W-:Y:S02]  /*3dd0*/  ISETP.GE.AND P0, PT, R20, UR4, PT ;  /* 0x0000000414007c0c */ /* 0x000fe4000bf06270 */
[----:B------:R-:W-:Y:S02]  /*3de0*/  @P1 LOP3.LUT R126, R126, 0x2000000, RZ, 0xfc, !PT ;  /* 0x020000007e7e1812 */ /* 0x000fe400078efcff */
[----:B------:R-:W-:Y:S02]  /*3df0*/  ISETP.LT.AND P1, PT, R15, UR5, !P0 ;  /* 0x000000050f007c0c */ /* 0x000fe4000c721270 */
[----:B------:R-:W-:-:S02]  /*3e00*/  LOP3.LUT R126, R126, 0xfbffffff, RZ, 0xc0, !PT ;  /* 0xfbffffff7e7e7812 */ /* 0x000fc400078ec0ff */
[----:B------:R-:W-:Y:S02]  /*3e10*/  LOP3.LUT R125, R125, 0xefffffff, RZ, 0xc0, !PT ;  /* 0xefffffff7d7d7812 */ /* 0x000fe400078ec0ff */
[----:B------:R-:W-:Y:S02]  /*3e20*/  @P2 LOP3.LUT R126, R126, 0x4000000, RZ, 0xfc, !PT ;  /* 0x040000007e7e2812 */ /* 0x000fe400078efcff */
[----:B------:R-:W-:Y:S02]  /*3e30*/  ISETP.LT.AND P2, PT, R11, UR5, !P0 ;  /* 0x000000050b007c0c */ /* 0x000fe4000c741270 */
[----:B------:R-:W-:Y:S02]  /*3e40*/  ISETP.LT.AND P3, PT, R13, UR5, !P0 ;  /* 0x000000050d007c0c */ /* 0x000fe4000c761270 */
[----:B------:R-:W-:Y:S02]  /*3e50*/  LOP3.LUT R126, R126, 0xfffffffe, RZ, 0xc0, !PT ;  /* 0xfffffffe7e7e7812 */ /* 0x000fe400078ec0ff */
[----:B------:R-:W-:-:S02]  /*3e60*/  @P1 LOP3.LUT R125, R125, 0x10000000, RZ, 0xfc, !PT ;  /* 0x100000007d7d1812 */ /* 0x000fc400078efcff */
[----:B------:R-:W-:Y:S02]  /*3e70*/  ISETP.LT.AND P1, PT, R12, UR5, !P0 ;  /* 0x000000050c007c0c */ /* 0x000fe4000c721270 */
[----:B------:R-:W-:Y:S02]  /*3e80*/  LOP3.LUT R125, R125, 0xffffefff, RZ, 0xc0, !PT ;  /* 0xffffefff7d7d7812 */ /* 0x000fe400078ec0ff */
[----:B------:R-:W-:Y:S02]  /*3e90*/  ISETP.LT.AND P6, PT, R2, UR5, !P0 ;  /* 0x0000000502007c0c */ /* 0x000fe4000c7c1270 */
[----:B------:R-:W-:Y:S02]  /*3ea0*/  @P2 LOP3.LUT R125, R125, 0x1000, RZ, 0xfc, !PT ;  /* 0x000010007d7d2812 */ /* 0x000fe400078efcff */
[----:B------:R-:W-:Y:S02]  /*3eb0*/  ISETP.LT.AND P2, PT, R17, UR5, !P0 ;  /* 0x0000000511007c0c */ /* 0x000fe4000c741270 */
[----:B------:R-:W-:-:S02]  /*3ec0*/  @P3 LOP3.LUT R126, R126, 0x1, RZ, 0xfc, !PT ;  /* 0x000000017e7e3812 */ /* 0x000fc400078efcff */
[----:B------:R-:W-:Y:S02]  /*3ed0*/  ISETP.LT.AND P3, PT, R7, UR5, !P0 ;  /* 0x0000000507007c0c */ /* 0x000fe4000c761270 */
[----:B------:R-:W-:Y:S02]  /*3ee0*/  LOP3.LUT R126, R126, 0xffffffef, RZ, 0xc0, !PT ;  /* 0xffffffef7e7e7812 */ /* 0x000fe400078ec0ff */
[----:B------:R-:W-:Y:S02]  /*3ef0*/  LOP3.LUT R125, R125, 0xffffffef, RZ, 0xc0, !PT ;  /* 0xffffffef7d7d7812 */ /* 0x000fe400078ec0ff */
        /* <DEDUP_REMOVED lines=15> */
[----:B------:R-:W-:Y:S02]  /*3ff0*/  LOP3.LUT R126, R126, 0xfffeffff, RZ, 0xc0, !PT ;  /* 0xfffeffff7e7e7812 */ /* 0x000fe400078ec0ff */
[----:B------:R-:W-:Y:S02]  /*4000*/  LOP3.LUT R125, R125, 0xfffffffe, RZ, 0xc0, !PT ;  /* 0xfffffffe7d7d7812 */ /* 0x000fe400078ec0ff */
[----:B------:R-:W-:Y:S02]  /*4010*/  ISETP.LT.AND P3, PT, R14, UR5, !P0 ;  /* 0x000000050e007c0c */ /* 0x000fe4000c761270 */
[----:B------:R-:W-:Y:S02]  /*4020*/  @P1 LOP3.LUT R125, R125, 0x1, RZ, 0xfc, !PT ;  /* 0x000000017d7d1812 */ /* 0x000fe400078efcff */
[----:B------:R-:W-:Y:S02]  /*4030*/  ISETP.LT.AND P1, PT, R4, UR5, !P0 ;  /* 0x0000000504007c0c */ /* 0x000fe4000c721270 */
[----:B------:R-:W-:-:S02]  /*4040*/  @P2 LOP3.LUT R126, R126, 0x10000, RZ, 0xfc, !PT ;  /* 0x000100007e7e2812 */ /* 0x000fc400078efcff */
[----:B------:R-:W-:Y:S02]  /*4050*/  ISETP.LT.AND P2, PT, R16, UR5, !P0 ;  /* 0x0000000510007c0c */ /* 0x000fe4000c741270 */
[----:B------:R-:W-:Y:S02]  /*4060*/  LOP3.LUT R126, R126, 0xff7fffff, RZ, 0xc0, !PT ;  /* 0xff7fffff7e7e7812 */ /* 0x000fe400078ec0ff */
[----:B------:R-:W-:-:S04]  /*4070*/  LOP3.LUT R125, R125, 0xfffffeff, RZ, 0xc0, !PT ;  /* 0xfffffeff7d7d7812 */ /* 0x000fc800078ec0ff */
[----:B------:R-:W-:Y:S02]  /*4080*/  @P3 LOP3.LUT R125, R125, 0x100, RZ, 0xfc, !PT ;  /* 0x000001007d7d3812 */ /* 0x000fe400078efcff */
[----:B------:R-:W-:Y:S02]  /*4090*/  @P1 LOP3.LUT R126, R126, 0x800000, RZ, 0xfc, !PT ;  /* 0x008000007e7e1812 */ /* 0x000fe400078efcff */
[----:B------:R-:W-:Y:S02]  /*40a0*/  ISETP.LT.AND P1, PT, R5, UR5, !P0 ;  /* 0x0000000505007c0c */ /* 0x000fe4000c721270 */
[----:B------:R-:W-:Y:S02]  /*40b0*/  ISETP.GE.AND P0, PT, R21, UR4, PT ;  /* 0x0000000415007c0c */ /* 0x000fe4000bf06270 */
[----:B------:R-:W-:Y:S02]  /*40c0*/  LOP3.LUT R125, R125, 0xfeffffff, RZ, 0xc0, !PT ;  /* 0xfeffffff7d7d7812 */ /* 0x000fe400078ec0ff */
[----:B------:R-:W-:-:S02]  /*40d0*/  ISETP.LT.AND P3, PT, R15, UR5, !P0 ;  /* 0x000000050f007c0c */ /* 0x000fc4000c761270 */
[----:B------:R-:W-:Y:S02]  /*40e0*/  LOP3.LUT R126, R126, 0xffdfffff, RZ, 0xc0, !PT ;  /* 0xffdfffff7e7e7812 */ /* 0x000fe400078ec0ff */
[----:B------:R-:W-:Y:S02]  /*40f0*/  @P2 LOP3.LUT R125, R125, 0x1000000, RZ, 0xfc, !PT ;  /* 0x010000007d7d2812 */ /* 0x000fe400078efcff */
[----:B------:R-:W-:Y:S02]  /*4100*/  ISETP.LT.AND P2, PT, R13, UR5, !P0 ;  /* 0x000000050d007c0c */ /* 0x000fe4000c741270 */
[----:B------:R-:W-:Y:S02]  /*4110*/  @P1 LOP3.LUT R126, R126, 0x200000, RZ, 0xfc, !PT ;  /* 0x002000007e7e1812 */ /* 0x000fe400078efcff */
[----:B------:R-:W-:Y:S02]  /*4120*/  ISETP.LT.AND P1, PT, R11, UR5, !P0 ;  /* 0x000000050b007c0c */ /* 0x000fe4000c721270 */
[----:B------:R-:W-:-:S02]  /*4130*/  LOP3.LUT R125, R125, 0xf7ffffff, RZ, 0xc0, !PT ;  /* 0xf7ffffff7d7d7812 */ /* 0x000fc400078ec0ff */
[----:B------:R-:W-:Y:S02]  /*4140*/  LOP3.LUT R126, R126, 0xfffffff7, RZ, 0xc0, !PT ;  /* 0xfffffff77e7e7812 */ /* 0x000fe400078ec0ff */
[----:B------:R-:W-:Y:S02]  /*4150*/  @P3 LOP3.LUT R125, R125, 0x8000000, RZ, 0xfc, !PT ;  /* 0x080000007d7d3812 */ /* 0x000fe400078efcff */
[----:B------:R-:W-:Y:S02]  /*4160*/  ISETP.LT.AND P3, PT, R12, UR5, !P0 ;  /* 0x000000050c007c0c */ /* 0x000fe4000c761270 */
[----:B------:R-:W-:Y:S02]  /*4170*/  LOP3.LUT R125, R125, 0xfffff7ff, RZ, 0xc0, !PT ;  /* 0xfffff7ff7d7d7812 */ /* 0x000fe400078ec0ff */
[----:B------:R-:W-:Y:S02]  /*4180*/  ISETP.LT.AND P4, PT, R9, UR5, !P0 ;  /* 0x0000000509007c0c */ /* 0x000fe4000c781270 */
[----:B------:R-:W-:-:S02]  /*4190*/  @P1 LOP3.LUT R125, R125, 0x800, RZ, 0xfc, !PT ;  /* 0x000008007d7d1812 */ /* 0x000fc400078efcff */
[----:B------:R-:W-:Y:S02]  /*41a0*/  ISETP.LT.AND P1, PT, R17, UR5, !P0 ;  /* 0x0000000511007c0c */ /* 0x000fe4000c721270 */
[----:B------:R-:W-:-:S03]  /*41b0*/  LOP3.LUT R125, R125, 0x7fffffff, RZ, 0xc0, !PT ;  /* 0x7fffffff7d7d7812 */ /* 0x000fc600078ec0ff */
[----:B------:R-:W-:Y:S02]  /*41c0*/  @P3 LOP3.LUT R126, R126, 0x8, RZ, 0xfc, !PT ;  /* 0x000000087e7e3812 */ /* 0x000fe400078efcff */
[----:B------:R-:W-:Y:S02]  /*41d0*/  @P2 LOP3.LUT R125, R125, 0x80000000, RZ, 0xfc, !PT ;  /* 0x800000007d7d2812 */ /* 0x000fe400078efcff */
[----:B------:R-:W-:Y:S02]  /*41e0*/  ISETP.LT.AND P3, PT, R10, UR5, !P0 ;  /* 0x000000050a007c0c */ /* 0x000fe4000c761270 */
[----:B------:R-:W-:Y:S02]  /*41f0*/  ISETP.LT.AND P2, PT, R7, UR5, !P0 ;  /* 0x0000000507007c0c */ /* 0x000fe4000c741270 */
[----:B------:R-:W-:Y:S02]  /*4200*/  LOP3.LUT R125, R125, 0xfffffff7, RZ, 0xc0, !PT ;  /* 0xfffffff77d7d7812 */ /* 0x000fe400078ec0ff */
[----:B------:R-:W-:-:S02]  /*4210*/  LOP3.LUT R126, R126, 0xffffff7f, RZ, 0xc0, !PT ;  /* 0xffffff7f7e7e7812 */ /* 0x000fc400078ec0ff */
[----:B------:R-:W-:Y:S02]  /*4220*/  @P1 LOP3.LUT R125, R125, 0x8, RZ, 0xfc, !PT ;  /* 0x000000087d7d1812 */ /* 0x000fe400078efcff */
[----:B------:R-:W-:Y:S02]  /*4230*/  ISETP.LT.AND P1, PT, R8, UR5, !P0 ;  /* 0x0000000508007c0c */ /* 0x000fe4000c721270 */
[----:B------:R-:W-:Y:S02]  /*4240*/  LOP3.LUT R125, R125, 0xffff7fff, RZ, 0xc0, !PT ;  /* 0xffff7fff7d7d7812 */ /* 0x000fe400078ec0ff */
[----:B------:R-:W-:Y:S02]  /*4250*/  @P3 LOP3.LUT R126, R126, 0x80, RZ, 0xfc, !PT ;  /* 0x000000807e7e3812 */ /* 0x000fe400078efcff */
[----:B------:R-:W-:Y:S02]  /*4260*/  @P2 LOP3.LUT R125, R125, 0x8000, RZ, 0xfc, !PT ;  /* 0x000080007d7d2812 */ /* 0x000fe400078efcff */
[----:B------:R-:W-:-:S02]  /*4270*/  ISETP.LT.AND P2, PT, R18, UR5, !P0 ;  /* 0x0000000512007c0c */ /* 0x000fc4000c741270 */
[----:B------:R-:W-:Y:S02]  /*4280*/  LOP3.LUT R126, R126, 0xfffff7ff, RZ, 0xc0, !PT ;  /* 0xfffff7ff7e7e7812 */ /* 0x000fe400078ec0ff */
[----:B------:R-:W-:Y:S02]  /*4290*/  LOP3.LUT R125, R125, 0xfff7ffff, RZ, 0xc0, !PT ;  /* 0xfff7ffff7d7d7812 */ /* 0x000fe400078ec0ff */
[----:B------:R-:W-:Y:S02]  /*42a0*/  @P1 LOP3.LUT R126, R126, 0x800, RZ, 0xfc, !PT ;  /* 0x000008007e7e1812 */ /* 0x000fe400078efcff */
[----:B------:R-:W-:Y:S02]  /*42b0*/  ISETP.LT.AND P1, PT, R6, UR5, !P0 ;  /* 0x0000000506007c0c */ /* 0x000fe4000c721270 */
[----:B------:R-:W-:Y:S02]  /*42c0*/  ISETP.LT.AND P3, PT, R14, UR5, !P0 ;  /* 0x000000050e007c0c */ /* 0x000fe4000c761270 */
[----:B------:R-:W-:-:S02]  /*42d0*/  LOP3.LUT R126, R126, 0xffff7fff, RZ, 0xc0, !PT ;  /* 0xffff7fff7e7e7812 */ /* 0x000fc400078ec0ff */
[----:B------:R-:W-:Y:S02]  /*42e0*/  @P2 LOP3.LUT R125, R125, 0x80000, RZ, 0xfc, !PT ;  /* 0x000800007d7d2812 */ /* 0x000fe400078efcff */
[----:B------:R-:W-:Y:S02]  /*42f0*/  ISETP.LT.AND P2, PT, R4, UR5, !P0 ;  /* 0x0000000504007c0c */ /* 0x000fe4000c741270 */
[----:B------:R-:W-:-:S03]  /*4300*/  LOP3.LUT R125, R125, 0xffffff7f, RZ, 0xc0, !PT ;  /* 0xffffff7f7d7d7812 */ /* 0x000fc600078ec0ff */
[----:B------:R-:W-:Y:S02]  /*4310*/  @P1 LOP3.LUT R126, R126, 0x8000, RZ, 0xfc, !PT ;  /* 0x000080007e7e1812 */ /* 0x000fe400078efcff */
[----:B------:R-:W-:Y:S02]  /*4320*/  ISETP.LT.AND P1, PT, R16, UR5, !P0 ;  /* 0x0000000510007c0c */ /* 0x000fe4000c721270 */
[----:B------:R-:W-:Y:S02]  /*4330*/  LOP3.LUT R126, R126, 0xffbfffff, RZ, 0xc0, !PT ;  /* 0xffbfffff7e7e7812 */ /* 0x000fe400078ec0ff */
[----:B------:R-:W-:Y:S02]  /*4340*/  @P3 LOP3.LUT R125, R125, 0x80, RZ, 0xfc, !PT ;  /* 0x000000807d7d3812 */ /* 0x000fe400078efcff */
[----:B------:R-:W-:Y:S02]  /*4350*/  @P2 LOP3.LUT R126, R126, 0x400000, RZ, 0xfc, !PT ;  /* 0x004000007e7e2812 */ /* 0x000fe400078efcff */
[----:B------:R-:W-:-:S02]  /*4360*/  ISETP.LT.AND P2, PT, R5, UR5, !P0 ;  /* 0x0000000505007c0c */ /* 0x000fc4000c741270 */
[----:B------:R-:W-:Y:S02]  /*4370*/  ISETP.LT.AND P3, PT, R2, UR5, !P0 ;  /* 0x0000000502007c0c */ /* 0x000fe4000c761270 */
        /* <DEDUP_REMOVED lines=8> */
[----:B------:R-:W-:-:S03]  /*4400*/  LOP3.LUT R126, R126, 0xfffffffb, RZ, 0xc0, !PT ;  /* 0xfffffffb7e7e7812 */ /* 0x000fc600078ec0ff */
[----:B------:R-:W-:Y:S02]  /*4410*/  @P1 LOP3.LUT R125, R125, 0x4000000, RZ, 0xfc, !PT ;  /* 0x040000007d7d1812 */ /* 0x000fe400078efcff */
[----:B------:R-:W-:Y:S02]  /*4420*/  ISETP.LT.AND P1, PT, R13, UR5, !P0 ;  /* 0x000000050d007c0c */ /* 0x000fe4000c721270 */
[----:B------:R-:W-:-:S04]  /*4430*/  LOP3.LUT R125, R125, 0xfffffbff, RZ, 0xc0, !PT ;  /* 0xfffffbff7d7d7812 */ /* 0x000fc800078ec0ff */
[----:B------:R-:W-:Y:S02]  /*4440*/  @P2 LOP3.LUT R125, R125, 0x400, RZ, 0xfc, !PT ;  /* 0x000004007d7d2812 */ /* 0x000fe400078efcff */
[----:B------:R-:W-:Y:S02]  /*4450*/  ISETP.LT.AND P2, PT, R12, UR5, !P0 ;  /* 0x000000050c007c0c */ /* 0x000fe4000c741270 */
[----:B------:R-:W-:-:S04]  /*4460*/  LOP3.LUT R125, R125, 0xbfffffff, RZ, 0xc0, !PT ;  /* 0xbfffffff7d7d7812 */ /* 0x000fc800078ec0ff */
        /* <DEDUP_REMOVED lines=20> */
[----:B------:R-:W-:-:S11]  /*45b0*/  LOP3.LUT R125, R125, 0xffffffbf, RZ, 0xc0, !PT ;  /* 0xffffffbf7d7d7812 */ /* 0x000fd600078ec0ff */
        /* <DEDUP_REMOVED lines=10> */
[----:B------:R-:W-:-:S13]  /*4660*/  ISETP.LT.AND P1, PT, R5, UR5, !P0 ;  /* 0x0000000505007c0c */ /* 0x000fda000c721270 */
[----:B------:R-:W-:Y:S02]  /*4670*/  @P1 LOP3.LUT R126, R126, 0x40000, RZ, 0xfc, !PT ;  /* 0x000400007e7e1812 */ /* 0x000fe400078efcff */
[----:B------:R-:W-:Y:S02]  /*4680*/  ISETP.LT.AND P1, PT, R2, UR5, !P0 ;  /* 0x0000000502007c0c */ /* 0x000fe4000c721270 */
[----:B------:R-:W-:-:S13]  /*4690*/  LOP3.LUT P0, RZ, R126, 0x4000000, RZ, 0xc0, !PT ;  /* 0x040000007eff7812 */ /* 0x000fda000780c0ff */
[----:B------:R-:W-:Y:S05]  /*46a0*/  @!P0 BRA `(.L_x_3) ;  /* 0x0000003000108947 */ /* 0x000fea0003800000 */
[----:B------:R-:W2:Y:S01]  /*46b0*/  LDL R88, [R1+0x8] ;  /* 0x0000080001587983 */ /* 0x000ea20000100800 */
[----:B------:R-:W-:Y:S01]  /*46c0*/  @P5 LEA R6, P0, R238, R196, 0x1 ;  /* 0x000000c4ee065211 */ /* 0x000fe200078008ff */
[----:B------:R-:W0:Y:S02]  /*46d0*/  @P5 LDC R12, c[0x0][0x21c] ;  /* 0x00008700ff0c5b82 */ /* 0x000e240000000800 */
[----:B------:R-:W3:Y:S04]  /*46e0*/  LDL R87, [R1+0x4] ;  /* 0x0000040001577983 */ /* 0x000ee80000100800 */
[----:B------:R-:W4:Y:S02]  /*46f0*/  LDL R86, [R1] ;  /* 0x0000000001567983 */ /* 0x000f240000100800 */
[----:B------:R-:W1:Y:S08]  /*4700*/  @P4 LDC R17, c[0x0][0x24c] ;  /* 0x00009300ff114b82 */ /* 0x000e700000000800 */
[----:B------:R-:W5:Y:S01]  /*4710*/  @P4 LDC R18, c[0x0][0x21c] ;  /* 0x00008700ff124b82 */ /* 0x000f620000000800 */
[----:B--2---:R-:W-:Y:S01]  /*4720*/  @P5 IMAD.X R7, R195, 0x1, R88, P0 ;  /* 0x00000001c3075824 */ /* 0x004fe200000e0658 */
[----:B------:R-:W-:-:S04]  /*4730*/  @P5 LEA R4, P0, R212, UR15, 0x1 ;  /* 0x0000000fd4045c11 */ /* 0x000fc8000f8008ff */
[----:B------:R2:W5:Y:S01]  /*4740*/  @P5 LDG.E.U16 R6, desc[UR6][R6.64] ;  /* 0x0000000606065981 */ /* 0x000562000c1e1500 */
[----:B------:R-:W-:Y:S02]  /*4750*/  @P5 LEA.HI.X R5, R212, UR14, R219, 0x1, P0 ;  /* 0x0000000ed4055c11 */ /* 0x000fe400080f0cdb */
[----:B------:R-:W-:-:S05]  /*4760*/  @P6 LEA R10, P0, R236, R196, 0x1 ;  /* 0x000000c4ec0a6211 */ /* 0x000fca00078008ff */
[----:B---3--:R-:W-:Y:S01]  /*4770*/  @P6 IMAD.X R11, R195, 0x1, R87, P0 ;  /* 0x00000001c30b6824 */ /* 0x008fe200000e0657 */
[----:B------:R-:W-:-:S04]  /*4780*/  @P6 LEA R8, P0, R210, UR15, 0x1 ;  /* 0x0000000fd2086c11 */ /* 0x000fc8000f8008ff */
[----:B------:R-:W-:Y:S01]  /*4790*/  @P6 LEA.HI.X R9, R210, UR14, R220, 0x1, P0 ;  /* 0x0000000ed2096c11 */ /* 0x000fe200080f0cdc */
[----:B--2---:R-:W2:Y:S01]  /*47a0*/  @P5 LDC R7, c[0x0][0x24c] ;  /* 0x00009300ff075b82 */ /* 0x004ea20000000800 */
[----:B-----5:R-:W-:-:S05]  /*47b0*/  @P5 HADD2.F32 R6, -RZ, R6.H0_H0 ;  /* 0x20000006ff065230 */ /* 0x020fca0000004100 */
[----:B--2---:R-:W-:-:S04]  /*47c0*/  @P5 FMUL R6, R6, R7 ;  /* 0x0000000706065220 */ /* 0x004fc80000400000 */
[----:B0-----:R-:W-:Y:S02]  /*47d0*/  @P5 FFMA R22, R22, R12, R6 ;  /* 0x0000000c16165223 */ /* 0x001fe40000000006 */
[----:B------:R-:W0:Y:S03]  /*47e0*/  @P6 LDC R12, c[0x0][0x21c] ;  /* 0x00008700ff0c6b82 */ /* 0x000e260000000800 */
[----:B------:R-:W-:-:S05]  /*47f0*/  @P5 F2FP.F16.F32.PACK_AB R22, RZ, R22 ;  /* 0x00000016ff16523e */ /* 0x000fca00000000ff */
[----:B------:R2:W-:Y:S04]  /*4800*/  @P5 STG.E.U16 desc[UR6][R4.64], R22 ;  /* 0x0000001604005986 */ /* 0x0005e8000c101506 */
[----:B------:R3:W5:Y:S02]  /*4810*/  @P6 LDG.E.U16 R10, desc[UR6][R10.64] ;  /* 0x000000060a0a6981 */ /* 0x000764000c1e1500 */
[----:B---3--:R-:W3:Y:S01]  /*4820*/  @P6 LDC R11, c[0x0][0x24c] ;  /* 0x00009300ff0b6b82 */ /* 0x008ee20000000800 */
[----:B------:R-:W-:-:S05]  /*4830*/  @P3 LEA R6, P0, R234, R196, 0x1 ;  /* 0x000000c4ea063211 */ /* 0x000fca00078008ff */
[----:B----4-:R-:W-:Y:S02]  /*4840*/  @P3 IMAD.X R7, R195, 0x1, R86, P0 ;  /* 0x00000001c3073824 */ /* 0x010fe400000e0656 */
[----:B-----5:R-:W-:-:S05]  /*4850*/  @P6 HADD2.F32 R10, -RZ, R10.H0_H0 ;  /* 0x2000000aff0a6230 */ /* 0x020fca0000004100 */
[----:B---3--:R-:W-:-:S04]  /*4860*/  @P6 FMUL R10, R10, R11 ;  /* 0x0000000b0a0a6220 */ /* 0x008fc80000400000 */
[----:B0-----:R-:W-:Y:S02]  /*4870*/  @P6 FFMA R38, R38, R12, R10 ;  /* 0x0000000c26266223 */ /* 0x001fe4000000000a */
[----:B------:R-:W0:Y:S03]  /*4880*/  @P3 LDC R10, c[0x0][0x21c] ;  /* 0x00008700ff0a3b82 */ /* 0x000e260000000800 */
[----:B------:R-:W-:-:S05]  /*4890*/  @P6 F2FP.F16.F32.PACK_AB R38, RZ, R38 ;  /* 0x00000026ff26623e */ /* 0x000fca00000000ff */
[----:B------:R3:W-:Y:S04]  /*48a0*/  @P6 STG.E.U16 desc[UR6][R8.64], R38 ;  /* 0x0000002608006986 */ /* 0x0007e8000c101506 */
[----:B------:R4:W5:Y:S01]  /*48b0*/  @P3 LDG.E.U16 R6, desc[UR6][R6.64] ;  /* 0x0000000606063981 */ /* 0x000962000c1e1500 */
[C---:B--2---:R-:W-:Y:S01]  /*48c0*/  @P3 LEA R4, P0, R208.reuse, UR15, 0x1 ;  /* 0x0000000fd0043c11 */ /* 0x044fe2000f8008ff */
[----:B----4-:R-:W2:Y:S03]  /*48d0*/  @P3 LDC R7, c[0x0][0x24c] ;  /* 0x00009300ff073b82 */ /* 0x010ea60000000800 */
[----:B------:R-:W-:Y:S02]  /*48e0*/  @P3 LEA.HI.X R5, R208, UR14, R221, 0x1, P0 ;  /* 0x0000000ed0053c11 */ /* 0x000fe400080f0cdd */
[----:B------:R-:W-:-:S05]  /*48f0*/  @P1 LEA R12, P0, R232, R196, 0x1 ;  /* 0x000000c4e80c1211 */ /* 0x000fca00078008ff */
[----:B------:R-:W-:Y:S02]  /*4900*/  @P1 IMAD.X R13, R195, 0x1, R252, P0 ;  /* 0x00000001c30d1824 */ /* 0x000fe400000e06fc */
[----:B-----5:R-:W-:-:S05]  /*4910*/  @P3 HADD2.F32 R6, -RZ, R6.H0_H0 ;  /* 0x20000006ff063230 */ /* 0x020fca0000004100 */
[----:B--2---:R-:W-:Y:S02]  /*4920*/  @P3 FMUL R6, R6, R7 ;  /* 0x0000000706063220 */ /* 0x004fe40000400000 */
[----:B------:R-:W2:Y:S02]  /*4930*/  @P1 LDC R7, c[0x0][0x24c] ;  /* 0x00009300ff071b82 */ /* 0x000ea40000000800 */
[----:B0-----:R-:W-:-:S05]  /*4940*/  @P3 FFMA R54, R54, R10, R6 ;  /* 0x0000000a36363223 */ /* 0x001fca0000000006 */
[----:B------:R-:W-:-:S05]  /*4950*/  @P3 F2FP.F16.F32.PACK_AB R54, RZ, R54 ;  /* 0x00000036ff36323e */ /* 0x000fca00000000ff */
[----:B------:R0:W-:Y:S04]  /*4960*/  @P3 STG.E.U16 desc[UR6][R4.64], R54 ;  /* 0x0000003604003986 */ /* 0x0001e8000c101506 */
[----:B------:R4:W5:Y:S01]  /*4970*/  @P1 LDG.E.U16 R6, desc[UR6][R12.64] ;  /* 0x000000060c061981 */ /* 0x000962000c1e1500 */
[C---:B---3--:R-:W-:Y:S02]  /*4980*/  @P1 LEA R8, P0, R206.reuse, UR15, 0x1 ;  /* 0x0000000fce081c11 */ /* 0x048fe4000f8008ff */
[----:B------:R-:W-:Y:S01]  /*4990*/  LOP3.LUT P5, RZ, R125, 0x2, RZ, 0xc0, !PT ;  /* 0x000000027dff7812 */ /* 0x000fe200078ac0ff */
[----:B----4-:R-:W3:Y:S01]  /*49a0*/  @P1 LDC R12, c[0x0][0x21c] ;  /* 0x00008700ff0c1b82 */ /* 0x010ee20000000800 */
[----:B------:R-:W-:Y:S02]  /*49b0*/  @P1 LEA.HI.X R9, R206, UR14, R222, 0x1, P0 ;  /* 0x0000000ece091c11 */ /* 0x000fe400080f0cde */
[----:B------:R-:W-:-:S05]  /*49c0*/  LEA R10, P0, R224, R196, 0x1 ;  /* 0x000000c4e00a7211 */ /* 0x000fca00078008ff */
[----:B------:R-:W-:-:S04]  /*49d0*/  IMAD.X R11, R195, 0x1, R251, P0 ;  /* 0x00000001c30b7824 */ /* 0x000fc800000e06fb */
[----:B------:R-:W4:Y:S01]  /*49e0*/  @P5 LDC R14, c[0x0][0x21c] ;  /* 0x00008700ff0e5b82 */ /* 0x000f220000000800 */
[----:B-----5:R-:W-:-:S05]  /*49f0*/  @P1 HADD2.F32 R6, -RZ, R6.H0_H0 ;  /* 0x20000006ff061230 */ /* 0x020fca0000004100 */
[----:B--2---:R-:W-:Y:S02]  /*4a00*/  @P1 FMUL R6, R6, R7 ;  /* 0x0000000706061220 */ /* 0x004fe40000400000 */
[----:B------:R-:W2:Y:S02]  /*4a10*/  @P5 LDC R7, c[0x0][0x24c] ;  /* 0x00009300ff075b82 */ /* 0x000ea40000000800 */
[----:B---3--:R-:W-:-:S05]  /*4a20*/  @P1 FFMA R70, R70, R12, R6 ;  /* 0x0000000c46461223 */ /* 0x008fca0000000006 */
[----:B------:R-:W-:-:S05]  /*4a30*/  @P1 F2FP.F16.F32.PACK_AB R70, RZ, R70 ;  /* 0x00000046ff46123e */ /* 0x000fca00000000ff */
[----:B------:R3:W-:Y:S04]  /*4a40*/  @P1 STG.E.U16 desc[UR6][R8.64], R70 ;  /* 0x0000004608001986 */ /* 0x0007e8000c101506 */
[----:B------:R-:W5:Y:S01]  /*4a50*/  @P5 LDG.E.U16 R6, desc[UR6][R10.64] ;  /* 0x000000060a065981 */ /* 0x000f62000c1e1500 */
[C---:B0-----:R-:W-:Y:S02]  /*4a60*/  @P5 LEA R4, P0, R204.reuse, UR15, 0x1 ;  /* 0x0000000fcc045c11 */ /* 0x041fe4000f8008ff */
[----:B------:R-:W-:Y:S02]  /*4a70*/  LOP3.LUT P6, RZ, R125, 0x1, RZ, 0xc0, !PT ;  /* 0x000000017dff7812 */ /* 0x000fe400078cc0ff */
[----:B------:R-:W-:-:S11]  /*4a80*/  @P5 LEA.HI.X R5, R204, UR14, R218, 0x1, P0 ;  /* 0x0000000ecc055c11 */ /* 0x000fd600080f0cda */
[----:B------:R-:W0:Y:S01]  /*4a90*/  @P6 LDC R16, c[0x0][0x21c] ;  /* 0x00008700ff106b82 */ /* 0x000e220000000800 */
[----:B---3--:R-:W-:-:S05]  /*4aa0*/  LEA R8, P0, R230, R196, 0x1 ;  /* 0x000000c4e6087211 */ /* 0x008fca00078008ff */
[----:B------:R-:W-:Y:S02]  /*4ab0*/  IMAD.X R9, R195, 0x1, R250, P0 ;  /* 0x00000001c3097824 */ /* 0x000fe400000e06fa */
[----:B-----5:R-:W-:-:S05]  /*4ac0*/  @P5 HADD2.F32 R6, -RZ, R6.H0_H0 ;  /* 0x20000006ff065230 */ /* 0x020fca0000004100 */
[----:B--2---:R-:W-:-:S04]  /*4ad0*/  @P5 FMUL R6, R6, R7 ;  /* 0x0000000706065220 */ /* 0x004fc80000400000 */
[----:B----4-:R-:W-:-:S05]  /*4ae0*/  @P5 FFMA R23, R23, R14, R6 ;  /* 0x0000000e17175223 */ /* 0x010fca0000000006 */
[----:B------:R-:W-:-:S05]  /*4af0*/  @P5 F2FP.F16.F32.PACK_AB R23, RZ, R23 ;  /* 0x00000017ff17523e */ /* 0x000fca00000000ff */
[----:B------:R2:W-:Y:S04]  /*4b00*/  @P5 STG.E.U16 desc[UR6][R4.64], R23 ;  /* 0x0000001704005986 */ /* 0x0005e8000c101506 */
[----:B--2---:R-:W2:Y:S01]  /*4b10*/  @P6 LDG.E.U16 R4, desc[UR6][R8.64] ;  /* 0x0000000608046981 */ /* 0x004ea2000c1e1500 */
[----:B------:R-:W3:Y:S01]  /*4b20*/  @P6 LDC R5, c[0x0][0x24c] ;  /* 0x00009300ff056b82 */ /* 0x000ee20000000800 */
[----:B------:R-:W-:-:S04]  /*4b30*/  @P6 LEA R12, P0, R202, UR15, 0x1 ;  /* 0x0000000fca0c6c11 */ /* 0x000fc8000f8008ff */
[----:B------:R-:W-:Y:S02]  /*4b40*/  @P6 LEA.HI.X R13, R202, UR14, R217, 0x1, P0 ;  /* 0x0000000eca0d6c11 */ /* 0x000fe400080f0cd9 */
[----:B------:R-:W-:-:S05]  /*4b50*/  LEA R6, P0, R228, R196, 0x1 ;  /* 0x000000c4e4067211 */ /* 0x000fca00078008ff */
[----:B------:R-:W-:Y:S02]  /*4b60*/  IMAD.X R7, R195, 0x1, R249, P0 ;  /* 0x00000001c3077824 */ /* 0x000fe400000e06f9 */
[----:B--2---:R-:W-:-:S05]  /*4b70*/  @P6 HADD2.F32 R4, -RZ, R4.H0_H0 ;  /* 0x20000004ff046230 */ /* 0x004fca0000004100 */
[----:B---3--:R-:W-:-:S04]  /*4b80*/  @P6 FMUL R4, R4, R5 ;  /* 0x0000000504046220 */ /* 0x008fc80000400000 */
[----:B0-----:R-:W-:-:S05]  /*4b90*/  @P6 FFMA R39, R39, R16, R4 ;  /* 0x0000001027276223 */ /* 0x001fca0000000004 */
[----:B------:R-:W-:-:S05]  /*4ba0*/  @P6 F2FP.F16.F32.PACK_AB R39, RZ, R39 ;  /* 0x00000027ff27623e */ /* 0x000fca00000000ff */
[----:B------:R-:W-:Y:S04]  /*4bb0*/  @P6 STG.E.U16 desc[UR6][R12.64], R39 ;  /* 0x000000270c006986 */ /* 0x000fe8000c101506 */
[----:B------:R-:W2:Y:S01]  /*4bc0*/  @P4 LDG.E.U16 R16, desc[UR6][R6.64] ;  /* 0x0000000606104981 */ /* 0x000ea2000c1e1500 */
[----:B------:R-:W-:-:S04]  /*4bd0*/  @P4 LEA R14, P0, R200, UR15, 0x1 ;  /* 0x0000000fc80e4c11 */ /* 0x000fc8000f8008ff */
[----:B------:R-:W-:Y:S02]  /*4be0*/  @P4 LEA.HI.X R15, R200, UR14, R216, 0x1, P0 ;  /* 0x0000000ec80f4c11 */ /* 0x000fe400080f0cd8 */
[----:B------:R-:W-:-:S05]  /*4bf0*/  LEA R4, P0, R226, R196, 0x1 ;  /* 0x000000c4e2047211 */ /* 0x000fca00078008ff */
[----:B------:R-:W-:Y:S02]  /*4c00*/  IMAD.X R5, R195, 0x1, R248, P0 ;  /* 0x00000001c3057824 */ /* 0x000fe400000e06f8 */
[----:B--2---:R-:W-:-:S05]  /*4c10*/  @P4 HADD2.F32 R16, -RZ, R16.H0_H0 ;  /* 0x20000010ff104230 */ /* 0x004fca0000004100 */
[----:B-1----:R-:W-:-:S04]  /*4c20*/  @P4 FMUL R16, R16, R17 ;  /* 0x0000001110104220 */ /* 0x002fc80000400000 */
[----:B------:R-:W-:Y:S02]  /*4c30*/  @P4 FFMA R55, R55, R18, R16 ;  /* 0x0000001237374223 */ /* 0x000fe40000000010 */
[----:B------:R-:W0:Y:S03]  /*4c40*/  @P2 LDC R16, c[0x0][0x21c] ;  /* 0x00008700ff102b82 */ /* 0x000e260000000800 */
[----:B------:R-:W-:-:S05]  /*4c50*/  @P4 F2FP.F16.F32.PACK_AB R55, RZ, R55 ;  /* 0x00000037ff37423e */ /* 0x000fca00000000ff */
[----:B------:R1:W-:Y:S04]  /*4c60*/  @P4 STG.E.U16 desc[UR6][R14.64], R55 ;  /* 0x000000370e004986 */ /* 0x0003e8000c101506 */
[----:B-1----:R-:W2:Y:S01]  /*4c70*/  @P2 LDG.E.U16 R14, desc[UR6][R4.64] ;  /* 0x00000006040e2981 */ /* 0x002ea2000c1e1500 */
[----:B------:R-:W1:Y:S01]  /*4c80*/  @P2 LDC R15, c[0x0][0x24c] ;  /* 0x00009300ff0f2b82 */ /* 0x000e620000000800 */
[----:B------:R-:W-:-:S04]  /*4c90*/  @P2 LEA R12, P0, R198, UR15, 0x1 ;  /* 0x0000000fc60c2c11 */ /* 0x000fc8000f8008ff */
[----:B------:R-:W-:Y:S02]  /*4ca0*/  @P2 LEA.HI.X R13, R198, UR14, R215, 0x1, P0 ;  /* 0x0000000ec60d2c11 */ /* 0x000fe400080f0cd7 */
[----:B------:R-:W-:Y:S01]  /*4cb0*/  LOP3.LUT P5, RZ, R125, 0x20, RZ, 0xc0, !PT ;  /* 0x000000207dff7812 */ /* 0x000fe200078ac0ff */
[----:B------:R-:W-:Y:S01]  /*4cc0*/  BSSY B0, `(.L_x_4) ;  /* 0x000000f000007945 */ /* 0x000fe20003800000 */
[----:B--2---:R-:W-:-:S05]  /*4cd0*/  @P2 HADD2.F32 R14, -RZ, R14.H0_H0 ;  /* 0x2000000eff0e2230 */ /* 0x004fca0000004100 */
[----:B-1----:R-:W-:-:S04]  /*4ce0*/  @P2 FMUL R14, R14, R15 ;  /* 0x0000000f0e0e2220 */ /* 0x002fc80000400000 */
[----:B0-----:R-:W-:-:S05]  /*4cf0*/  @P2 FFMA R71, R71, R16, R14 ;  /* 0x0000001047472223 */ /* 0x001fca000000000e */
[----:B------:R-:W-:-:S05]  /*4d00*/  @P2 F2FP.F16.F32.PACK_AB R71, RZ, R71 ;  /* 0x00000047ff47223e */ /* 0x000fca00000000ff */
[----:B------:R0:W-:Y:S01]  /*4d10*/  @P2 STG.E.U16 desc[UR6][R12.64], R71 ;  /* 0x000000470c002986 */ /* 0x0001e2000c101506 */
[----:B------:R-:W-:Y:S05]  /*4d20*/  @!P5 BRA `(.L_x_5) ;  /* 0x000000000020d947 */ /* 0x000fea0003800000 */
[----:B0-----:R-:W2:Y:S01]  /*4d30*/  LDG.E.U16 R12, desc[UR6][R10.64+0x2] ;  /* 0x000002060a0c7981 */ /* 0x001ea2000c1e1500 */
[----:B------:R-:W-:Y:S01]  /*4d40*/  ULDC UR8, c[0x0][0x24c] ;  /* 0x0000930000087ab9 */ /* 0x000fe20000000800 */
[----:B--2---:R-:W-:-:S05]  /*4d50*/  HADD2.F32 R12, -RZ, R12.H0_H0 ;  /* 0x2000000cff0c7230 */ /* 0x004fca0000004100 */
[----:B------:R-:W-:Y:S01]  /*4d60*/  FMUL R12, R12, UR8 ;  /* 0x000000080c0c7c20 */ /* 0x000fe20008400000 */
[----:B------:R-:W-:-:S03]  /*4d70*/  ULDC UR8, c[0x0][0x21c] ;  /* 0x0000870000087ab9 */ /* 0x000fc60000000800 */
[----:B------:R-:W-:-:S05]  /*4d80*/  FFMA R24, R24, UR8, R12 ;  /* 0x0000000818187c23 */ /* 0x000fca000800000c */
[----:B------:R-:W-:-:S05]  /*4d90*/  F2FP.F16.F32.PACK_AB R24, RZ, R24 ;  /* 0x00000018ff18723e */ /* 0x000fca00000000ff */
[----:B------:R1:W-:Y:S02]  /*4da0*/  STG.E.U16 desc[UR6][R134.64+-0x1a], R24 ;  /* 0xffffe61886007986 */ /* 0x0003e4000c101506 */
.L_x_5:
[----:B------:R-:W-:Y:S05]  /*4db0*/  BSYNC B0 ;  /* 0x0000000000007941 */ /* 0x000fea0003800000 */
.L_x_4:
[----:B------:R-:W-:Y:S01]  /*4dc0*/  LOP3.LUT P0, RZ, R125, 0x10, RZ, 0xc0, !PT ;  /* 0x000000107dff7812 */ /* 0x000fe2000780c0ff */
[----:B------:R-:W-:-:S12]  /*4dd0*/  BSSY B0, `(.L_x_6) ;  /* 0x000000a000007945 */ /* 0x000fd80003800000 */
        /* <DEDUP_REMOVED lines=9> */
.L_x_7:
[----:B------:R-:W-:Y:S05]  /*4e70*/  BSYNC B0 ;  /* 0x0000000000007941 */ /* 0x000fea0003800000 */
.L_x_6:
[----:B------:R-:W-:Y:S01]  /*4e80*/  LOP3.LUT P0, RZ, R125, 0x8, RZ, 0xc0, !PT ;  /* 0x000000087dff7812 */ /* 0x000fe2000780c0ff */
[----:B------:R-:W-:-:S12]  /*4e90*/  BSSY B0, `(.L_x_8) ;  /* 0x000000a000007945 */ /* 0x000fd80003800000 */
[----:B------:R-:W-:Y:S05]  /*4ea0*/  @!P0 BRA `(.L_x_9) ;  /* 0x0000000000208947 */ /* 0x000fea0003800000 */
[----:B0-----:R-:W3:Y:S01]  /*4eb0*/  LDG.E.U16 R12, desc[UR6][R6.64+0x2] ;  /* 0x00000206060c7981 */ /* 0x001ee2000c1e1500 */
[----:B------:R-:W-:Y:S01]  /*4ec0*/  ULDC UR8, c[0x0][0x24c] ;  /* 0x0000930000087ab9 */ /* 0x000fe20000000800 */
[----:B---3--:R-:W-:-:S05]  /*4ed0*/  HADD2.F32 R12, -RZ, R12.H0_H0 ;  /* 0x2000000cff0c7230 */ /* 0x008fca0000004100 */
[----:B------:R-:W-:Y:S01]  /*4ee0*/  FMUL R12, R12, UR8 ;  /* 0x000000080c0c7c20 */ /* 0x000fe20008400000 */
[----:B------:R-:W-:-:S03]  /*4ef0*/  ULDC UR8, c[0x0][0x21c] ;  /* 0x0000870000087ab9 */ /* 0x000fc60000000800 */
[----:B------:R-:W-:-:S05]  /*4f00*/  FFMA R56, R56, UR8, R12 ;  /* 0x0000000838387c23 */ /* 0x000fca000800000c */
[----:B------:R-:W-:-:S05]  /*4f10*/  F2FP.F16.F32.PACK_AB R56, RZ, R56 ;  /* 0x00000038ff38723e */ /* 0x000fca00000000ff */
[----:B------:R3:W-:Y:S02]  /*4f20*/  STG.E.U16 desc[UR6][R130.64+-0x1a], R56 ;  /* 0xffffe63882007986 */ /* 0x0007e4000c101506 */
.L_x_9:
[----:B------:R-:W-:Y:S05]  /*4f30*/  BSYNC B0 ;  /* 0x0000000000007941 */ /* 0x000fea0003800000 */
.L_x_8:
[----:B------:R-:W-:Y:S01]  /*4f40*/  LOP3.LUT P0, RZ, R125, 0x4, RZ, 0xc0, !PT ;  /* 0x000000047dff7812 */ /* 0x000fe2000780c0ff */
[----:B------:R-:W-:-:S12]  /*4f50*/  BSSY B0, `(.L_x_10) ;  /* 0x000000a000007945 */ /* 0x000fd80003800000 */
[----:B------:R-:W-:Y:S05]  /*4f60*/  @!P0 BRA `(.L_x_11) ;  /* 0x0000000000208947 */ /* 0x000fea0003800000 */
[----:B0-----:R-:W4:Y:S01]  /*4f70*/  LDG.E.U16 R12, desc[UR6][R4.64+0x2] ;  /* 0x00000206040c7981 */ /* 0x001f22000c1e1500 */
[----:B------:R-:W-:Y:S01]  /*4f80*/  ULDC UR8, c[0x0][0x24c] ;  /* 0x0000930000087ab9 */ /* 0x000fe20000000800 */
[----:B----4-:R-:W-:-:S05]  /*4f90*/  HADD2.F32 R12, -RZ, R12.H0_H0 ;  /* 0x2000000cff0c7230 */ /* 0x010fca0000004100 */
[----:B------:R-:W-:Y:S01]  /*4fa0*/  FMUL R12, R12, UR8 ;  /* 0x000000080c0c7c20 */ /* 0x000fe20008400000 */
[----:B------:R-:W-:-:S03]  /*4fb0*/  ULDC UR8, c[0x0][0x21c] ;  /* 0x0000870000087ab9 */ /* 0x000fc60000000800 */
[----:B------:R-:W-:-:S05]  /*4fc0*/  FFMA R72, R72, UR8, R12 ;  /* 0x0000000848487c23 */ /* 0x000fca000800000c */
[----:B------:R-:W-:-:S05]  /*4fd0*/  F2FP.F16.F32.PACK_AB R72, RZ, R72 ;  /* 0x00000048ff48723e */ /* 0x000fca00000000ff */
[----:B------:R4:W-:Y:S02]  /*4fe0*/  STG.E.U16 desc[UR6][R128.64+-0x1a], R72 ;  /* 0xffffe64880007986 */ /* 0x0009e4000c101506 */
.L_x_11:
[----:B------:R-:W-:Y:S05]  /*4ff0*/  BSYNC B0 ;  /* 0x0000000000007941 */ /* 0x000fea0003800000 */
.L_x_10:
[----:B------:R-:W-:Y:S01]  /*5000*/  LOP3.LUT P0, RZ, R125, 0x200, RZ, 0xc0, !PT ;  /* 0x000002007dff7812 */ /* 0x000fe2000780c0ff */
[----:B------:R-:W-:-:S12]  /*5010*/  BSSY B0, `(.L_x_12) ;  /* 0x000000a000007945 */ /* 0x000fd80003800000 */
[----:B------:R-:W-:Y:S05]  /*5020*/  @!P0 BRA `(.L_x_13) ;  /* 0x0000000000208947 */ /* 0x000fea0003800000 */
[----:B0-----:R-:W5:Y:S01]  /*5030*/  LDG.E.U16 R12, desc[UR6][R10.64+0x4] ;  /* 0x000004060a0c7981 */ /* 0x001f62000c1e1500 */
[----:B------:R-:W-:Y:S01]  /*5040*/  ULDC UR8, c[0x0][0x24c] ;  /* 0x0000930000087ab9 */ /* 0x000fe20000000800 */
[----:B-----5:R-:W-:-:S05]  /*5050*/  HADD2.F32 R12, -RZ, R12.H0_H0 ;  /* 0x2000000cff0c7230 */ /* 0x020fca0000004100 */
[----:B------:R-:W-:Y:S01]  /*5060*/  FMUL R12, R12, UR8 ;  /* 0x000000080c0c7c20 */ /* 0x000fe20008400000 */
[----:B------:R-:W-:-:S03]  /*5070*/  ULDC UR8, c[0x0][0x21c] ;  /* 0x0000870000087ab9 */ /* 0x000fc60000000800 */
[----:B------:R-:W-:-:S05]  /*5080*/  FFMA R25, R25, UR8, R12 ;  /* 0x0000000819197c23 */ /* 0x000fca000800000c */
[----:B------:R-:W-:-:S05]  /*5090*/  F2FP.F16.F32.PACK_AB R25, RZ, R25 ;  /* 0x00000019ff19723e */ /* 0x000fca00000000ff */
[----:B------:R0:W-:Y:S02]  /*50a0*/  STG.E.U16 desc[UR6][R134.64+-0x18], R25 ;  /* 0xffffe81986007986 */ /* 0x0001e4000c101506 */
.L_x_13:
[----:B------:R-:W-:Y:S05]  /*50b0*/  BSYNC B0 ;  /* 0x0000000000007941 */ /* 0x000fea0003800000 */
.L_x_12:
        /* <DEDUP_REMOVED lines=11> */
.L_x_15:
[----:B------:R-:W-:Y:S05]  /*5170*/  BSYNC B0 ;  /* 0x0000000000007941 */ /* 0x000fea0003800000 */
.L_x_14:
        /* <DEDUP_REMOVED lines=11> */
.L_x_17:
[----:B------:R-:W-:Y:S05]  /*5230*/  BSYNC B0 ;  /* 0x0000000000007941 */ /* 0x000fea0003800000 */
.L_x_16:
        /* <DEDUP_REMOVED lines=11> */
.L_x_19:
[----:B------:R-:W-:Y:S05]  /*52f0*/  BSYNC B0 ;  /* 0x0000000000007941 */ /* 0x000fea0003800000 */
.L_x_18:
        /* <DEDUP_REMOVED lines=11> */
.L_x_21:
[----:B------:R-:W-:Y:S05]  /*53b0*/  BSYNC B0 ;  /* 0x0000000000007941 */ /* 0x000fea0003800000 */
.L_x_20:
        /* <DEDUP_REMOVED lines=11> */
.L_x_23:
[----:B------:R-:W-:Y:S05]  /*5470*/  BSYNC B0 ;  /* 0x0000000000007941 */ /* 0x000fea0003800000 */
.L_x_22:
        /* <DEDUP_REMOVED lines=11> */
.L_x_25:
[----:B------:R-:W-:Y:S05]  /*5530*/  BSYNC B0 ;  /* 0x0000000000007941 */ /* 0x000fea0003800000 */
.L_x_24:
        /* <DEDUP_REMOVED lines=11> */
.L_x_27:
[----:B------:R-:W-:Y:S05]  /*55f0*/  BSYNC B0 ;  /* 0x0000000000007941 */ /* 0x000fea0003800000 */
.L_x_26:
        /* <DEDUP_REMOVED lines=11> */
.L_x_29:
[----:B------:R-:W-:Y:S05]  /*56b0*/  BSYNC B0 ;  /* 0x0000000000007941 */ /* 0x000fea0003800000 */
.L_x_28:
        /* <DEDUP_REMOVED lines=11> */
.L_x_31:
[----:B------:R-:W-:Y:S05]  /*5770*/  BSYNC B0 ;  /* 0x0000000000007941 */ /* 0x000fea0003800000 */
.L_x_30:
        /* <DEDUP_REMOVED lines=11> */
.L_x_33:
[----:B------:R-:W-:Y:S05]  /*5830*/  BSYNC B0 ;  /* 0x0000000000007941 */ /* 0x000fea0003800000 */
.L_x_32:
        /* <DEDUP_REMOVED lines=11> */
.L_x_35:
[----:B------:R-:W-:Y:S05]  /*58f0*/  BSYNC B0 ;  /* 0x0000000000007941 */ /* 0x000fea0003800000 */
.L_x_34:
        /* <DEDUP_REMOVED lines=11> */
.L_x_37:
[----:B------:R-:W-:Y:S05]  /*59b0*/  BSYNC B0 ;  /* 0x0000000000007941 */ /* 0x000fea0003800000 */
.L_x_36:
        /* <DEDUP_REMOVED lines=11> */
.L_x_39:
[----:B------:R-:W-:Y:S05]  /*5a70*/  BSYNC B0 ;  /* 0x0000000000007941 */ /* 0x000fea0003800000 */
.L_x_38:
        /* <DEDUP_REMOVED lines=11> */
.L_x_41:
[----:B------:R-:W-:Y:S05]  /*5b30*/  BSYNC B0 ;  /* 0x0000000000007941 */ /* 0x000fea0003800000 */
.L_x_40:
        /* <DEDUP_REMOVED lines=11> */
.L_x_43:
[----:B------:R-:W-:Y:S05]  /*5bf0*/  BSYNC B0 ;  /* 0x0000000000007941 */ /* 0x000fea0003800000 */
.L_x_42:
        /* <DEDUP_REMOVED lines=11> */
.L_x_45:
[----:B------:R-:W-:Y:S05]  /*5cb0*/  BSYNC B0 ;  /* 0x0000000000007941 */ /* 0x000fea0003800000 */
.L_x_44:
        /* <DEDUP_REMOVED lines=11> */
.L_x_47:
[----:B------:R-:W-:Y:S05]  /*5d70*/  BSYNC B0 ;  /* 0x0000000000007941 */ /* 0x000fea0003800000 */
.L_x_46:
        /* <DEDUP_REMOVED lines=11> */
.L_x_49:
[----:B------:R-:W-:Y:S05]  /*5e30*/  BSYNC B0 ;  /* 0x0000000000007941 */ /* 0x000fea0003800000 */
.L_x_48:
        /* <DEDUP_REMOVED lines=11> */
.L_x_51:
[----:B------:R-:W-:Y:S05]  /*5ef0*/  BSYNC B0 ;  /* 0x0000000000007941 */ /* 0x000fea0003800000 */
.L_x_50:
        /* <DEDUP_REMOVED lines=11> */
.L_x_53:
[----:B------:R-:W-:Y:S05]  /*5fb0*/  BSYNC B0 ;  /* 0x0000000000007941 */ /* 0x000fea0003800000 */
.L_x_52:
        /* <DEDUP_REMOVED lines=11> */
.L_x_55:
[----:B------:R-:W-:Y:S05]  /*6070*/  BSYNC B0 ;  /* 0x0000000000007941 */ /* 0x000fea0003800000 */
.L_x_54:
        /* <DEDUP_REMOVED lines=11> */
.L_x_57:
[----:B------:R-:W-:Y:S05]  /*6130*/  BSYNC B0 ;  /* 0x0000000000007941 */ /* 0x000fea0003800000 */
.L_x_56:
        /* <DEDUP_REMOVED lines=11> */
.L_x_59:
[----:B------:R-:W-:Y:S05]  /*61f0*/  BSYNC B0 ;  /* 0x0000000000007941 */ /* 0x000fea0003800000 */
.L_x_58:
        /* <DEDUP_REMOVED lines=11> */
.L_x_61:
[----:B------:R-:W-:Y:S05]  /*62b0*/  BSYNC B0 ;  /* 0x0000000000007941 */ /* 0x000fea0003800000 */
.L_x_60:
        /* <DEDUP_REMOVED lines=11> */
.L_x_63:
[----:B------:R-:W-:Y:S05]  /*6370*/  BSYNC B0 ;  /* 0x0000000000007941 */ /* 0x000fea0003800000 */
.L_x_62:
        /* <DEDUP_REMOVED lines=11> */
.L_x_65:
[----:B------:R-:W-:Y:S05]  /*6430*/  BSYNC B0 ;  /* 0x0000000000007941 */ /* 0x000fea0003800000 */
.L_x_64:
        /* <DEDUP_REMOVED lines=11> */
.L_x_67:
[----:B------:R-:W-:Y:S05]  /*64f0*/  BSYNC B0 ;  /* 0x0000000000007941 */ /* 0x000fea0003800000 */
.L_x_66:
        /* <DEDUP_REMOVED lines=11> */
.L_x_69:
[----:B------:R-:W-:Y:S05]  /*65b0*/  BSYNC B0 ;  /* 0x0000000000007941 */ /* 0x000fea0003800000 */
.L_x_68:
        /* <DEDUP_REMOVED lines=11> */
.L_x_71:
[----:B------:R-:W-:Y:S05]  /*6670*/  BSYNC B0 ;  /* 0x0000000000007941 */ /* 0x000fea0003800000 */
.L_x_70:
        /* <DEDUP_REMOVED lines=11> */
.L_x_73:
[----:B------:R-:W-:Y:S05]  /*6730*/  BSYNC B0 ;  /* 0x0000000000007941 */ /* 0x000fea0003800000 */
.L_x_72:
        /* <DEDUP_REMOVED lines=11> */
.L_x_75:
[----:B------:R-:W-:Y:S05]  /*67f0*/  BSYNC B0 ;  /* 0x0000000000007941 */ /* 0x000fea0003800000 */
.L_x_74:
        /* <DEDUP_REMOVED lines=11> */
.L_x_77:
[----:B------:R-:W-:Y:S05]  /*68b0*/  BSYNC B0 ;  /* 0x0000000000007941 */ /* 0x000fea0003800000 */
.L_x_76:
        /* <DEDUP_REMOVED lines=11> */
.L_x_79:
[----:B------:R-:W-:Y:S05]  /*6970*/  BSYNC B0 ;  /* 0x0000000000007941 */ /* 0x000fea0003800000 */
.L_x_78:
        /* <DEDUP_REMOVED lines=11> */
.L_x_81:
[----:B------:R-:W-:Y:S05]  /*6a30*/  BSYNC B0 ;  /* 0x0000000000007941 */ /* 0x000fea0003800000 */
.L_x_80:
        /* <DEDUP_REMOVED lines=11> */
.L_x_83:
[----:B------:R-:W-:Y:S05]  /*6af0*/  BSYNC B0 ;  /* 0x0000000000007941 */ /* 0x000fea0003800000 */
.L_x_82:
        /* <DEDUP_REMOVED lines=11> */
.L_x_85:
[----:B------:R-:W-:Y:S05]  /*6bb0*/  BSYNC B0 ;  /* 0x0000000000007941 */ /* 0x000fea0003800000 */
.L_x_84:
        /* <DEDUP_REMOVED lines=11> */
.L_x_87:
[----:B------:R-:W-:Y:S05]  /*6c70*/  BSYNC B0 ;  /* 0x0000000000007941 */ /* 0x000fea0003800000 */
.L_x_86:
        /* <DEDUP_REMOVED lines=11> */
.L_x_89:
[----:B------:R-:W-:Y:S05]  /*6d30*/  BSYNC B0 ;  /* 0x0000000000007941 */ /* 0x000fea0003800000 */
.L_x_88:
        /* <DEDUP_REMOVED lines=11> */
.L_x_91:
[----:B------:R-:W-:Y:S05]  /*6df0*/  BSYNC B0 ;  /* 0x0000000000007941 */ /* 0x000fea0003800000 */
.L_x_90:
        /* <DEDUP_REMOVED lines=11> */
.L_x_93:
[----:B------:R-:W-:Y:S05]  /*6eb0*/  BSYNC B0 ;  /* 0x0000000000007941 */ /* 0x000fea0003800000 */
.L_x_92:
        /* <DEDUP_REMOVED lines=11> */
.L_x_95:
[----:B------:R-:W-:Y:S05]  /*6f70*/  BSYNC B0 ;  /* 0x0000000000007941 */ /* 0x000fea0003800000 */
.L_x_94:
        /* <DEDUP_REMOVED lines=11> */
.L_x_97:
[----:B------:R-:W-:Y:S05]  /*7030*/  BSYNC B0 ;  /* 0x0000000000007941 */ /* 0x000fea0003800000 */
.L_x_96:
        /* <DEDUP_REMOVED lines=11> */
.L_x_99:
[----:B------:R-:W-:Y:S05]  /*70f0*/  BSYNC B0 ;  /* 0x0000000000007941 */ /* 0x000fea0003800000 */
.L_x_98:
        /* <DEDUP_REMOVED lines=11> */
.L_x_101:
[----:B------:R-:W-:Y:S05]  /*71b0*/  BSYNC B0 ;  /* 0x0000000000007941 */ /* 0x000fea0003800000 */
.L_x_100:
        /* <DEDUP_REMOVED lines=11> */
.L_x_103:
[----:B------:R-:W-:Y:S05]  /*7270*/  BSYNC B0 ;  /* 0x0000000000007941 */ /* 0x000fea0003800000 */
.L_x_102:
        /* <DEDUP_REMOVED lines=11> */
.L_x_105:
[----:B------:R-:W-:Y:S05]  /*7330*/  BSYNC B0 ;  /* 0x0000000000007941 */ /* 0x000fea0003800000 */
.L_x_104:
        /* <DEDUP_REMOVED lines=11> */
.L_x_107:
[----:B------:R-:W-:Y:S05]  /*73f0*/  BSYNC B0 ;  /* 0x0000000000007941 */ /* 0x000fea0003800000 */
.L_x_106:
[----:B------:R-:W-:Y:S01]  /*7400*/  LOP3.LUT P0, RZ, R126, 0x2000000, RZ, 0xc0, !PT ;  /* 0x020000007eff7812 */ /* 0x000fe2000780c0ff */
[----:B------:R-:W-:-:S12]  /*7410*/  BSSY B0, `(.L_x_108) ;  /* 0x000000a000007945 */ /* 0x000fd80003800000 */
[----:B------:R-:W-:Y:S05]  /*7420*/  @!P0 BRA `(.L_x_109) ;  /* 0x0000000000208947 */ /* 0x000fea0003800000 */
[----:B------:R-:W5:Y:S01]  /*7430*/  LDG.E.U16 R10, desc[UR6][R10.64+0x1c] ;  /* 0x00001c060a0a7981 */ /* 0x000f62000c1e1500 */
[----:B------:R-:W-:Y:S01]  /*7440*/  ULDC UR8, c[0x0][0x24c] ;  /* 0x0000930000087ab9 */ /* 0x000fe20000000800 */
[----:B-----5:R-:W-:-:S05]  /*7450*/  HADD2.F32 R10, -RZ, R10.H0_H0 ;  /* 0x2000000aff0a7230 */ /* 0x020fca0000004100 */
[----:B------:R-:W-:Y:S01]  /*7460*/  FMUL R10, R10, UR8 ;  /* 0x000000080a0a7c20 */ /* 0x000fe20008400000 */
[----:B------:R-:W-:-:S03]  /*7470*/  ULDC UR8, c[0x0][0x21c] ;  /* 0x0000870000087ab9 */ /* 0x000fc60000000800 */
[----:B------:R-:W-:-:S05]  /*7480*/  FFMA R37, R37, UR8, R10 ;  /* 0x0000000825257c23 */ /* 0x000fca000800000a */
[----:B------:R-:W-:-:S05]  /*7490*/  F2FP.F16.F32.PACK_AB R37, RZ, R37 ;  /* 0x00000025ff25723e */ /* 0x000fca00000000ff */
[----:B------:R0:W-:Y:S02]  /*74a0*/  STG.E.U16 desc[UR6][R134.64], R37 ;  /* 0x0000002586007986 */ /* 0x0001e4000c101506 */
.L_x_109:
[----:B------:R-:W-:Y:S05]  /*74b0*/  BSYNC B0 ;  /* 0x0000000000007941 */ /* 0x000fea0003800000 */
.L_x_108:
        /* <DEDUP_REMOVED lines=11> */
.L_x_111:
[----:B------:R-:W-:Y:S05]  /*7570*/  BSYNC B0 ;  /* 0x0000000000007941 */ /* 0x000fea0003800000 */
.L_x_110:
        /* <DEDUP_REMOVED lines=11> */
.L_x_113:
[----:B------:R-:W-:Y:S05]  /*7630*/  BSYNC B0 ;  /* 0x0000000000007941 */ /* 0x000fea0003800000 */
.L_x_112:
[----:B------:R-:W-:-:S13]  /*7640*/  LOP3.LUT P0, RZ, R126, 0x40000, RZ, 0xc0, !PT ;  /* 0x000400007eff7812 */ /* 0x000fda000780c0ff */
        /* <DEDUP_REMOVED lines=8> */
[----:B------:R0:W-:Y:S01]  /*76d0*/  STG.E.U16 desc[UR6][R128.64], R85 ;  /* 0x0000005580007986 */ /* 0x0001e2000c101506 */
[----:B------:R-:W-:Y:S05]  /*76e0*/  BRA `(.L_x_114) ;  /* 0x0000001400487947 */ /* 0x000fea0003800000 */
.L_x_3:
[----:B------:R-:W0:Y:S01]  /*76f0*/  @P5 LDC R6, c[0x0][0x21c] ;  /* 0x00008700ff065b82 */ /* 0x000e220000000800 */
[----:B------:R-:W-:-:S04]  /*7700*/  @P5 LEA R4, P0, R212, UR15, 0x1 ;  /* 0x0000000fd4045c11 */ /* 0x000fc8000f8008ff */
[----:B------:R-:W-:Y:S02]  /*7710*/  @P5 LEA.HI.X R5, R212, UR14, R219, 0x1, P0 ;  /* 0x0000000ed4055c11 */ /* 0x000fe400080f0cdb */
[----:B------:R-:W-:-:S04]  /*7720*/  @P6 LEA R8, P0, R210, UR15, 0x1 ;  /* 0x0000000fd2086c11 */ /* 0x000fc8000f8008ff */
[----:B------:R-:W-:Y:S02]  /*7730*/  @P6 LEA.HI.X R9, R210, UR14, R220, 0x1, P0 ;  /* 0x0000000ed2096c11 */ /* 0x000fe400080f0cdc */
[----:B------:R-:W-:-:S04]  /*7740*/  @P3 LEA R10, P0, R208, UR15, 0x1 ;  /* 0x0000000fd00a3c11 */ /* 0x000fc8000f8008ff */
[----:B------:R-:W-:Y:S01]  /*7750*/  @P3 LEA.HI.X R11, R208, UR14, R221, 0x1, P0 ;  /* 0x0000000ed00b3c11 */ /* 0x000fe200080f0cdd */
[----:B0-----:R-:W-:Y:S01]  /*7760*/  @P5 FMUL R22, R22, R6 ;  /* 0x0000000616165220 */ /* 0x001fe20000400000 */
[----:B------:R-:W-:-:S04]  /*7770*/  @P1 LEA R6, P0, R206, UR15, 0x1 ;  /* 0x0000000fce061c11 */ /* 0x000fc8000f8008ff */
[----:B------:R-:W-:Y:S02]  /*7780*/  @P5 F2FP.F16.F32.PACK_AB R22, RZ, R22 ;  /* 0x00000016ff16523e */ /* 0x000fe400000000ff */
[----:B------:R-:W-:-:S03]  /*7790*/  @P1 LEA.HI.X R7, R206, UR14, R222, 0x1, P0 ;  /* 0x0000000ece071c11 */ /* 0x000fc600080f0cde */
[----:B------:R0:W-:Y:S01]  /*77a0*/  @P5 STG.E.U16 desc[UR6][R4.64], R22 ;  /* 0x0000001604005986 */ /* 0x0001e2000c101506 */
[----:B------:R-:W-:Y:S01]  /*77b0*/  LOP3.LUT P5, RZ, R125, 0x2, RZ, 0xc0, !PT ;  /* 0x000000027dff7812 */ /* 0x000fe200078ac0ff */
[----:B0-----:R-:W0:Y:S02]  /*77c0*/  @P6 LDC R4, c[0x0][0x21c] ;  /* 0x00008700ff046b82 */ /* 0x001e240000000800 */
[----:B0-----:R-:W-:-:S10]  /*77d0*/  @P6 FMUL R38, R38, R4 ;  /* 0x0000000426266220 */ /* 0x001fd40000400000 */
[C---:B------:R-:W-:Y:S02]  /*77e0*/  @P5 LEA R4, P0, R204.reuse, UR15, 0x1 ;  /* 0x0000000fcc045c11 */ /* 0x040fe4000f8008ff */
[----:B------:R-:W-:Y:S02]  /*77f0*/  @P6 F2FP.F16.F32.PACK_AB R38, RZ, R38 ;  /* 0x00000026ff26623e */ /* 0x000fe400000000ff */
[----:B------:R-:W-:-:S03]  /*7800*/  @P5 LEA.HI.X R5, R204, UR14, R218, 0x1, P0 ;  /* 0x0000000ecc055c11 */ /* 0x000fc600080f0cda */
[----:B------:R0:W-:Y:S01]  /*7810*/  @P6 STG.E.U16 desc[UR6][R8.64], R38 ;  /* 0x0000002608006986 */ /* 0x0001e2000c101506 */
[----:B------:R-:W-:Y:S01]  /*7820*/  LOP3.LUT P6, RZ, R125, 0x20, RZ, 0xc0, !PT ;  /* 0x000000207dff7812 */ /* 0x000fe200078cc0ff */
[----:B0-----:R-:W0:Y:S02]  /*7830*/  @P3 LDC R8, c[0x0][0x21c] ;  /* 0x00008700ff083b82 */ /* 0x001e240000000800 */
[----:B0-----:R-:W-:-:S05]  /*7840*/  @P3 FMUL R54, R54, R8 ;  /* 0x0000000836363220 */ /* 0x001fca0000400000 */
[----:B------:R-:W-:-:S05]  /*7850*/  @P3 F2FP.F16.F32.PACK_AB R54, RZ, R54 ;  /* 0x00000036ff36323e */ /* 0x000fca00000000ff */
[----:B------:R0:W-:Y:S01]  /*7860*/  @P3 STG.E.U16 desc[UR6][R10.64], R54 ;  /* 0x000000360a003986 */ /* 0x0001e2000c101506 */
[----:B------:R-:W-:-:S13]  /*7870*/  LOP3.LUT P3, RZ, R125, 0x1, RZ, 0xc0, !PT ;  /* 0x000000017dff7812 */ /* 0x000fda000786c0ff */
[----:B------:R-:W-:-:S04]  /*7880*/  @P3 LEA R8, P0, R202, UR15, 0x1 ;  /* 0x0000000fca083c11 */ /* 0x000fc8000f8008ff */
[----:B------:R-:W-:Y:S01]  /*7890*/  @P3 LEA.HI.X R9, R202, UR14, R217, 0x1, P0 ;  /* 0x0000000eca093c11 */ /* 0x000fe200080f0cd9 */
[----:B0-----:R-:W0:Y:S02]  /*78a0*/  @P1 LDC R10, c[0x0][0x21c] ;  /* 0x00008700ff0a1b82 */ /* 0x001e240000000800 */
[----:B0-----:R-:W-:-:S06]  /*78b0*/  @P1 FMUL R70, R70, R10 ;  /* 0x0000000a46461220 */ /* 0x001fcc0000400000 */
[----:B------:R-:W0:Y:S01]  /*78c0*/  @P5 LDC R10, c[0x0][0x21c] ;  /* 0x00008700ff0a5b82 */ /* 0x000e220000000800 */
[----:B------:R-:W-:-:S05]  /*78d0*/  @P1 F2FP.F16.F32.PACK_AB R70, RZ, R70 ;  /* 0x00000046ff46123e */ /* 0x000fca00000000ff */
[----:B------:R1:W-:Y:S01]  /*78e0*/  @P1 STG.E.U16 desc[UR6][R6.64], R70 ;  /* 0x0000004606001986 */ /* 0x0003e2000c101506 */
[----:B------:R-:W-:Y:S01]  /*78f0*/  LOP3.LUT P1, RZ, R125, 0x200, RZ, 0xc0, !PT ;  /* 0x000002007dff7812 */ /* 0x000fe2000782c0ff */
[----:B0-----:R-:W-:Y:S02]  /*7900*/  @P5 FMUL R23, R23, R10 ;  /* 0x0000000a17175220 */ /* 0x001fe40000400000 */
[----:B------:R-:W0:Y:S03]  /*7910*/  @P3 LDC R10, c[0x0][0x21c] ;  /* 0x00008700ff0a3b82 */ /* 0x000e260000000800 */
[----:B------:R-:W-:-:S05]  /*7920*/  @P5 F2FP.F16.F32.PACK_AB R23, RZ, R23 ;  /* 0x00000017ff17523e */ /* 0x000fca00000000ff */
[----:B------:R2:W-:Y:S01]  /*7930*/  @P5 STG.E.U16 desc[UR6][R4.64], R23 ;  /* 0x0000001704005986 */ /* 0x0005e2000c101506 */
[C---:B-1----:R-:W-:Y:S02]  /*7940*/  @P4 LEA R6, P0, R200.reuse, UR15, 0x1 ;  /* 0x0000000fc8064c11 */ /* 0x042fe4000f8008ff */
[----:B------:R-:W-:Y:S02]  /*7950*/  LOP3.LUT P5, RZ, R125, 0x8, RZ, 0xc0, !PT ;  /* 0x000000087dff7812 */ /* 0x000fe400078ac0ff */
[----:B------:R-:W-:Y:S01]  /*7960*/  @P4 LEA.HI.X R7, R200, UR14, R216, 0x1, P0 ;  /* 0x0000000ec8074c11 */ /* 0x000fe200080f0cd8 */
[----:B0-----:R-:W-:-:S05]  /*7970*/  @P3 FMUL R39, R39, R10 ;  /* 0x0000000a27273220 */ /* 0x001fca0000400000 */
[----:B------:R-:W-:-:S05]  /*7980*/  @P3 F2FP.F16.F32.PACK_AB R39, RZ, R39 ;  /* 0x00000027ff27323e */ /* 0x000fca00000000ff */
[----:B------:R0:W-:Y:S01]  /*7990*/  @P3 STG.E.U16 desc[UR6][R8.64], R39 ;  /* 0x0000002708003986 */ /* 0x0001e2000c101506 */
[C---:B--2---:R-:W-:Y:S02]  /*79a0*/  @P2 LEA R4, P0, R198.reuse, UR15, 0x1 ;  /* 0x0000000fc6042c11 */ /* 0x044fe4000f8008ff */
[C---:B------:R-:W-:Y:S02]  /*79b0*/  LOP3.LUT P3, RZ, R125.reuse, 0x100, RZ, 0xc0, !PT ;  /* 0x000001007dff7812 */ /* 0x040fe4000786c0ff */
[----:B------:R-:W-:Y:S02]  /*79c0*/  @P2 LEA.HI.X R5, R198, UR14, R215, 0x1, P0 ;  /* 0x0000000ec6052c11 */ /* 0x000fe400080f0cd7 */
[----:B------:R-:W-:Y:S01]  /*79d0*/  LOP3.LUT P0, RZ, R125, 0x4, RZ, 0xc0, !PT ;  /* 0x000000047dff7812 */ /* 0x000fe2000780c0ff */
[----:B0-----:R-:W0:Y:S02]  /*79e0*/  @P4 LDC R8, c[0x0][0x21c] ;  /* 0x00008700ff084b82 */ /* 0x001e240000000800 */
[----:B0-----:R-:W-:-:S05]  /*79f0*/  @P4 FMUL R55, R55, R8 ;  /* 0x0000000837374220 */ /* 0x001fca0000400000 */
[----:B------:R-:W-:-:S05]  /*7a00*/  @P4 F2FP.F16.F32.PACK_AB R55, RZ, R55 ;  /* 0x00000037ff37423e */ /* 0x000fca00000000ff */
[----:B------:R0:W-:Y:S01]  /*7a10*/  @P4 STG.E.U16 desc[UR6][R6.64], R55 ;  /* 0x0000003706004986 */ /* 0x0001e2000c101506 */
[----:B------:R-:W-:Y:S01]  /*7a20*/  LOP3.LUT P4, RZ, R125, 0x10, RZ, 0xc0, !PT ;  /* 0x000000107dff7812 */ /* 0x000fe2000788c0ff */
[----:B0-----:R-:W0:Y:S02]  /*7a30*/  @P2 LDC R6, c[0x0][0x21c] ;  /* 0x00008700ff062b82 */ /* 0x001e240000000800 */
[----:B0-----:R-:W-:-:S05]  /*7a40*/  @P2 FMUL R71, R71, R6 ;  /* 0x0000000647472220 */ /* 0x001fca0000400000 */
[----:B------:R-:W-:-:S05]  /*7a50*/  @P2 F2FP.F16.F32.PACK_AB R71, RZ, R71 ;  /* 0x00000047ff47223e */ /* 0x000fca00000000ff */
[----:B------:R0:W-:Y:S01]  /*7a60*/  @P2 STG.E.U16 desc[UR6][R4.64], R71 ;  /* 0x0000004704002986 */ /* 0x0001e2000c101506 */
[----:B------:R-:W-:Y:S01]  /*7a70*/  LOP3.LUT P2, RZ, R126, 0x100, RZ, 0xc0, !PT ;  /* 0x000001007eff7812 */ /* 0x000fe2000784c0ff */
        /* <DEDUP_REMOVED lines=190> */
[----:B------:R-:W-:-:S04]  /*8660*/  LOP3.LUT P2, RZ, R126, 0x800000, RZ, 0xc0, !PT ;  /* 0x008000007eff7812 */ /* 0x000fc8000784c0ff */
[----:B------:R-:W-:Y:S02]  /*8670*/  P2R R8, PR, RZ, 0x4 ;  /* 0x00000004ff087803 */ /* 0x000fe40000000000 */
[----:B------:R-:W-:-:S04]  /*8680*/  LOP3.LUT P2, RZ, R126, 0x1000000, RZ, 0xc0, !PT ;  /* 0x010000007eff7812 */ /* 0x000fc8000784c0ff */
[----:B------:R-:W-:Y:S02]  /*8690*/  P2R R7, PR, RZ, 0x4 ;  /* 0x00000004ff077803 */ /* 0x000fe40000000000 */
[----:B------:R-:W-:Y:S01]  /*86a0*/  LOP3.LUT P2, RZ, R126, 0x4000, RZ, 0xc0, !PT ;  /* 0x000040007eff7812 */ /* 0x000fe2000784c0ff */
[----:B0-----:R-:W-:-:S03]  /*86b0*/  @P5 FMUL R65, R65, R4 ;  /* 0x0000000441415220 */ /* 0x001fc60000400000 */
[----:B------:R-:W-:Y:S01]  /*86c0*/  P2R R6, PR, RZ, 0x4 ;  /* 0x00000004ff067803 */ /* 0x000fe20000000000 */
[----:B------:R-:W0:Y:S01]  /*86d0*/  @P4 LDC R4, c[0x0][0x21c] ;  /* 0x00008700ff044b82 */ /* 0x000e220000000800 */
[C---:B------:R-:W-:Y:S02]  /*86e0*/  LOP3.LUT P2, RZ, R126.reuse, 0x8000, RZ, 0xc0, !PT ;  /* 0x000080007eff7812 */ /* 0x040fe4000784c0ff */
[----:B------:R-:W-:Y:S02]  /*86f0*/  @P5 F2FP.F16.F32.PACK_AB R65, RZ, R65 ;  /* 0x00000041ff41523e */ /* 0x000fe400000000ff */
[----:B------:R-:W-:Y:S02]  /*8700*/  P2R R5, PR, RZ, 0x4 ;  /* 0x00000004ff057803 */ /* 0x000fe40000000000 */
[C---:B------:R-:W-:Y:S01]  /*8710*/  LOP3.LUT P2, RZ, R126.reuse, 0x10000, RZ, 0xc0, !PT ;  /* 0x000100007eff7812 */ /* 0x040fe2000784c0ff */
[----:B------:R1:W-:Y:S01]  /*8720*/  @P5 STG.E.U16 desc[UR6][R130.64+-0x8], R65 ;  /* 0xfffff84182005986 */ /* 0x0003e2000c101506 */
[----:B------:R-:W-:Y:S01]  /*8730*/  LOP3.LUT P5, RZ, R126, 0x20000, RZ, 0xc0, !PT ;  /* 0x000200007eff7812 */ /* 0x000fe200078ac0ff */
[----:B0-----:R-:W-:-:S02]  /*8740*/  @P4 FMUL R81, R81, R4 ;  /* 0x0000000451514220 */ /* 0x001fc40000400000 */
        /* <DEDUP_REMOVED lines=28> */
[----:B------:R-:W-:-:S13]  /*8910*/  LOP3.LUT P5, RZ, R126, 0x40000, RZ, 0xc0, !PT ;  /* 0x000400007eff7812 */ /* 0x000fda00078ac0ff */
[----:B------:R-:W2:Y:S01]  /*8920*/  @P5 LDC R9, c[0x0][0x21c] ;  /* 0x00008700ff095b82 */ /* 0x000ea20000000800 */
[----:B0-----:R-:W-:-:S05]  /*8930*/  @P2 FMUL R51, R51, R4 ;  /* 0x0000000433332220 */ /* 0x001fca0000400000 */
[----:B------:R-:W-:-:S05]  /*8940*/  @P2 F2FP.F16.F32.PACK_AB R51, RZ, R51 ;  /* 0x00000033ff33223e */ /* 0x000fca00000000ff */
[----:B------:R1:W-:Y:S01]  /*8950*/  @P2 STG.E.U16 desc[UR6][R132.64+-0x4], R51 ;  /* 0xfffffc3384002986 */ /* 0x0003e2000c101506 */
[----:B------:R-:W-:Y:S02]  /*8960*/  ISETP.NE.AND P2, PT, R5, RZ, PT ;  /* 0x000000ff0500720c */ /* 0x000fe40003f45270 */
[----:B------:R-:W0:Y:S01]  /*8970*/  @P0 LDC R5, c[0x0][0x21c] ;  /* 0x00008700ff050b82 */ /* 0x000e220000000800 */
[----:B--2---:R-:W-:-:S10]  /*8980*/  @P5 FMUL R85, R85, R9 ;  /* 0x0000000955555220 */ /* 0x004fd40000400000 */
[----:B------:R-:W2:Y:S01]  /*8990*/  @P2 LDC R4, c[0x0][0x21c] ;  /* 0x00008700ff042b82 */ /* 0x000ea20000000800 */
[----:B------:R-:W-:Y:S01]  /*89a0*/  @P5 F2FP.F16.F32.PACK_AB R85, RZ, R85 ;  /* 0x00000055ff55523e */ /* 0x000fe200000000ff */
[----:B0-----:R-:W-:-:S05]  /*89b0*/  @P0 FMUL R5, R84, R5 ;  /* 0x0000000554050220 */ /* 0x001fca0000400000 */
[----:B------:R-:W-:Y:S01]  /*89c0*/  @P0 F2FP.F16.F32.PACK_AB R5, RZ, R5 ;  /* 0x00000005ff05023e */ /* 0x000fe200000000ff */
[----:B--2---:R-:W-:-:S05]  /*89d0*/  @P2 FMUL R67, R67, R4 ;  /* 0x0000000443432220 */ /* 0x004fca0000400000 */
[----:B------:R-:W-:-:S05]  /*89e0*/  @P2 F2FP.F16.F32.PACK_AB R67, RZ, R67 ;  /* 0x00000043ff43223e */ /* 0x000fca00000000ff */
[----:B------:R1:W-:Y:S01]  /*89f0*/  @P2 STG.E.U16 desc[UR6][R130.64+-0x4], R67 ;  /* 0xfffffc4382002986 */ /* 0x0003e2000c101506 */
[----:B------:R-:W-:Y:S02]  /*8a00*/  ISETP.NE.AND P2, PT, R6, RZ, PT ;  /* 0x000000ff0600720c */ /* 0x000fe40003f45270 */
[----:B------:R-:W0:Y:S11]  /*8a10*/  @P1 LDC R6, c[0x0][0x21c] ;  /* 0x00008700ff061b82 */ /* 0x000e360000000800 */
[----:B------:R-:W2:Y:S01]  /*8a20*/  @P2 LDC R4, c[0x0][0x21c] ;  /* 0x00008700ff042b82 */ /* 0x000ea20000000800 */
        /* <DEDUP_REMOVED lines=18> */
[----:B--2---:R-:W-:Y:S02]  /*8b50*/  @P2 FMUL R52, R52, R4 ;  /* 0x0000000434342220 */ /* 0x004fe40000400000 */
[----:B------:R-:W0:Y:S03]  /*8b60*/  @P4 LDC R4, c[0x0][0x21c] ;  /* 0x00008700ff044b82 */ /* 0x000e260000000800 */
[----:B------:R-:W-:-:S05]  /*8b70*/  @P2 F2FP.F16.F32.PACK_AB R52, RZ, R52 ;  /* 0x00000034ff34223e */ /* 0x000fca00000000ff */
[----:B------:R1:W-:Y:S01]  /*8b80*/  @P2 STG.E.U16 desc[UR6][R132.64+-0x2], R52 ;  /* 0xfffffe3484002986 */ /* 0x0003e2000c101506 */
[----:B0-----:R-:W-:-:S05]  /*8b90*/  @P4 FMUL R68, R68, R4 ;  /* 0x0000000444444220 */ /* 0x001fca0000400000 */
[----:B------:R-:W-:-:S05]  /*8ba0*/  @P4 F2FP.F16.F32.PACK_AB R68, RZ, R68 ;  /* 0x00000044ff44423e */ /* 0x000fca00000000ff */
[----:B------:R1:W-:Y:S04]  /*8bb0*/  @P4 STG.E.U16 desc[UR6][R130.64+-0x2], R68 ;  /* 0xfffffe4482004986 */ /* 0x0003e8000c101506 */
[----:B------:R1:W-:Y:S04]  /*8bc0*/  @P0 STG.E.U16 desc[UR6][R128.64+-0x2], R5 ;  /* 0xfffffe0580000986 */ /* 0x0003e8000c101506 */
[----:B------:R1:W-:Y:S04]  /*8bd0*/  @P1 STG.E.U16 desc[UR6][R134.64], R37 ;  /* 0x0000002586001986 */ /* 0x0003e8000c101506 */
[----:B------:R1:W-:Y:S04]  /*8be0*/  @P3 STG.E.U16 desc[UR6][R132.64], R53 ;  /* 0x0000003584003986 */ /* 0x0003e8000c101506 */
[----:B------:R1:W-:Y:S04]  /*8bf0*/  @P6 STG.E.U16 desc[UR6][R130.64], R69 ;  /* 0x0000004582006986 */ /* 0x0003e8000c101506 */
[----:B------:R1:W-:Y:S02]  /*8c00*/  @P5 STG.E.U16 desc[UR6][R128.64], R85 ;  /* 0x0000005580005986 */ /* 0x0003e4000c101506 */
.L_x_114:
[----:B------:R-:W-:Y:S05]  /*8c10*/  BSYNC B1 ;  /* 0x0000000000017941 */ /* 0x000fea0003800000 */
.L_x_2:
[----:B------:R-:W1:Y:S01]  /*8c20*/  LDC.64 R6, c[0x0][0x288] ;  /* 0x0000a200ff067b82 */ /* 0x000e620000000a00 */
[----:B------:R-:W-:Y:S01]  /*8c30*/  ULDC UR21, c[0x0][0x14] ;  /* 0x0000050000157ab9 */ /* 0x000fe20000000800 */
[----:B------:R-:W-:Y:S01]  /*8c40*/  ULDC.64 UR8, c[0x0][0x278] ;  /* 0x00009e0000087ab9 */ /* 0x000fe20000000a00 */
[----:B------:R-:W-:Y:S01]  /*8c50*/  UIADD3 UR20, UR21, UR20, URZ ;  /* 0x0000001415147290 */ /* 0x000fe2000fffe03f */
[----:B------:R-:W-:Y:S01]  /*8c60*/  LOP3.LUT P3, RZ, R126, 0x4000000, RZ, 0xc0, !PT ;  /* 0x040000007eff7812 */ /* 0x000fe2000786c0ff */
[----:B------:R-:W-:Y:S01]  /*8c70*/  UIMAD.WIDE.U32 UR24, UR21, UR8, URZ ;  /* 0x00000008151872a5 */ /* 0x000fe2000f8e003f */
[----:B------:R-:W-:Y:S02]  /*8c80*/  ULDC.64 UR10, c[0x0][0x290] ;  /* 0x0000a400000a7ab9 */ /* 0x000fe40000000a00 */
[----:B------:R-:W5:Y:S01]  /*8c90*/  LDC R8, c[0x0][0x274] ;  /* 0x00009d00ff087b82 */ /* 0x000f620000000800 */
[----:B------:R-:W-:Y:S02]  /*8ca0*/  UIMAD.WIDE.U32 UR22, UR21, UR10, URZ ;  /* 0x0000000a151672a5 */ /* 0x000fe4000f8e003f */
[----:B------:R-:W-:-:S02]  /*8cb0*/  UIMAD UR10, UR21, UR9, UR25 ;  /* 0x00000009150a72a4 */ /* 0x000fc4000f8e0219 */
[----:B------:R-:W-:Y:S01]  /*8cc0*/  UIADD3 UR13, UP0, UR13, 0x1, URZ ;  /* 0x000000010d0d7890 */ /* 0x000fe2000ff1e03f */
[----:B------:R-:W-:Y:S01]  /*8cd0*/  ULDC.64 UR8, c[0x0][0x280] ;  /* 0x0000a00000087ab9 */ /* 0x000fe20000000a00 */
[----:B------:R-:W-:Y:S02]  /*8ce0*/  UIMAD UR11, UR21, UR11, UR23 ;  /* 0x0000000b150b72a4 */ /* 0x000fe4000f8e0217 */
[----:B------:R-:W-:Y:S02]  /*8cf0*/  UIMAD.WIDE.U32 UR26, UR21, UR8, URZ ;  /* 0x00000008151a72a5 */ /* 0x000fe4000f8e003f */
[----:B------:R-:W-:Y:S02]  /*8d00*/  UIADD3.X UR12, URZ, UR12, URZ, UP0, !UPT ;  /* 0x0000000c3f0c7290 */ /* 0x000fe400087fe43f */
[----:B------:R-:W-:Y:S01]  /*8d10*/  UIMAD UR9, UR21, UR9, UR27 ;  /* 0x00000009150972a4 */ /* 0x000fe2000f8e021b */
[----:B-1----:R-:W-:Y:S01]  /*8d20*/  IMAD.WIDE.U32 R4, R6, UR21, RZ ;  /* 0x0000001506047c25 */ /* 0x002fe2000f8e00ff */
[----:B------:R-:W-:-:S02]  /*8d30*/  ULEA UR19, UP2, UR24, UR19, 0x1 ;  /* 0x0000001318137291 */ /* 0x000fc4000f84083f */
[----:B------:R-:W-:Y:S01]  /*8d40*/  ULEA UR17, UP1, UR26, UR17, 0x1 ;  /* 0x000000111a117291 */ /* 0x000fe2000f82083f */
[----:B------:R-:W-:Y:S01]  /*8d50*/  IMAD R7, R7, UR21, R5 ;  /* 0x0000001507077c24 */ /* 0x000fe2000f8e0205 */
[----:B------:R-:W-:Y:S01]  /*8d60*/  ULEA UR15, UP0, UR22, UR15, 0x1 ;  /* 0x0000000f160f7291 */ /* 0x000fe2000f80083f */
[----:B------:R-:W-:Y:S01]  /*8d70*/  IMAD.SHL.U32 R5, R4, 0x2, RZ ;  /* 0x0000000204057824 */ /* 0x000fe200078e00ff */
[----:B------:R-:W-:Y:S01]  /*8d80*/  ULEA.HI.X UR18, UR24, UR18, UR10, 0x1, UP2 ;  /* 0x0000001218127291 */ /* 0x000fe200090f0c0a */
[----:B-----5:R-:W-:Y:S01]  /*8d90*/  ISETP.LE.AND P2, PT, R8, UR20, PT ;  /* 0x0000001408007c0c */ /* 0x020fe2000bf43270 */
[----:B------:R-:W-:Y:S01]  /*8da0*/  ULEA.HI.X UR16, UR26, UR16, UR9, 0x1, UP1 ;  /* 0x000000101a107291 */ /* 0x000fe200088f0c09 */
[----:B------:R-:W-:Y:S01]  /*8db0*/  SHF.L.U64.HI R4, R4, 0x1, R7 ;  /* 0x0000000104047819 */ /* 0x000fe20000010207 */
[----:B------:R-:W-:Y:S01]  /*8dc0*/  ULEA.HI.X UR14, UR22, UR14, UR11, 0x1, UP0 ;  /* 0x0000000e160e7291 */ /* 0x000fe200080f0c0b */
[-C--:B------:R-:W-:Y:S02]  /*8dd0*/  IADD3 R6, P1, R196, R5.reuse, RZ ;  /* 0x00000005c4067210 */ /* 0x080fe40007f3e0ff */
[----:B------:R-:W-:-:S02]  /*8de0*/  IADD3 R7, P0, R197, R5, RZ ;  /* 0x00000005c5077210 */ /* 0x000fc40007f1e0ff */
[----:B------:R-:W-:Y:S01]  /*8df0*/  SEL R196, R196, R6, !P3 ;  /* 0x00000006c4c47207 */ /* 0x000fe20005800000 */
[--C-:B------:R-:W-:Y:S01]  /*8e00*/  IMAD.X R5, R195, 0x1, R4.reuse, P1 ;  /* 0x00000001c3057824 */ /* 0x100fe200008e0604 */
[----:B------:R-:W-:Y:S01]  /*8e10*/  SEL R197, R7, RZ, P3 ;  /* 0x000000ff07c57207 */ /* 0x000fe20001800000 */
[----:B------:R-:W-:-:S03]  /*8e20*/  IMAD.X R4, R214, 0x1, R4, P0 ;  /* 0x00000001d6047824 */ /* 0x000fc600000e0604 */
[----:B------:R-:W-:Y:S02]  /*8e30*/  SEL R195, R195, R5, !P3 ;  /* 0x00000005c3c37207 */ /* 0x000fe40005800000 */
[----:B------:R-:W-:Y:S01]  /*8e40*/  SEL R214, R4, RZ, P3 ;  /* 0x000000ff04d67207 */ /* 0x000fe20001800000 */
[----:B------:R-:W-:Y:S06]  /*8e50*/  @P2 BRA `(.L_x_115) ;  /* 0x0000000000042947 */ /* 0x000fec0003800000 */
[----:B------:R-:W-:Y:S05]  /*8e60*/  BRA `(.L_x_116) ;  /* 0xffffff8000847947 */ /* 0x000fea000383ffff */
.L_x_115:
[----:B------:R-:W-:Y:S05]  /*8e70*/  EXIT ;  /* 0x000000000000794d */ /* 0x000fea0003800000 */
.L_x_117:
[----:B------:R-:W-:-:S00]  /*8e80*/  BRA `(.L_x_117) ;  /* 0xfffffffc00fc7947 */ /* 0x000fc0000383ffff */
[----:B------:R-:W-:-:S00]  /*8e90*/  NOP ;  /* 0x0000000000007918 */ /* 0x000fc00000000000 */
        /* <DEDUP_REMOVED lines=14> */
.L_x_213:


//--------------------- .text._ZN7cutlass9reference6device6kernel11GemmComplexINS_6half_tENS_6layout8RowMajorES4_NS5_11ColumnMajorES4_S6_ffS4_NS_16NumericConverterIS4_fLNS_15FloatRoundStyleE2EEENS_12multiply_addIfffEELi4ELi4EEEvNS_4gemm9GemmCoordET5_NS_9TensorRefIT_T0_EENS_16ComplexTransformENSG_IT1_T2_EESK_SF_NSG_IT3_T4_EENSG_IT7_SP_EET6_illll --------------------------
	.section	.text._ZN7cutlass9reference6device6kernel11GemmComplexINS_6half_tENS_6layout8RowMajorES4_NS5_11ColumnMajorES4_S6_ffS4_NS_16NumericConverterIS4_fLNS_15FloatRoundStyleE2EEENS_12multiply_addIfffEELi4ELi4EEEvNS_4gemm9GemmCoordET5_NS_9TensorRefIT_T0_EENS_16ComplexTransformENSG_IT1_T2_EESK_SF_NSG_IT3_T4_EENSG_IT7_SP_EET6_illll,"ax",@progbits
	.align	128
        .global         _ZN7cutlass9reference6device6kernel11GemmComplexINS_6half_tENS_6layout8RowMajorES4_NS5_11ColumnMajorES4_S6_ffS4_NS_16NumericConverterIS4_fLNS_15FloatRoundStyleE2EEENS_12multiply_addIfffEELi4ELi4EEEvNS_4gemm9GemmCoordET5_NS_9TensorRefIT_T0_EENS_16ComplexTransformENSG_IT1_T2_EESK_SF_NSG_IT3_T4_EENSG_IT7_SP_EET6_illll
        .type           _ZN7cutlass9reference6device6kernel11GemmComplexINS_6half_tENS_6layout8RowMajorES4_NS5_11ColumnMajorES4_S6_ffS4_NS_16NumericConverterIS4_fLNS_15FloatRoundStyleE2EEENS_12multiply_addIfffEELi4ELi4EEEvNS_4gemm9GemmCoordET5_NS_9TensorRefIT_T0_EENS_16ComplexTransformENSG_IT1_T2_EESK_SF_NSG_IT3_T4_EENSG_IT7_SP_EET6_illll,@function
        .size           _ZN7cutlass9reference6device6kernel11GemmComplexINS_6half_tENS_6layout8RowMajorES4_NS5_11ColumnMajorES4_S6_ffS4_NS_16NumericConverterIS4_fLNS_15FloatRoundStyleE2EEENS_12multiply_addIfffEELi4ELi4EEEvNS_4gemm9GemmCoordET5_NS_9TensorRefIT_T0_EENS_16ComplexTransformENSG_IT1_T2_EESK_SF_NSG_IT3_T4_EENSG_IT7_SP_EET6_illll,(.L_x_214 - _ZN7cutlass9reference6device6kernel11GemmComplexINS_6half_tENS_6layout8RowMajorES4_NS5_11ColumnMajorES4_S6_ffS4_NS_16NumericConverterIS4_fLNS_15FloatRoundStyleE2EEENS_12multiply_addIfffEELi4ELi4EEEvNS_4gemm9GemmCoordET5_NS_9TensorRefIT_T0_EENS_16ComplexTransformENSG_IT1_T2_EESK_SF_NSG_IT3_T4_EENSG_IT7_SP_EET6_illll)
        .other          _ZN7cutlass9reference6device6kernel11GemmComplexINS_6half_tENS_6layout8RowMajorES4_NS5_11ColumnMajorES4_S6_ffS4_NS_16NumericConverterIS4_fLNS_15FloatRoundStyleE2EEENS_12multiply_addIfffEELi4ELi4EEEvNS_4gemm9GemmCoordET5_NS_9TensorRefIT_T0_EENS_16ComplexTransformENSG_IT1_T2_EESK_SF_NSG_IT3_T4_EENSG_IT7_SP_EET6_illll,@"STO_CUDA_ENTRY STV_DEFAULT"
_ZN7cutlass9reference6device6kernel11GemmComplexINS_6half_tENS_6layout8RowMajorES4_NS5_11ColumnMajorES4_S6_ffS4_NS_16NumericConverterIS4_fLNS_15FloatRoundStyleE2EEENS_12multiply_addIfffEELi4ELi4EEEvNS_4gemm9GemmCoordET5_NS_9TensorRefIT_T0_EENS_16ComplexTransformENSG_IT1_T2_EESK_SF_NSG_IT3_T4_EENSG_IT7_SP_EET6_illll:
.text._ZN7cutlass9reference6device6kernel11GemmComplexINS_6half_tENS_6layout8RowMajorES4_NS5_11ColumnMajorES4_S6_ffS4_NS_16NumericConverterIS4_fLNS_15FloatRoundStyleE2EEENS_12multiply_addIfffEELi4ELi4EEEvNS_4gemm9GemmCoordET5_NS_9TensorRefIT_T0_EENS_16ComplexTransformENSG_IT1_T2_EESK_SF_NSG_IT3_T4_EENSG_IT7_SP_EET6_illll:
[----:B------:R-:W-:Y:S08]  /*0000*/  LDC R1, c[0x0][0x28] ;  /* 0x00000a00ff017b82 */ /* 0x000ff00000000800 */
[----:B------:R-:W0:Y:S01]  /*0010*/  S2UR UR34, SR_CTAID.Z ;  /* 0x00000000002279c3 */ /* 0x000e220000002700 */
[----:B------:R-:W-:Y:S01]  /*0020*/  ULDC.64 UR16, c[0x0][0x278] ;  /* 0x00009e0000107ab9 */ /* 0x000fe20000000a00 */
[----:B------:R-:W-:-:S06]  /*0030*/  ULDC.64 UR30, c[0x0][0x220] ;  /* 0x00008800001e7ab9 */ /* 0x000fcc0000000a00 */
[----:B------:R-:W1:Y:S01]  /*0040*/  LDC R0, c[0x0][0x274] ;  /* 0x00009d00ff007b82 */ /* 0x000e620000000800 */
[----:B0-----:R-:W-:Y:S02]  /*0050*/  USHF.R.S32.HI UR8, URZ, 0x1f, UR34 ;  /* 0x0000001f3f087899 */ /* 0x001fe40008011422 */
[----:B------:R-:W-:Y:S02]  /*0060*/  UIMAD.WIDE.U32 UR14, UR34, UR16, URZ ;  /* 0x00000010220e72a5 */ /* 0x000fe4000f8e003f */
[----:B------:R-:W-:Y:S02]  /*0070*/  UIMAD UR4, UR8, UR16, URZ ;  /* 0x00000010080472a4 */ /* 0x000fe4000f8e023f */
[----:B------:R-:W-:Y:S01]  /*0080*/  ULEA UR30, UP0, UR14, UR30, 0x1 ;  /* 0x0000001e0e1e7291 */ /* 0x000fe2000f80083f */
[----:B-1----:R-:W-:Y:S01]  /*0090*/  ISETP.LE.AND P0, PT, R0, UR34, PT ;  /* 0x0000002200007c0c */ /* 0x002fe2000bf03270 */
[----:B------:R-:W-:-:S12]  /*00a0*/  UIMAD UR4, UR34, UR17, UR4 ;  /* 0x00000011220472a4 */ /* 0x000fd8000f8e0204 */
[----:B------:R-:W-:Y:S05]  /*00b0*/  @P0 EXIT ;  /* 0x000000000000094d */ /* 0x000fea0003800000 */
[----:B------:R-:W0:Y:S01]  /*00c0*/  S2R R3, SR_TID.Y ;  /* 0x0000000000037919 */ /* 0x000e220000002200 */
[----:B------:R-:W1:Y:S01]  /*00d0*/  LDC R113, c[0x0][RZ] ;  /* 0x00000000ff717b82 */ /* 0x000e620000000800 */
[----:B------:R-:W-:Y:S01]  /*00e0*/  UIADD3 UR4, UR15, UR4, URZ ;  /* 0x000000040f047290 */ /* 0x000fe2000fffe03f */
[----:B------:R-:W1:Y:S01]  /*00f0*/  S2R R0, SR_TID.X ;  /* 0x0000000000007919 */ /* 0x000e620000002100 */
[----:B------:R-:W-:Y:S02]  /*0100*/  ULDC.64 UR6, c[0x0][0x238] ;  /* 0x00008e0000067ab9 */ /* 0x000fe40000000a00 */
[----:B------:R-:W-:Y:S01]  /*0110*/  ULEA.HI.X UR14, UR14, UR31, UR4, 0x1, UP0 ;  /* 0x0000001f0e0e7291 */ /* 0x000fe200080f0c04 */
[----:B------:R-:W-:Y:S02]  /*0120*/  ULDC.64 UR18, c[0x0][0x290] ;  /* 0x0000a40000127ab9 */ /* 0x000fe40000000a00 */
[----:B------:R-:W0:Y:S01]  /*0130*/  S2UR UR10, SR_CTAID.Y ;  /* 0x00000000000a79c3 */ /* 0x000e220000002600 */
[----:B------:R-:W-:Y:S01]  /*0140*/  ULDC.64 UR4, c[0x0][0x280] ;  /* 0x0000a00000047ab9 */ /* 0x000fe20000000a00 */
[----:B------:R-:W-:-:S02]  /*0150*/  UIMAD.WIDE.U32 UR12, UR34, UR18, URZ ;  /* 0x00000012220c72a5 */ /* 0x000fc4000f8e003f */
[----:B------:R-:W-:Y:S01]  /*0160*/  UIMAD.WIDE.U32 UR22, UR34, UR4, URZ ;  /* 0x00000004221672a5 */ /* 0x000fe2000f8e003f */
[----:B------:R-:W-:Y:S01]  /*0170*/  ULDC.64 UR32, c[0x0][0x260] ;  /* 0x0000980000207ab9 */ /* 0x000fe20000000a00 */
[----:B------:R-:W-:Y:S02]  /*0180*/  UIMAD UR15, UR8, UR4, URZ ;  /* 0x00000004080f72a4 */ /* 0x000fe4000f8e023f */
[----:B------:R-:W0:Y:S01]  /*0190*/  LDC R2, c[0x0][0x4] ;  /* 0x00000100ff027b82 */ /* 0x000e220000000800 */
[----:B------:R-:W-:Y:S02]  /*01a0*/  ULEA UR31, UP1, UR22, UR6, 0x1 ;  /* 0x00000006161f7291 */ /* 0x000fe4000f82083f */
[----:B------:R-:W-:Y:S02]  /*01b0*/  UIMAD UR6, UR8, UR18, URZ ;  /* 0x00000012080672a4 */ /* 0x000fe4000f8e023f */
[----:B------:R-:W-:Y:S02]  /*01c0*/  ULEA UR32, UP0, UR12, UR32, 0x1 ;  /* 0x000000200c207291 */ /* 0x000fe4000f80083f */
[----:B------:R-:W-:Y:S01]  /*01d0*/  UIMAD UR6, UR34, UR19, UR6 ;  /* 0x00000013220672a4 */ /* 0x000fe2000f8e0206 */
[----:B------:R-:W1:Y:S01]  /*01e0*/  S2UR UR9, SR_CTAID.X ;  /* 0x00000000000979c3 */ /* 0x000e620000002500 */
[----:B------:R-:W-:Y:S01]  /*01f0*/  ULDC UR20, c[0x0][0x14] ;  /* 0x0000050000147ab9 */ /* 0x000fe20000000800 */
[----:B------:R-:W-:-:S02]  /*0200*/  UIMAD UR15, UR34, UR5, UR15 ;  /* 0x00000005220f72a4 */ /* 0x000fc4000f8e020f */
[----:B------:R-:W-:Y:S02]  /*0210*/  UIADD3 UR6, UR13, UR6, URZ ;  /* 0x000000060d067290 */ /* 0x000fe4000fffe03f */
[----:B------:R-:W-:Y:S02]  /*0220*/  UIMAD.WIDE.U32 UR36, UR20, UR16, URZ ;  /* 0x00000010142472a5 */ /* 0x000fe4000f8e003f */
[----:B------:R-:W-:Y:S02]  /*0230*/  ULEA.HI.X UR16, UR12, UR33, UR6, 0x1, UP0 ;  /* 0x000000210c107291 */ /* 0x000fe400080f0c06 */
[----:B------:R-:W-:Y:S01]  /*0240*/  UIMAD.WIDE.U32 UR28, UR20, UR4, URZ ;  /* 0x00000004141c72a5 */ /* 0x000fe2000f8e003f */
[----:B------:R-:W-:Y:S01]  /*0250*/  ULDC.64 UR12, c[0x0][0x210] ;  /* 0x00008400000c7ab9 */ /* 0x000fe20000000a00 */
[----:B------:R-:W-:Y:S02]  /*0260*/  UIMAD.WIDE.U32 UR24, UR20, UR18, URZ ;  /* 0x00000012141872a5 */ /* 0x000fe4000f8e003f */
[----:B------:R-:W-:Y:S01]  /*0270*/  UIMAD UR18, UR20, UR5, UR29 ;  /* 0x00000005141272a4 */ /* 0x000fe2000f8e021d */
[----:B0-----:R-:W-:Y:S01]  /*0280*/  IMAD R2, R2, UR10, R3 ;  /* 0x0000000a02027c24 */ /* 0x001fe2000f8e0203 */
[----:B------:R-:W-:Y:S01]  /*0290*/  UIADD3 UR15, UR23, UR15, URZ ;  /* 0x0000000f170f7290 */ /* 0x000fe2000fffe03f */
[----:B------:R-:W-:Y:S01]  /*02a0*/  ULDC.64 UR4, c[0x0][0x240] ;  /* 0x0000900000047ab9 */ /* 0x000fe20000000a00 */
[----:B------:R-:W-:-:S02]  /*02b0*/  UIMAD UR17, UR20, UR17, UR37 ;  /* 0x00000011141172a4 */ /* 0x000fc4000f8e0225 */
[----:B------:R-:W-:Y:S01]  /*02c0*/  SHF.L.U32 R4, R2, 0x2, RZ ;  /* 0x0000000202047819 */ /* 0x000fe200000006ff */
[----:B------:R-:W-:Y:S01]  /*02d0*/  ULEA.HI.X UR15, UR22, UR7, UR15, 0x1, UP1 ;  /* 0x00000007160f7291 */ /* 0x000fe200088f0c0f */
[----:B-1----:R-:W-:Y:S02]  /*02e0*/  IMAD R113, R113, UR9, R0 ;  /* 0x0000000971717c24 */ /* 0x002fe4000f8e0200 */
[----:B------:R-:W-:Y:S01]  /*02f0*/  SHF.R.S32.HI R5, RZ, 0x1f, R4 ;  /* 0x0000001fff057819 */ /* 0x000fe20000011404 */
[C---:B------:R-:W-:Y:S01]  /*0300*/  VIADD R120, R4.reuse, 0x3 ;  /* 0x0000000304787836 */ /* 0x040fe20000000000 */
[C---:B------:R-:W-:Y:S01]  /*0310*/  IADD3 R128, R4.reuse, 0x2, RZ ;  /* 0x0000000204807810 */ /* 0x040fe20007ffe0ff */
[C---:B------:R-:W-:Y:S01]  /*0320*/  IMAD.WIDE.U32 R8, R4.reuse, UR4, RZ ;  /* 0x0000000404087c25 */ /* 0x040fe2000f8e00ff */
[----:B------:R-:W-:Y:S01]  /*0330*/  SHF.L.U32 R113, R113, 0x2, RZ ;  /* 0x0000000271717819 */ /* 0x000fe200000006ff */
[----:B------:R-:W-:Y:S01]  /*0340*/  ULDC.64 UR6, c[0x0][0x288] ;  /* 0x0000a20000067ab9 */ /* 0x000fe20000000a00 */
[C---:B------:R-:W-:Y:S01]  /*0350*/  IADD3 R2, R4.reuse, 0x1, RZ ;  /* 0x0000000104027810 */ /* 0x040fe20007ffe0ff */
[----:B------:R-:W-:Y:S01]  /*0360*/  IMAD R7, R5, UR4, RZ ;  /* 0x0000000405077c24 */ /* 0x000fe2000f8e02ff */
[C---:B------:R-:W-:Y:S01]  /*0370*/  ISETP.GE.AND P0, PT, R113.reuse, UR12, PT ;  /* 0x0000000c71007c0c */ /* 0x040fe2000bf06270 */
[----:B------:R-:W-:Y:S01]  /*0380*/  VIADD R115, R113, 0x1 ;  /* 0x0000000171737836 */ /* 0x000fe20000000000 */
[----:B------:R-:W-:Y:S01]  /*0390*/  SHF.R.S32.HI R121, RZ, 0x1f, R120 ;  /* 0x0000001fff797819 */ /* 0x000fe20000011478 */
[C---:B------:R-:W-:Y:S01]  /*03a0*/  IMAD R7, R4.reuse, UR5, R7 ;  /* 0x0000000504077c24 */ /* 0x040fe2000f8e0207 */
[----:B------:R-:W-:Y:S01]  /*03b0*/  ISETP.LT.AND P1, PT, R4, UR13, !P0 ;  /* 0x0000000d04007c0c */ /* 0x000fe2000c721270 */
[----:B------:R-:W-:Y:S01]  /*03c0*/  UIMAD UR8, UR8, UR6, URZ ;  /* 0x00000006080872a4 */ /* 0x000fe2000f8e023f */
[----:B------:R-:W-:Y:S01]  /*03d0*/  ISETP.LT.AND P5, PT, R2, UR13, !P0 ;  /* 0x0000000d02007c0c */ /* 0x000fe2000c7a1270 */
[----:B------:R-:W-:Y:S01]  /*03e0*/  IMAD R3, R121, UR4, RZ ;  /* 0x0000000479037c24 */ /* 0x000fe2000f8e02ff */
[----:B------:R-:W-:Y:S01]  /*03f0*/  P2R R0, PR, RZ, 0x2 ;  /* 0x00000002ff007803 */ /* 0x000fe20000000000 */
[----:B------:R-:W-:Y:S01]  /*0400*/  VIADD R119, R113, 0x3 ;  /* 0x0000000371777836 */ /* 0x000fe20000000000 */
[----:B------:R-:W-:Y:S01]  /*0410*/  ISETP.LT.AND P1, PT, R128, UR13, !P0 ;  /* 0x0000000d80007c0c */ /* 0x000fe2000c721270 */
[C---:B------:R-:W-:Y:S01]  /*0420*/  IMAD R36, R120.reuse, UR5, R3 ;  /* 0x0000000578247c24 */ /* 0x040fe2000f8e0203 */
[----:B------:R-:W-:Y:S01]  /*0430*/  ISETP.GE.AND P3, PT, R115, UR12, PT ;  /* 0x0000000c73007c0c */ /* 0x000fe2000bf66270 */
[----:B------:R-:W-:Y:S01]  /*0440*/  UIMAD.WIDE.U32 UR10, UR34, UR6, URZ ;  /* 0x00000006220a72a5 */ /* 0x000fe2000f8e003f */
[C---:B------:R-:W-:Y:S01]  /*0450*/  ISETP.LT.AND P0, PT, R120.reuse, UR13, !P0 ;  /* 0x0000000d78007c0c */ /* 0x040fe2000c701270 */
[----:B------:R-:W-:Y:S01]  /*0460*/  UIMAD UR8, UR34, UR7, UR8 ;  /* 0x00000007220872a4 */ /* 0x000fe2000f8e0208 */
[----:B------:R-:W-:Y:S01]  /*0470*/  IADD3 R117, R113, 0x2, RZ ;  /* 0x0000000271757810 */ /* 0x000fe20007ffe0ff */
[----:B------:R-:W-:Y:S01]  /*0480*/  UIMAD.WIDE.U32 UR22, UR20, UR6, URZ ;  /* 0x00000006141672a5 */ /* 0x000fe2000f8e003f */
[----:B------:R-:W-:Y:S01]  /*0490*/  P2R R51, PR, RZ, 0x2 ;  /* 0x00000002ff337803 */ /* 0x000fe20000000000 */
[----:B------:R-:W-:Y:S01]  /*04a0*/  UIADD3 UR8, UR11, UR8, URZ ;  /* 0x000000080b087290 */ /* 0x000fe2000fffe03f */
[----:B------:R-:W-:Y:S01]  /*04b0*/  IADD3 R42, R9, R7, RZ ;  /* 0x00000007092a7210 */ /* 0x000fe20007ffe0ff */
[C---:B------:R-:W-:Y:S01]  /*04c0*/  IMAD.WIDE.U32 R6, R120.reuse, UR4, RZ ;  /* 0x0000000478067c25 */ /* 0x040fe2000f8e00ff */
[----:B------:R-:W-:Y:S01]  /*04d0*/  P2R R47, PR, RZ, 0x1 ;  /* 0x00000001ff2f7803 */ /* 0x000fe20000000000 */
[----:B------:R-:W-:Y:S01]  /*04e0*/  UIMAD UR19, UR20, UR19, UR25 ;  /* 0x00000013141372a4 */ /* 0x000fe2000f8e0219 */
[----:B------:R-:W-:Y:S01]  /*04f0*/  ISETP.LT.AND P1, PT, R120, UR13, !P3 ;  /* 0x0000000d78007c0c */ /* 0x000fe2000df21270 */
[----:B------:R-:W-:Y:S01]  /*0500*/  IMAD.IADD R36, R7, 0x1, R36 ;  /* 0x0000000107247824 */ /* 0x000fe200078e0224 */
[----:B------:R-:W-:Y:S01]  /*0510*/  SHF.R.S32.HI R129, RZ, 0x1f, R128 ;  /* 0x0000001fff817819 */ /* 0x000fe20000011480 */
[----:B------:R-:W-:Y:S01]  /*0520*/  IMAD.SHL.U32 R37, R6, 0x2, RZ ;  /* 0x0000000206257824 */ /* 0x000fe200078e00ff */
[----:B------:R-:W-:Y:S01]  /*0530*/  ISETP.GE.AND P0, PT, R117, UR12, PT ;  /* 0x0000000c75007c0c */ /* 0x000fe2000bf06270 */
[----:B------:R-:W-:Y:S01]  /*0540*/  UIMAD UR20, UR20, UR7, UR23 ;  /* 0x00000007141472a4 */ /* 0x000fe2000f8e0217 */
[----:B------:R-:W-:Y:S01]  /*0550*/  SHF.R.S32.HI R3, RZ, 0x1f, R2 ;  /* 0x0000001fff037819 */ /* 0x000fe20000011402 */
[----:B------:R-:W-:Y:S01]  /*0560*/  IMAD R7, R129, UR4, RZ ;  /* 0x0000000481077c24 */ /* 0x000fe2000f8e02ff */
[----:B------:R-:W-:Y:S01]  /*0570*/  P2R R46, PR, RZ, 0x2 ;  /* 0x00000002ff2e7803 */ /* 0x000fe20000000000 */
[----:B------:R-:W-:Y:S01]  /*0580*/  ULDC.64 UR6, c[0x0][0x250] ;  /* 0x0000940000067ab9 */ /* 0x000fe20000000a00 */
[----:B------:R-:W-:Y:S01]  /*0590*/  ISETP.LT.AND P4, PT, R128, UR13, !P3 ;  /* 0x0000000d80007c0c */ /* 0x000fe2000df81270 */
[----:B------:R-:W-:Y:S01]  /*05a0*/  IMAD R9, R3, UR4, RZ ;  /* 0x0000000403097c24 */ /* 0x000fe2000f8e02ff */
[----:B------:R-:W-:Y:S01]  /*05b0*/  ISETP.LT.AND P1, PT, R2, UR13, !P0 ;  /* 0x0000000d02007c0c */ /* 0x000fe2000c721270 */
[----:B------:R-:W-:Y:S01]  /*05c0*/  IMAD R38, R128, UR5, R7 ;  /* 0x0000000580267c24 */ /* 0x000fe2000f8e0207 */
[----:B------:R-:W-:Y:S01]  /*05d0*/  ISETP.LT.AND P2, PT, R4, UR13, !P3 ;  /* 0x0000000d04007c0c */ /* 0x000fe2000df41270 */
[C---:B------:R-:W-:Y:S01]  /*05e0*/  IMAD R40, R2.reuse, UR5, R9 ;  /* 0x0000000502287c24 */ /* 0x040fe2000f8e0209 */
[----:B------:R-:W-:Y:S01]  /*05f0*/  ISETP.LT.AND P6, PT, R2, UR13, !P3 ;  /* 0x0000000d02007c0c */ /* 0x000fe2000dfc1270 */
[----:B------:R-:W-:Y:S01]  /*0600*/  USHF.L.U64.HI UR8, UR10, 0x1, UR8 ;  /* 0x000000010a087899 */ /* 0x000fe20008010208 */
[----:B------:R-:W-:Y:S01]  /*0610*/  P2R R50, PR, RZ, 0x10 ;  /* 0x00000010ff327803 */ /* 0x000fe20000000000 */
[----:B------:R-:W-:Y:S01]  /*0620*/  ULEA UR21, UP0, UR10, UR6, 0x1 ;  /* 0x000000060a157291 */ /* 0x000fe2000f80083f */
[----:B------:R-:W-:Y:S01]  /*0630*/  P2R R53, PR, RZ, 0x2 ;  /* 0x00000002ff357803 */ /* 0x000fe20000000000 */
[----:B------:R-:W-:Y:S01]  /*0640*/  IMAD.SHL.U32 R43, R8, 0x2, RZ ;  /* 0x00000002082b7824 */ /* 0x000fe200078e00ff */
[----:B------:R-:W-:Y:S01]  /*0650*/  SHF.L.U64.HI R36, R6, 0x1, R36 ;  /* 0x0000000106247819 */ /* 0x000fe20000010224 */
[----:B------:R-:W-:Y:S01]  /*0660*/  IMAD.WIDE.U32 R6, R2, UR4, RZ ;  /* 0x0000000402067c25 */ /* 0x000fe2000f8e00ff */
[----:B------:R-:W-:Y:S01]  /*0670*/  ISETP.LT.AND P3, PT, R4, UR13, !P0 ;  /* 0x0000000d04007c0c */ /* 0x000fe2000c761270 */
[----:B------:R-:W-:Y:S01]  /*0680*/  UISETP.NE.U32.AND UP1, UPT, UR6, URZ, UPT ;  /* 0x0000003f0600728c */ /* 0x000fe2000bf25070 */
[----:B------:R-:W-:Y:S01]  /*0690*/  ISETP.LT.AND P4, PT, R128, UR13, !P0 ;  /* 0x0000000d80007c0c */ /* 0x000fe2000c781270 */
[----:B------:R-:W-:Y:S01]  /*06a0*/  IMAD.SHL.U32 R41, R6, 0x2, RZ ;  /* 0x0000000206297824 */ /* 0x000fe200078e00ff */
[----:B------:R-:W-:Y:S01]  /*06b0*/  ISETP.LT.AND P1, PT, R120, UR13, !P0 ;  /* 0x0000000d78007c0c */ /* 0x000fe2000c721270 */
[----:B------:R-:W-:Y:S01]  /*06c0*/  IMAD.WIDE.U32 R10, R128, UR4, RZ ;  /* 0x00000004800a7c25 */ /* 0x000fe2000f8e00ff */
[----:B------:R-:W-:Y:S01]  /*06d0*/  ISETP.GE.AND P0, PT, R119, UR12, PT ;  /* 0x0000000c77007c0c */ /* 0x000fe2000bf06270 */
[----:B------:R-:W-:Y:S01]  /*06e0*/  UIADD3.X UR23, UR8, UR7, URZ, UP0, !UPT ;  /* 0x0000000708177290 */ /* 0x000fe200087fe43f */
[----:B------:R-:W-:Y:S01]  /*06f0*/  P2R R45, PR, RZ, 0x2 ;  /* 0x00000002ff2d7803 */ /* 0x000fe20000000000 */
[----:B------:R-:W-:Y:S01]  /*0700*/  UISETP.NE.AND.EX UP1, UPT, UR7, URZ, UPT, UP1 ;  /* 0x0000003f0700728c */ /* 0x000fe2000bf25310 */
[----:B------:R-:W-:Y:S01]  /*0710*/  ISETP.LT.AND P1, PT, R2, UR13, !P0 ;  /* 0x0000000d02007c0c */ /* 0x000fe2000c721270 */
[----:B------:R-:W-:Y:S01]  /*0720*/  ULDC.64 UR8, c[0x0][0x258] ;  /* 0x0000960000087ab9 */ /* 0x000fe20000000a00 */
[----:B------:R-:W-:Y:S01]  /*0730*/  IADD3 R40, R7, R40, RZ ;  /* 0x0000002807287210 */ /* 0x000fe20007ffe0ff */
[----:B------:R-:W-:Y:S01]  /*0740*/  USEL UR26, UR21, UR6, UP1 ;  /* 0x00000006151a7287 */ /* 0x000fe20008800000 */
[----:B------:R-:W-:Y:S01]  /*0750*/  P2R R52, PR, RZ, 0x2 ;  /* 0x00000002ff347803 */ /* 0x000fe20000000000 */
[----:B------:R-:W-:Y:S01]  /*0760*/  USEL UR33, UR23, UR7, UP1 ;  /* 0x0000000717217287 */ /* 0x000fe20008800000 */
[----:B------:R-:W-:Y:S01]  /*0770*/  SHF.L.U64.HI R40, R6, 0x1, R40 ;  /* 0x0000000106287819 */ /* 0x000fe20000010228 */
[----:B------:R-:W-:Y:S01]  /*0780*/  ULDC.64 UR10, c[0x0][0x268] ;  /* 0x00009a00000a7ab9 */ /* 0x000fe20000000a00 */
[----:B------:R-:W-:Y:S01]  /*0790*/  ISETP.LT.AND P1, PT, R128, UR13, !P0 ;  /* 0x0000000d80007c0c */ /* 0x000fe2000c721270 */
[----:B------:R-:W-:Y:S01]  /*07a0*/  ULDC.64 UR6, c[0x0][0x228] ;  /* 0x00008a0000067ab9 */ /* 0x000fe20000000a00 */
[----:B------:R-:W-:Y:S01]  /*07b0*/  SHF.L.U64.HI R42, R8, 0x1, R42 ;  /* 0x00000001082a7819 */ /* 0x000fe2000001022a */
[----:B------:R-:W-:Y:S01]  /*07c0*/  IMAD.SHL.U32 R39, R10, 0x2, RZ ;  /* 0x000000020a277824 */ /* 0x000fe200078e00ff */
[----:B------:R-:W-:Y:S01]  /*07d0*/  SHF.R.S32.HI R6, RZ, 0x1f, R117 ;  /* 0x0000001fff067819 */ /* 0x000fe20000011475 */
[----:B------:R-:W-:Y:S01]  /*07e0*/  IMAD.WIDE.U32 R96, R115, UR8, R4 ;  /* 0x0000000873607c25 */ /* 0x000fe2000f8e0004 */
[----:B------:R-:W-:Y:S01]  /*07f0*/  SHF.R.S32.HI R8, RZ, 0x1f, R113 ;  /* 0x0000001fff087819 */ /* 0x000fe20000011471 */
[----:B------:R-:W-:Y:S01]  /*0800*/  ULDC.64 UR4, c[0x0][0x208] ;  /* 0x0000820000047ab9 */ /* 0x000fe20000000a00 */
[----:B------:R-:W-:Y:S01]  /*0810*/  P2R R48, PR, RZ, 0x2 ;  /* 0x00000002ff307803 */ /* 0x000fe20000000000 */
[----:B------:R-:W-:Y:S01]  /*0820*/  IMAD R14, R6, UR8, RZ ;  /* 0x00000008060e7c24 */ /* 0x000fe2000f8e02ff */
[----:B------:R-:W-:Y:S01]  /*0830*/  ISETP.NE.AND P1, PT, R0, RZ, PT ;  /* 0x000000ff0000720c */ /* 0x000fe20003f25270 */
[----:B------:R-:W-:Y:S01]  /*0840*/  IMAD R12, R8, UR8, RZ ;  /* 0x00000008080c7c24 */ /* 0x000fe2000f8e02ff */
[----:B------:R-:W-:Y:S01]  /*0850*/  SHF.R.S32.HI R0, RZ, 0x1f, R115 ;  /* 0x0000001fff007819 */ /* 0x000fe20000011473 */
[----:B------:R-:W-:Y:S01]  /*0860*/  IMAD R7, R117, UR9, R14 ;  /* 0x0000000975077c24 */ /* 0x000fe2000f8e020e */
[----:B------:R-:W-:Y:S01]  /*0870*/  IADD3 R38, R11, R38, RZ ;  /* 0x000000260b267210 */ /* 0x000fe20007ffe0ff */
[----:B------:R-:W-:Y:S01]  /*0880*/  IMAD R11, R113, UR9, R12 ;  /* 0x00000009710b7c24 */ /* 0x000fe2000f8e020c */
[----:B------:R-:W-:Y:S01]  /*0890*/  SHF.R.S32.HI R9, RZ, 0x1f, R119 ;  /* 0x0000001fff097819 */ /* 0x000fe20000011477 */
[----:B------:R-:W-:Y:S01]  /*08a0*/  IMAD R16, R0, UR8, RZ ;  /* 0x0000000800107c24 */ /* 0x000fe2000f8e02ff */
[----:B------:R-:W-:Y:S01]  /*08b0*/  SHF.L.U64.HI R38, R10, 0x1, R38 ;  /* 0x000000010a267819 */ /* 0x000fe20000010226 */
[----:B------:R-:W-:Y:S01]  /*08c0*/  IMAD R14, R0, UR10, RZ ;  /* 0x0000000a000e7c24 */ /* 0x000fe2000f8e02ff */
[----:B------:R-:W-:Y:S01]  /*08d0*/  P2R R49, PR, RZ, 0x10 ;  /* 0x00000010ff317803 */ /* 0x000fe20000000000 */
[----:B------:R-:W-:Y:S01]  /*08e0*/  IMAD R10, R8, UR10, RZ ;  /* 0x0000000a080a7c24 */ /* 0x000fe2000f8e02ff */
[----:B------:R-:W-:Y:S01]  /*08f0*/  ISETP.LT.AND P4, PT, R4, UR13, !P0 ;  /* 0x0000000d04007c0c */ /* 0x000fe2000c781270 */
[----:B------:R-:W-:Y:S01]  /*0900*/  IMAD R12, R9, UR8, RZ ;  /* 0x00000008090c7c24 */ /* 0x000fe2000f8e02ff */
[----:B------:R-:W-:Y:S01]  /*0910*/  ISETP.LT.AND P0, PT, R120, UR13, !P0 ;  /* 0x0000000d78007c0c */ /* 0x000fe2000c701270 */
[----:B------:R-:W-:Y:S01]  /*0920*/  IMAD R0, R0, UR6, RZ ;  /* 0x0000000600007c24 */ /* 0x000fe2000f8e02ff */
[----:B------:R-:W-:Y:S01]  /*0930*/  ULDC UR27, c[0x0][0x270] ;  /* 0x00009c00001b7ab9 */ /* 0x000fe20000000800 */
[----:B------:R-:W-:Y:S01]  /*0940*/  IMAD.WIDE.U32 R92, R117, UR8, R4 ;  /* 0x00000008755c7c25 */ /* 0x000fe2000f8e0004 */
[----:B------:R-:W-:Y:S01]  /*0950*/  P2R R44, PR, RZ, 0x1 ;  /* 0x00000001ff2c7803 */ /* 0x000fe20000000000 */
[----:B------:R-:W-:-:S02]  /*0960*/  USEL UR21, UR21, URZ, UP1 ;  /* 0x0000003f15157287 */ /* 0x000fc40008800000 */
[--C-:B------:R-:W-:Y:S01]  /*0970*/  IMAD.WIDE.U32 R100, R113, UR8, R4.reuse ;  /* 0x0000000871647c25 */ /* 0x100fe2000f8e0004 */
[----:B------:R-:W-:Y:S02]  /*0980*/  USHF.L.U64.HI UR17, UR36, 0x1, UR17 ;  /* 0x0000000124117899 */ /* 0x000fe40008010211 */
[----:B------:R-:W-:Y:S01]  /*0990*/  USHF.L.U64.HI UR18, UR28, 0x1, UR18 ;  /* 0x000000011c127899 */ /* 0x000fe20008010212 */
[--C-:B------:R-:W-:Y:S01]  /*09a0*/  IMAD.WIDE.U32 R90, R119, UR8, R4.reuse ;  /* 0x00000008775a7c25 */ /* 0x100fe2000f8e0004 */
[----:B------:R-:W-:Y:S02]  /*09b0*/  USHF.L.U64.HI UR20, UR22, 0x1, UR20 ;  /* 0x0000000116147899 */ /* 0x000fe40008010214 */
[----:B------:R-:W-:Y:S01]  /*09c0*/  USHF.L.U64.HI UR19, UR24, 0x1, UR19 ;  /* 0x0000000118137899 */ /* 0x000fe20008010213 */
[----:B------:R-:W-:Y:S01]  /*09d0*/  IMAD.WIDE.U32 R98, R115, UR10, R4 ;  /* 0x0000000a73627c25 */ /* 0x000fe2000f8e0004 */
[----:B------:R-:W-:-:S03]  /*09e0*/  USEL UR23, UR23, URZ, UP1 ;  /* 0x0000003f17177287 */ /* 0x000fc60008800000 */
[----:B------:R-:W-:-:S04]  /*09f0*/  IMAD.WIDE.U32 R94, R117, UR10, R4 ;  /* 0x0000000a755e7c25 */ /* 0x000fc8000f8e0004 */
[----:B------:R-:W-:-:S04]  /*0a00*/  IMAD.WIDE.U32 R102, R113, UR10, R4 ;  /* 0x0000000a71667c25 */ /* 0x000fc8000f8e0004 */
[----:B------:R-:W-:-:S04]  /*0a10*/  IMAD.WIDE.U32 R110, R119, UR10, R4 ;  /* 0x0000000a776e7c25 */ /* 0x000fc8000f8e0004 */
[----:B------:R-:W-:Y:S02]  /*0a20*/  IMAD R79, R115, UR9, R16 ;  /* 0x00000009734f7c24 */ /* 0x000fe4000f8e0210 */
[----:B------:R-:W-:Y:S02]  /*0a30*/  IMAD R81, R119, UR9, R12 ;  /* 0x0000000977517c24 */ /* 0x000fe4000f8e020c */
[----:B------:R-:W-:Y:S01]  /*0a40*/  IMAD.WIDE.U32 R86, R115, UR8, R2 ;  /* 0x0000000873567c25 */ /* 0x000fe2000f8e0002 */
[----:B------:R-:W-:-:S03]  /*0a50*/  IADD3 R75, R97, R79, RZ ;  /* 0x0000004f614b7210 */ /* 0x000fc60007ffe0ff */
[----:B------:R-:W-:Y:S01]  /*0a60*/  IMAD.WIDE.U32 R84, R117, UR8, R2 ;  /* 0x0000000875547c25 */ /* 0x000fe2000f8e0002 */
[----:B------:R-:W-:-:S03]  /*0a70*/  SHF.L.U64.HI R75, R96, 0x1, R75 ;  /* 0x00000001604b7819 */ /* 0x000fc6000001024b */
[----:B------:R-:W-:-:S04]  /*0a80*/  IMAD.WIDE.U32 R88, R113, UR8, R2 ;  /* 0x0000000871587c25 */ /* 0x000fc8000f8e0002 */
[----:B------:R-:W-:Y:S01]  /*0a90*/  IMAD.WIDE.U32 R82, R119, UR8, R2 ;  /* 0x0000000877527c25 */ /* 0x000fe2000f8e0002 */
[----:B------:R-:W-:-:S03]  /*0aa0*/  USHF.L.U32 UR8, UR22, 0x1, URZ ;  /* 0x0000000116087899 */ /* 0x000fc6000800063f */
[----:B------:R-:W-:Y:S02]  /*0ab0*/  IMAD R13, R113, UR11, R10 ;  /* 0x0000000b710d7c24 */ /* 0x000fe4000f8e020a */
[C---:B------:R-:W-:Y:S02]  /*0ac0*/  IMAD R67, R115.reuse, UR11, R14 ;  /* 0x0000000b73437c24 */ /* 0x040fe4000f8e020e */
[----:B------:R-:W-:Y:S01]  /*0ad0*/  IMAD.WIDE.U32 R106, R115, UR10, R2 ;  /* 0x0000000a736a7c25 */ /* 0x000fe2000f8e0002 */
[----:B------:R-:W-:-:S03]  /*0ae0*/  IADD3 R54, R103, R13, RZ ;  /* 0x0000000d67367210 */ /* 0x000fc60007ffe0ff */
[----:B------:R-:W-:Y:S01]  /*0af0*/  IMAD.WIDE.U32 R104, R117, UR10, R2 ;  /* 0x0000000a75687c25 */ /* 0x000fe2000f8e0002 */
[----:B------:R-:W-:-:S03]  /*0b00*/  IADD3 R59, R67, R107, RZ ;  /* 0x0000006b433b7210 */ /* 0x000fc60007ffe0ff */
[----:B------:R-:W-:-:S04]  /*0b10*/  IMAD.WIDE.U32 R108, R113, UR10, R2 ;  /* 0x0000000a716c7c25 */ /* 0x000fc8000f8e0002 */
[----:B------:R-:W-:Y:S01]  /*0b20*/  IMAD.WIDE.U32 R136, R119, UR10, R2 ;  /* 0x0000000a77887c25 */ /* 0x000fe2000f8e0002 */
[----:B------:R-:W-:-:S03]  /*0b30*/  IADD3 R58, R13, R109, RZ ;  /* 0x0000006d0d3a7210 */ /* 0x000fc60007ffe0ff */
[----:B------:R-:W-:-:S04]  /*0b40*/  IMAD.WIDE.U32 R132, R115, UR10, R128 ;  /* 0x0000000a73847c25 */ /* 0x000fc8000f8e0080 */
[----:B------:R-:W-:-:S04]  /*0b50*/  IMAD.WIDE.U32 R124, R115, UR10, R120 ;  /* 0x0000000a737c7c25 */ /* 0x000fc8000f8e0078 */
[----:B------:R-:W-:Y:S02]  /*0b60*/  IMAD R5, R115, UR7, R0 ;  /* 0x0000000773057c24 */ /* 0x000fe4000f8e0200 */
[----:B------:R-:W-:Y:S02]  /*0b70*/  IMAD R8, R8, UR6, RZ ;  /* 0x0000000608087c24 */ /* 0x000fe4000f8e02ff */
[C---:B------:R-:W-:Y:S02]  /*0b80*/  IMAD R12, R6.reuse, UR10, RZ ;  /* 0x0000000a060c7c24 */ /* 0x040fe4000f8e02ff */
[C---:B------:R-:W-:Y:S02]  /*0b90*/  IMAD R10, R9.reuse, UR10, RZ ;  /* 0x0000000a090a7c24 */ /* 0x040fe4000f8e02ff */
[----:B------:R-:W-:Y:S01]  /*0ba0*/  IMAD R4, R9, UR6, RZ ;  /* 0x0000000609047c24 */ /* 0x000fe2000f8e02ff */
[----:B------:R-:W-:Y:S01]  /*0bb0*/  IADD3 R9, R93, R7, RZ ;  /* 0x000000075d097210 */ /* 0x000fe20007ffe0ff */
[----:B------:R-:W-:-:S02]  /*0bc0*/  IMAD R2, R6, UR6, RZ ;  /* 0x0000000606027c24 */ /* 0x000fc4000f8e02ff */
[----:B------:R-:W-:Y:S01]  /*0bd0*/  IMAD.WIDE.U32 R114, R115, UR6, RZ ;  /* 0x0000000673727c25 */ /* 0x000fe2000f8e00ff */
[----:B------:R-:W-:-:S03]  /*0be0*/  SHF.L.U64.HI R76, R92, 0x1, R9 ;  /* 0x000000015c4c7819 */ /* 0x000fc60000010209 */
[----:B------:R-:W-:Y:S01]  /*0bf0*/  IMAD.WIDE.U32 R130, R117, UR10, R128 ;  /* 0x0000000a75827c25 */ /* 0x000fe2000f8e0080 */
[----:B------:R-:W-:-:S03]  /*0c00*/  IADD3 R5, R115, R5, RZ ;  /* 0x0000000573057210 */ /* 0x000fc60007ffe0ff */
[----:B------:R-:W-:Y:S01]  /*0c10*/  IMAD.WIDE.U32 R134, R113, UR10, R128 ;  /* 0x0000000a71867c25 */ /* 0x000fe2000f8e0080 */
[----:B------:R-:W-:Y:S02]  /*0c20*/  SHF.L.U64.HI R72, R114, 0x1, R5 ;  /* 0x0000000172487819 */ /* 0x000fe40000010205 */
[----:B------:R-:W-:Y:S01]  /*0c30*/  IADD3 R5, R11, R89, RZ ;  /* 0x000000590b057210 */ /* 0x000fe20007ffe0ff */
[----:B------:R-:W-:-:S03]  /*0c40*/  IMAD.WIDE.U32 R122, R117, UR10, R120 ;  /* 0x0000000a757a7c25 */ /* 0x000fc6000f8e0078 */
[----:B------:R-:W-:Y:S01]  /*0c50*/  SHF.L.U64.HI R78, R88, 0x1, R5 ;  /* 0x00000001584e7819 */ /* 0x000fe20000010205 */
[----:B------:R-:W-:-:S04]  /*0c60*/  IMAD.WIDE.U32 R126, R113, UR10, R120 ;  /* 0x0000000a717e7c25 */ /* 0x000fc8000f8e0078 */
[----:B------:R-:W-:Y:S01]  /*0c70*/  IMAD R15, R117, UR11, R12 ;  /* 0x0000000b750f7c24 */ /* 0x000fe2000f8e020c */
[----:B------:R-:W-:Y:S01]  /*0c80*/  IADD3 R66, R13, R127, RZ ;  /* 0x0000007f0d427210 */ /* 0x000fe20007ffe0ff */
[C---:B------:R-:W-:Y:S02]  /*0c90*/  IMAD R69, R119.reuse, UR11, R10 ;  /* 0x0000000b77457c24 */ /* 0x040fe4000f8e020a */
[----:B------:R-:W-:Y:S01]  /*0ca0*/  IMAD.WIDE.U32 R128, R119, UR10, R128 ;  /* 0x0000000a77807c25 */ /* 0x000fe2000f8e0080 */
[----:B------:R-:W-:Y:S02]  /*0cb0*/  IADD3 R56, R95, R15, RZ ;  /* 0x0000000f5f387210 */ /* 0x000fe40007ffe0ff */
[----:B------:R-:W-:Y:S01]  /*0cc0*/  IADD3 R57, R111, R69, RZ ;  /* 0x000000456f397210 */ /* 0x000fe20007ffe0ff */
[----:B------:R-:W-:Y:S01]  /*0cd0*/  IMAD.WIDE.U32 R120, R119, UR10, R120 ;  /* 0x0000000a77787c25 */ /* 0x000fe2000f8e0078 */
[----:B------:R-:W-:Y:S02]  /*0ce0*/  IADD3 R65, R69, R129, RZ ;  /* 0x0000008145417210 */ /* 0x000fe40007ffe0ff */
[----:B------:R-:W-:Y:S01]  /*0cf0*/  IADD3 R60, R15, R105, RZ ;  /* 0x000000690f3c7210 */ /* 0x000fe20007ffe0ff */
[----:B------:R-:W-:Y:S01]  /*0d00*/  IMAD R73, R113, UR7, R8 ;  /* 0x0000000771497c24 */ /* 0x000fe2000f8e0208 */
[----:B------:R-:W-:Y:S01]  /*0d10*/  IADD3 R68, R15, R123, RZ ;  /* 0x0000007b0f447210 */ /* 0x000fe20007ffe0ff */
[----:B------:R-:W-:-:S02]  /*0d20*/  IMAD R17, R119, UR7, R4 ;  /* 0x0000000777117c24 */ /* 0x000fc4000f8e0204 */
[----:B------:R-:W-:Y:S02]  /*0d30*/  IMAD R71, R117, UR7, R2 ;  /* 0x0000000775477c24 */ /* 0x000fe4000f8e0202 */
[----:B------:R-:W-:Y:S02]  /*0d40*/  IMAD.IADD R3, R101, 0x1, R11 ;  /* 0x0000000165037824 */ /* 0x000fe400078e020b */
[----:B------:R-:W-:-:S03]  /*0d50*/  IMAD.WIDE.U32 R112, R113, UR6, RZ ;  /* 0x0000000671707c25 */ /* 0x000fc6000f8e00ff */
[----:B------:R-:W-:Y:S01]  /*0d60*/  SHF.L.U64.HI R74, R100, 0x1, R3 ;  /* 0x00000001644a7819 */ /* 0x000fe20000010203 */
[----:B------:R-:W-:Y:S01]  /*0d70*/  IMAD.WIDE.U32 R118, R119, UR6, RZ ;  /* 0x0000000677767c25 */ /* 0x000fe2000f8e00ff */
[----:B------:R-:W-:Y:S02]  /*0d80*/  IADD3 R73, R113, R73, RZ ;  /* 0x0000004971497210 */ /* 0x000fe40007ffe0ff */
[----:B------:R-:W-:Y:S01]  /*0d90*/  IADD3 R3, R7, R85, RZ ;  /* 0x0000005507037210 */ /* 0x000fe20007ffe0ff */
[----:B------:R-:W-:Y:S01]  /*0da0*/  IMAD.WIDE.U32 R116, R117, UR6, RZ ;  /* 0x0000000675747c25 */ /* 0x000fe2000f8e00ff */
[----:B------:R-:W-:Y:S02]  /*0db0*/  SHF.L.U64.HI R73, R112, 0x1, R73 ;  /* 0x0000000170497819 */ /* 0x000fe40000010249 */
[----:B------:R-:W-:Y:S01]  /*0dc0*/  SHF.L.U64.HI R80, R84, 0x1, R3 ;  /* 0x0000000154507819 */ /* 0x000fe20000010203 */
[----:B------:R-:W-:Y:S01]  /*0dd0*/  IMAD.IADD R17, R119, 0x1, R17 ;  /* 0x0000000177117824 */ /* 0x000fe200078e0211 */
[----:B------:R-:W-:Y:S01]  /*0de0*/  IADD3 R71, R117, R71, RZ ;  /* 0x0000004775477210 */ /* 0x000fe20007ffe0ff */
[----:B------:R-:W-:Y:S01]  /*0df0*/  IMAD.IADD R77, R91, 0x1, R81 ;  /* 0x000000015b4d7824 */ /* 0x000fe200078e0251 */
[----:B------:R-:W-:Y:S01]  /*0e00*/  IADD3 R81, R81, R83, RZ ;  /* 0x0000005351517210 */ /* 0x000fe20007ffe0ff */
[----:B------:R-:W-:Y:S01]  /*0e10*/  IMAD.IADD R79, R79, 0x1, R87 ;  /* 0x000000014f4f7824 */ /* 0x000fe200078e0257 */
[----:B------:R-:W-:Y:S01]  /*0e20*/  SHF.L.U64.HI R70, R118, 0x1, R17 ;  /* 0x0000000176467819 */ /* 0x000fe20000010211 */
[----:B------:R-:W-:Y:S01]  /*0e30*/  IMAD.IADD R55, R99, 0x1, R67 ;  /* 0x0000000163377824 */ /* 0x000fe200078e0243 */
[----:B------:R-:W-:Y:S01]  /*0e40*/  SHF.L.U64.HI R71, R116, 0x1, R71 ;  /* 0x0000000174477819 */ /* 0x000fe20000010247 */
[C---:B------:R-:W-:Y:S01]  /*0e50*/  IMAD.IADD R63, R67.reuse, 0x1, R133 ;  /* 0x00000001433f7824 */ /* 0x040fe200078e0285 */
[----:B------:R-:W-:Y:S01]  /*0e60*/  IADD3 R67, R67, R125, RZ ;  /* 0x0000007d43437210 */ /* 0x000fe20007ffe0ff */
[----:B------:R-:W-:Y:S01]  /*0e70*/  IMAD.IADD R61, R69, 0x1, R137 ;  /* 0x00000001453d7824 */ /* 0x000fe200078e0289 */
[----:B------:R-:W-:Y:S01]  /*0e80*/  SHF.L.U64.HI R77, R90, 0x1, R77 ;  /* 0x000000015a4d7819 */ /* 0x000fe2000001024d */
[----:B------:R-:W-:Y:S01]  /*0e90*/  IMAD.IADD R64, R15, 0x1, R131 ;  /* 0x000000010f407824 */ /* 0x000fe200078e0283 */
[----:B------:R-:W-:Y:S01]  /*0ea0*/  IADD3 R69, R69, R121, RZ ;  /* 0x0000007945457210 */ /* 0x000fe20007ffe0ff */
[----:B------:R-:W-:Y:S01]  /*0eb0*/  IMAD.IADD R62, R13, 0x1, R135 ;  /* 0x000000010d3e7824 */ /* 0x000fe200078e0287 */
[----:B------:R-:W-:-:S02]  /*0ec0*/  SHF.L.U64.HI R79, R86, 0x1, R79 ;  /* 0x00000001564f7819 */ /* 0x000fc4000001024f */
[----:B------:R-:W-:-:S07]  /*0ed0*/  SHF.L.U64.HI R81, R82, 0x1, R81 ;  /* 0x0000000152517819 */ /* 0x000fce0000010251 */
.L_x_126:
        /* <DEDUP_REMOVED lines=17> */
[----:B0-----:R-:W-:-:S13]  /*0ff0*/  ISETP.GE.AND P0, PT, R17, 0x1, PT ;  /* 0x000000011100780c */ /* 0x001fda0003f06270 */
[----:B------:R-:W-:Y:S05]  /*1000*/  @!P0 BRA `(.L_x_118) ;  /* 0x0000000800748947 */ /* 0x000fea0003800000 */
[----:B------:R-:W0:Y:S01]  /*1010*/  LDC R138, c[0x0][0x218] ;  /* 0x00008600ff8a7b82 */ /* 0x000e220000000800 */
[----:B------:R-:W-:Y:S01]  /*1020*/  LEA R22, P0, R118, UR30, 0x1 ;  /* 0x0000001e76167c11 */ /* 0x000fe2000f8008ff */
[----:B------:R-:W-:Y:S01]  /*1030*/  IMAD.U32 R16, RZ, RZ, UR27 ;  /* 0x0000001bff107e24 */ /* 0x000fe2000f8e00ff */
[----:B------:R-:W-:Y:S01]  /*1040*/  MOV R13, UR27 ;  /* 0x0000001b000d7c02 */ /* 0x000fe20008000f00 */
[----:B------:R-:W-:Y:S01]  /*1050*/  IMAD.U32 R15, RZ, RZ, UR27 ;  /* 0x0000001bff0f7e24 */ /* 0x000fe2000f8e00ff */
[----:B------:R-:W-:Y:S01]  /*1060*/  IADD3.X R19, R70, UR14, RZ, P0, !PT ;  /* 0x0000000e46137c10 */ /* 0x000fe200087fe4ff */
[----:B------:R-:W-:Y:S01]  /*1070*/  IMAD.U32 R14, RZ, RZ, UR27 ;  /* 0x0000001bff0e7e24 */ /* 0x000fe2000f8e00ff */
        /* <DEDUP_REMOVED lines=17> */
[----:B------:R-:W-:Y:S01]  /*1190*/  UMOV UR9, URZ ;  /* 0x0000003f00097c82 */ /* 0x000fe20008000000 */
[----:B------:R-:W-:Y:S01]  /*11a0*/  MOV R0, UR27 ;  /* 0x0000001b00007c02 */ /* 0x000fe20008000f00 */
[----:B------:R-:W-:Y:S01]  /*11b0*/  UMOV UR7, UR31 ;  /* 0x0000001f00077c82 */ /* 0x000fe20008000000 */
[----:B------:R-:W-:-:S05]  /*11c0*/  UMOV UR6, UR15 ;  /* 0x0000000f00067c82 */ /* 0x000fca0008000000 */
.L_x_119:
[----:B------:R-:W2:Y:S01]  /*11d0*/  @P1 LDG.E.U16 R17, desc[UR4][R20.64] ;  /* 0x0000000414111981 */ /* 0x000ea2000c1e1500 */
[----:B------:R-:W-:Y:S01]  /*11e0*/  IADD3 R34, P0, R43, UR7, RZ ;  /* 0x000000072b227c10 */ /* 0x000fe2000ff1e0ff */
[----:B------:R-:W-:Y:S01]  /*11f0*/  UIADD3 UR9, UR9, 0x1, URZ ;  /* 0x0000000109097890 */ /* 0x000fe2000fffe03f */
[----:B------:R-:W-:Y:S02]  /*1200*/  MOV R29, R19 ;  /* 0x00000013001d7202 */ /* 0x000fe40000000f00 */
[----:B------:R-:W-:Y:S02]  /*1210*/  IADD3.X R35, R42, UR6, RZ, P0, !PT ;  /* 0x000000062a237c10 */ /* 0x000fe400087fe4ff */
[----:B------:R-:W-:Y:S02]  /*1220*/  IADD3 R32, P0, R41, UR7, RZ ;  /* 0x0000000729207c10 */ /* 0x000fe4000ff1e0ff */
[----:B------:R-:W-:Y:S01]  /*1230*/  P2R R140, PR, RZ, 0x4 ;  /* 0x00000004ff8c7803 */ /* 0x000fe20000000000 */
[----:B------:R-:W3:Y:S01]  /*1240*/  @P1 LDG.E.U16 R18, desc[UR4][R34.64] ;  /* 0x0000000422121981 */ /* 0x000ee2000c1e1500 */
[----:B------:R-:W-:Y:S02]  /*1250*/  IADD3.X R33, R40, UR6, RZ, P0, !PT ;  /* 0x0000000628217c10 */ /* 0x000fe400087fe4ff */
[----:B------:R-:W-:Y:S01]  /*1260*/  P2R R139, PR, RZ, 0x2 ;  /* 0x00000002ff8b7803 */ /* 0x000fe20000000000 */
[----:B------:R-:W4:Y:S01]  /*1270*/  @P2 LDG.E.U16 R28, desc[UR4][R34.64] ;  /* 0x00000004221c2981 */ /* 0x000f22000c1e1500 */
[----:B------:R-:W-:Y:S02]  /*1280*/  P2R R142, PR, RZ, 0x10 ;  /* 0x00000010ff8e7803 */ /* 0x000fe40000000000 */
[----:B------:R-:W-:Y:S01]  /*1290*/  P2R R144, PR, RZ, 0x40 ;  /* 0x00000040ff907803 */ /* 0x000fe20000000000 */
[----:B------:R-:W5:Y:S01]  /*12a0*/  @P3 LDG.E.U16 R30, desc[UR4][R34.64] ;  /* 0x00000004221e3981 */ /* 0x000f62000c1e1500 */
[----:B------:R-:W-:Y:S02]  /*12b0*/  P2R R143, PR, RZ, 0x20 ;  /* 0x00000020ff8f7803 */ /* 0x000fe40000000000 */
[----:B------:R-:W-:Y:S01]  /*12c0*/  P2R R141, PR, RZ, 0x8 ;  /* 0x00000008ff8d7803 */ /* 0x000fe20000000000 */
[----:B------:R1:W5:Y:S02]  /*12d0*/  @P4 LDG.E.U16 R23, desc[UR4][R34.64] ;  /* 0x0000000422174981 */ /* 0x000364000c1e1500 */
[----:B-1----:R-:W-:Y:S04]  /*12e0*/  IADD3 R34, P0, R39, UR7, RZ ;  /* 0x0000000727227c10 */ /* 0x002fe8000ff1e0ff */
[----:B------:R-:W-:Y:S02]  /*12f0*/  IADD3.X R35, R38, UR6, RZ, P0, !PT ;  /* 0x0000000626237c10 */ /* 0x000fe400087fe4ff */
[----:B------:R-:W-:Y:S01]  /*1300*/  ISETP.NE.AND P0, PT, R51, RZ, PT ;  /* 0x000000ff3300720c */ /* 0x000fe20003f05270 */
[----:B--2---:R-:W-:Y:S02]  /*1310*/  @P1 HADD2.F32 R17, -RZ, R17.H0_H0 ;  /* 0x20000011ff111230 */ /* 0x004fe40000004100 */
[----:B---3--:R-:W-:Y:S05]  /*1320*/  @P1 HADD2.F32 R18, -RZ, R18.H0_H0 ;  /* 0x20000012ff121230 */ /* 0x008fea0000004100 */
[----:B------:R-:W-:Y:S01]  /*1330*/  @P1 FFMA R0, R17, R18, R0 ;  /* 0x0000001211001223 */ /* 0x000fe20000000000 */
[----:B------:R-:W-:Y:S01]  /*1340*/  ISETP.NE.AND P1, PT, R52, RZ, PT ;  /* 0x000000ff3400720c */ /* 0x000fe20003f25270 */
[----:B------:R-:W2:Y:S01]  /*1350*/  @P2 LDG.E.U16 R18, desc[UR4][R24.64] ;  /* 0x0000000418122981 */ /* 0x000ea2000c1e1500 */
[----:B----4-:R-:W-:Y:S01]  /*1360*/  @P2 HADD2.F32 R17, -RZ, R28.H0_H0 ;  /* 0x2000001cff112230 */ /* 0x010fe20000004100 */
[----:B------:R-:W-:Y:S05]  /*1370*/  MOV R28, R22 ;  /* 0x00000016001c7202 */ /* 0x000fea0000000f00 */
[----:B------:R-:W3:Y:S01]  /*1380*/  @P4 LDG.E.U16 R19, desc[UR4][R28.64] ;  /* 0x000000041c134981 */ /* 0x000ee2000c1e1500 */
[----:B--2---:R-:W-:Y:S05]  /*1390*/  @P2 HADD2.F32 R18, -RZ, R18.H0_H0 ;  /* 0x20000012ff122230 */ /* 0x004fea0000004100 */
[----:B------:R-:W-:Y:S01]  /*13a0*/  @P2 FFMA R5, R18, R17, R5 ;  /* 0x0000001112052223 */ /* 0x000fe20000000005 */
[----:B-----5:R-:W-:Y:S01]  /*13b0*/  @P3 HADD2.F32 R17, -RZ, R30.H0_H0 ;  /* 0x2000001eff113230 */ /* 0x020fe20000004100 */
[----:B------:R-:W2:Y:S01]  /*13c0*/  @P3 LDG.E.U16 R18, desc[UR4][R26.64] ;  /* 0x000000041a123981 */ /* 0x000ea2000c1e1500 */
[----:B------:R-:W-:Y:S11]  /*13d0*/  ISETP.NE.AND P2, PT, R53, RZ, PT ;  /* 0x000000ff3500720c */ /* 0x000ff60003f45270 */
[----:B------:R-:W-:Y:S02]  /*13e0*/  @!UPT UIADD3 URZ, URZ, URZ, URZ ;  /* 0x0000003f3f3ff290 */ /* 0x000fe4000fffe03f */
[----:B------:R-:W4:Y:S01]  /*13f0*/  @P2 LDG.E.U16 R22, desc[UR4][R32.64] ;  /* 0x0000000420162981 */ /* 0x000f22000c1e1500 */
[----:B--2---:R-:W-:Y:S05]  /*1400*/  @P3 HADD2.F32 R18, -RZ, R18.H0_H0 ;  /* 0x20000012ff123230 */ /* 0x004fea0000004100 */
[----:B------:R-:W-:Y:S01]  /*1410*/  @P3 FFMA R9, R18, R17, R9 ;  /* 0x0000001112093223 */ /* 0x000fe20000000009 */
[----:B---3--:R-:W-:Y:S01]  /*1420*/  @P4 HADD2.F32 R18, -RZ, R19.H0_H0 ;  /* 0x20000013ff124230 */ /* 0x008fe20000004100 */
[----:B------:R-:W-:Y:S01]  /*1430*/  ISETP.NE.AND P3, PT, R46, RZ, PT ;  /* 0x000000ff2e00720c */ /* 0x000fe20003f65270 */
[----:B------:R-:W2:Y:S01]  /*1440*/  @P1 LDG.E.U16 R19, desc[UR4][R32.64] ;  /* 0x0000000420131981 */ /* 0x000ea2000c1e1500 */
[----:B------:R-:W-:Y:S03]  /*1450*/  @P4 HADD2.F32 R17, -RZ, R23.H0_H0 ;  /* 0x20000017ff114230 */ /* 0x000fe60000004100 */
[----:B------:R-:W3:Y:S02]  /*1460*/  @P6 LDG.E.U16 R23, desc[UR4][R32.64] ;  /* 0x0000000420176981 */ /* 0x000ee4000c1e1500 */
[----:B------:R-:W-:Y:S01]  /*1470*/  @P4 FFMA R13, R18, R17, R13 ;  /* 0x00000011120d4223 */ /* 0x000fe2000000000d */
[----:B------:R-:W-:Y:S01]  /*1480*/  ISETP.NE.AND P4, PT, R50, RZ, PT ;  /* 0x000000ff3200720c */ /* 0x000fe20003f85270 */
[----:B------:R-:W5:Y:S04]  /*1490*/  @P5 LDG.E.U16 R18, desc[UR4][R32.64] ;  /* 0x0000000420125981 */ /* 0x000f68000c1e1500 */
[----:B------:R-:W4:Y:S08]  /*14a0*/  @P5 LDG.E.U16 R17, desc[UR4][R20.64] ;  /* 0x0000000414115981 */ /* 0x000f30000c1e1500 */
[----:B------:R-:W2:Y:S04]  /*14b0*/  @P4 LDG.E.U16 R31, desc[UR4][R34.64] ;  /* 0x00000004221f4981 */ /* 0x000ea8000c1e1500 */
[----:B------:R-:W2:Y:S01]  /*14c0*/  @P3 LDG.E.U16 R33, desc[UR4][R24.64] ;  /* 0x0000000418213981 */ /* 0x000ea2000c1e1500 */
[----:B-----5:R-:W-:Y:S02]  /*14d0*/  @P5 HADD2.F32 R18, -RZ, R18.H0_H0 ;  /* 0x20000012ff125230 */ /* 0x020fe40000004100 */
[----:B----4-:R-:W-:Y:S05]  /*14e0*/  @P5 HADD2.F32 R17, -RZ, R17.H0_H0 ;  /* 0x20000011ff115230 */ /* 0x010fea0000004100 */
[----:B------:R-:W-:Y:S01]  /*14f0*/  @P5 FFMA R2, R17, R18, R2 ;  /* 0x0000001211025223 */ /* 0x000fe20000000002 */
[----:B---3--:R-:W-:Y:S01]  /*1500*/  @P6 HADD2.F32 R18, -RZ, R23.H0_H0 ;  /* 0x20000017ff126230 */ /* 0x008fe20000004100 */
[----:B------:R-:W3:Y:S01]  /*1510*/  @P6 LDG.E.U16 R17, desc[UR4][R24.64] ;  /* 0x0000000418116981 */ /* 0x000ee2000c1e1500 */
[----:B------:R-:W-:Y:S03]  /*1520*/  ISETP.NE.AND P5, PT, R48, RZ, PT ;  /* 0x000000ff3000720c */ /* 0x000fe60003fa5270 */
[----:B------:R-:W4:Y:S10]  /*1530*/  @P1 LDG.E.U16 R23, desc[UR4][R28.64] ;  /* 0x000000041c171981 */ /* 0x000f34000c1e1500 */
[----:B------:R-:W5:Y:S01]  /*1540*/  @P5 LDG.E.U16 R32, desc[UR4][R28.64] ;  /* 0x000000041c205981 */ /* 0x000f62000c1e1500 */
[----:B---3--:R-:W-:Y:S05]  /*1550*/  @P6 HADD2.F32 R17, -RZ, R17.H0_H0 ;  /* 0x20000011ff116230 */ /* 0x008fea0000004100 */
[----:B------:R-:W-:Y:S01]  /*1560*/  @P6 FFMA R6, R17, R18, R6 ;  /* 0x0000001211066223 */ /* 0x000fe20000000006 */
[----:B------:R-:W-:Y:S01]  /*1570*/  ISETP.NE.AND P6, PT, R49, RZ, PT ;  /* 0x000000ff3100720c */ /* 0x000fe20003fc5270 */
[----:B------:R-:W3:Y:S01]  /*1580*/  @P2 LDG.E.U16 R17, desc[UR4][R26.64] ;  /* 0x000000041a112981 */ /* 0x000ee2000c1e1500 */
[----:B------:R-:W-:Y:S11]  /*1590*/  @P2 HADD2.F32 R18, -RZ, R22.H0_H0 ;  /* 0x20000016ff122230 */ /* 0x000ff60000004100 */
[----:B------:R-:W5:Y:S01]  /*15a0*/  @P6 LDG.E.U16 R30, desc[UR4][R34.64] ;  /* 0x00000004221e6981 */ /* 0x000f62000c1e1500 */
[----:B---3--:R-:W-:Y:S05]  /*15b0*/  @P2 HADD2.F32 R17, -RZ, R17.H0_H0 ;  /* 0x20000011ff112230 */ /* 0x008fea0000004100 */
[----:B------:R-:W-:Y:S01]  /*15c0*/  @P2 FFMA R10, R17, R18, R10 ;  /* 0x00000012110a2223 */ /* 0x000fe2000000000a */
[----:B----4-:R-:W-:Y:S01]  /*15d0*/  @P1 HADD2.F32 R17, -RZ, R23.H0_H0 ;  /* 0x20000017ff111230 */ /* 0x010fe20000004100 */
[----:B------:R-:W-:Y:S01]  /*15e0*/  ISETP.NE.AND P2, PT, R45, RZ, PT ;  /* 0x000000ff2d00720c */ /* 0x000fe20003f45270 */
[----:B------:R-:W3:Y:S01]  /*15f0*/  @P5 LDG.E.U16 R23, desc[UR4][R34.64] ;  /* 0x0000000422175981 */ /* 0x000ee2000c1e1500 */
[----:B--2---:R-:W-:Y:S05]  /*1600*/  @P1 HADD2.F32 R18, -RZ, R19.H0_H0 ;  /* 0x20000013ff121230 */ /* 0x004fea0000004100 */
[----:B------:R-:W-:Y:S01]  /*1610*/  @P1 FFMA R14, R17, R18, R14 ;  /* 0x00000012110e1223 */ /* 0x000fe2000000000e */
[----:B------:R-:W-:Y:S01]  /*1620*/  ISETP.NE.AND P1, PT, R44, RZ, PT ;  /* 0x000000ff2c00720c */ /* 0x000fe20003f25270 */
[----:B------:R-:W2:Y:S01]  /*1630*/  @P0 LDG.E.U16 R17, desc[UR4][R34.64] ;  /* 0x0000000422110981 */ /* 0x000ea2000c1e1500 */
[----:B------:R-:W-:Y:S04]  /*1640*/  IADD3 R22, P0, R28, 0x2, RZ ;  /* 0x000000021c167810 */ /* 0x000fe80007f1e0ff */
[----:B------:R-:W-:Y:S02]  /*1650*/  IADD3.X R19, RZ, R29, RZ, P0, !PT ;  /* 0x0000001dff137210 */ /* 0x000fe400007fe4ff */
[----:B------:R-:W-:Y:S11]  /*1660*/  ISETP.NE.AND P0, PT, R51, RZ, PT ;  /* 0x000000ff3300720c */ /* 0x000ff60003f05270 */
[----:B------:R-:W-:Y:S02]  /*1670*/  @!UPT UIADD3 URZ, URZ, URZ, URZ ;  /* 0x0000003f3f3ff290 */ /* 0x000fe4000fffe03f */
[----:B------:R-:W4:Y:S01]  /*1680*/  @P0 LDG.E.U16 R18, desc[UR4][R20.64] ;  /* 0x0000000414120981 */ /* 0x000f22000c1e1500 */
[----:B--2---:R-:W-:Y:S02]  /*1690*/  @P0 HADD2.F32 R17, -RZ, R17.H0_H0 ;  /* 0x20000011ff110230 */ /* 0x004fe40000004100 */
[----:B----4-:R-:W-:Y:S05]  /*16a0*/  @P0 HADD2.F32 R18, -RZ, R18.H0_H0 ;  /* 0x20000012ff120230 */ /* 0x010fea0000004100 */
[----:B------:R-:W-:Y:S01]  /*16b0*/  @P0 FFMA R3, R18, R17, R3 ;  /* 0x0000001112030223 */ /* 0x000fe20000000003 */
[----:B------:R-:W-:Y:S01]  /*16c0*/  @P4 HADD2.F32 R17, -RZ, R31.H0_H0 ;  /* 0x2000001fff114230 */ /* 0x000fe20000004100 */
[----:B------:R-:W2:Y:S04]  /*16d0*/  @P4 LDG.E.U16 R18, desc[UR4][R24.64] ;  /* 0x0000000418124981 */ /* 0x000ea8000c1e1500 */
[----:B------:R-:W4:Y:S01]  /*16e0*/  @P2 LDG.E.U16 R31, desc[UR4][R26.64] ;  /* 0x000000041a1f2981 */ /* 0x000f22000c1e1500 */
[----:B--2---:R-:W-:Y:S05]  /*16f0*/  @P4 HADD2.F32 R18, -RZ, R18.H0_H0 ;  /* 0x20000012ff124230 */ /* 0x004fea0000004100 */
[----:B------:R-:W-:Y:S01]  /*1700*/  @P4 FFMA R7, R18, R17, R7 ;  /* 0x0000001112074223 */ /* 0x000fe20000000007 */
[----:B------:R-:W-:Y:S01]  /*1710*/  ISETP.NE.AND P4, PT, R47, RZ, PT ;  /* 0x000000ff2f00720c */ /* 0x000fe20003f85270 */
[----:B------:R1:W2:Y:S01]  /*1720*/  @P6 LDG.E.U16 R18, desc[UR4][R26.64] ;  /* 0x000000041a126981 */ /* 0x0002a2000c1e1500 */
[----:B-----5:R-:W-:Y:S03]  /*1730*/  @P6 HADD2.F32 R17, -RZ, R30.H0_H0 ;  /* 0x2000001eff116230 */ /* 0x020fe60000004100 */
[----:B------:R-:W5:Y:S01]  /*1740*/  @P1 LDG.E.U16 R30, desc[UR4][R28.64] ;  /* 0x000000041c1e1981 */ /* 0x000f62000c1e1500 */
[----:B-1----:R-:W-:Y:S04]  /*1750*/  IADD3 R26, P0, R26, 0x2, RZ ;  /* 0x000000021a1a7810 */ /* 0x002fe80007f1e0ff */
[----:B------:R-:W-:Y:S02]  /*1760*/  IADD3.X R27, RZ, R27, RZ, P0, !PT ;  /* 0x0000001bff1b7210 */ /* 0x000fe400007fe4ff */
[----:B------:R-:W-:Y:S04]  /*1770*/  IADD3 R24, P0, R24, 0x2, RZ ;  /* 0x0000000218187810 */ /* 0x000fe80007f1e0ff */
[----:B------:R-:W-:Y:S02]  /*1780*/  IADD3.X R25, RZ, R25, RZ, P0, !PT ;  /* 0x00000019ff197210 */ /* 0x000fe400007fe4ff */
[----:B------:R-:W-:Y:S01]  /*1790*/  IADD3 R34, P0, R37, UR7, RZ ;  /* 0x0000000725227c10 */ /* 0x000fe2000ff1e0ff */
[----:B------:R-:W-:Y:S03]  /*17a0*/  UIADD3 UR7, UP0, UR7, 0x2, URZ ;  /* 0x0000000207077890 */ /* 0x000fe6000ff1e03f */
[----:B------:R-:W-:Y:S01]  /*17b0*/  IADD3.X R35, R36, UR6, RZ, P0, !PT ;  /* 0x0000000624237c10 */ /* 0x000fe200087fe4ff */
[----:B------:R-:W-:Y:S01]  /*17c0*/  UIADD3.X UR6, URZ, UR6, URZ, UP0, !UPT ;  /* 0x000000063f067290 */ /* 0x000fe200087fe43f */
[----:B--2---:R-:W-:Y:S05]  /*17d0*/  @P6 HADD2.F32 R18, -RZ, R18.H0_H0 ;  /* 0x20000012ff126230 */ /* 0x004fea0000004100 */
[----:B------:R-:W-:Y:S01]  /*17e0*/  @P6 FFMA R11, R18, R17, R11 ;  /* 0x00000011120b6223 */ /* 0x000fe2000000000b */
[----:B------:R-:W-:Y:S01]  /*17f0*/  @P5 HADD2.F32 R18, -RZ, R32.H0_H0 ;  /* 0x20000020ff125230 */ /* 0x000fe20000004100 */
[----:B------:R-:W-:Y:S01]  /*1800*/  ISETP.NE.AND P6, PT, R144, RZ, PT ;  /* 0x000000ff9000720c */ /* 0x000fe20003fc5270 */
[----:B---3--:R-:W-:Y:S05]  /*1810*/  @P5 HADD2.F32 R17, -RZ, R23.H0_H0 ;  /* 0x20000017ff115230 */ /* 0x008fea0000004100 */
[----:B------:R-:W-:Y:S01]  /*1820*/  @P5 FFMA R15, R18, R17, R15 ;  /* 0x00000011120f5223 */ /* 0x000fe2000000000f */
[----:B------:R-:W-:Y:S01]  /*1830*/  ISETP.NE.AND P5, PT, R143, RZ, PT ;  /* 0x000000ff8f00720c */ /* 0x000fe20003fa5270 */
[----:B------:R1:W2:Y:S04]  /*1840*/  @P4 LDG.E.U16 R17, desc[UR4][R20.64] ;  /* 0x0000000414114981 */ /* 0x0002a8000c1e1500 */
[----:B------:R-:W3:Y:S01]  /*1850*/  @P4 LDG.E.U16 R18, desc[UR4][R34.64] ;  /* 0x0000000422124981 */ /* 0x000ee2000c1e1500 */
[----:B-1----:R-:W-:Y:S04]  /*1860*/  IADD3 R20, P0, R20, 0x2, RZ ;  /* 0x0000000214147810 */ /* 0x002fe80007f1e0ff */
[----:B------:R-:W-:Y:S02]  /*1870*/  IADD3.X R21, RZ, R21, RZ, P0, !PT ;  /* 0x00000015ff157210 */ /* 0x000fe400007fe4ff */
[----:B0-----:R-:W-:Y:S01]  /*1880*/  ISETP.LE.AND P0, PT, R138, UR9, PT ;  /* 0x000000098a007c0c */ /* 0x001fe2000bf03270 */
[----:B--2---:R-:W-:Y:S02]  /*1890*/  @P4 HADD2.F32 R17, -RZ, R17.H0_H0 ;  /* 0x20000011ff114230 */ /* 0x004fe40000004100 */
[----:B---3--:R-:W-:Y:S05]  /*18a0*/  @P4 HADD2.F32 R18, -RZ, R18.H0_H0 ;  /* 0x20000012ff124230 */ /* 0x008fea0000004100 */
[----:B------:R-:W-:Y:S01]  /*18b0*/  @P4 FFMA R4, R17, R18, R4 ;  /* 0x0000001211044223 */ /* 0x000fe20000000004 */
[----:B------:R-:W-:Y:S01]  /*18c0*/  @P3 HADD2.F32 R17, -RZ, R33.H0_H0 ;  /* 0x20000021ff113230 */ /* 0x000fe20000004100 */
[----:B------:R-:W2:Y:S01]  /*18d0*/  @P3 LDG.E.U16 R18, desc[UR4][R34.64] ;  /* 0x0000000422123981 */ /* 0x000ea2000c1e1500 */
[----:B------:R-:W-:Y:S01]  /*18e0*/  ISETP.NE.AND P4, PT, R142, RZ, PT ;  /* 0x000000ff8e00720c */ /* 0x000fe20003f85270 */
[----:B--2---:R-:W-:Y:S05]  /*18f0*/  @P3 HADD2.F32 R18, -RZ, R18.H0_H0 ;  /* 0x20000012ff123230 */ /* 0x004fea0000004100 */
[----:B------:R-:W-:Y:S01]  /*1900*/  @P3 FFMA R8, R17, R18, R8 ;  /* 0x0000001211083223 */ /* 0x000fe20000000008 */
[----:B----4-:R-:W-:Y:S01]  /*1910*/  @P2 HADD2.F32 R17, -RZ, R31.H0_H0 ;  /* 0x2000001fff112230 */ /* 0x010fe20000004100 */
[----:B------:R-:W2:Y:S01]  /*1920*/  @P2 LDG.E.U16 R18, desc[UR4][R34.64] ;  /* 0x0000000422122981 */ /* 0x000ea2000c1e1500 */
[----:B------:R-:W-:Y:S01]  /*1930*/  ISETP.NE.AND P3, PT, R141, RZ, PT ;  /* 0x000000ff8d00720c */ /* 0x000fe20003f65270 */
[----:B--2---:R-:W-:Y:S05]  /*1940*/  @P2 HADD2.F32 R18, -RZ, R18.H0_H0 ;  /* 0x20000012ff122230 */ /* 0x004fea0000004100 */
[----:B------:R-:W-:Y:S01]  /*1950*/  @P2 FFMA R12, R17, R18, R12 ;  /* 0x00000012110c2223 */ /* 0x000fe2000000000c */
[----:B-----5:R-:W-:Y:S01]  /*1960*/  @P1 HADD2.F32 R17, -RZ, R30.H0_H0 ;  /* 0x2000001eff111230 */ /* 0x020fe20000004100 */
[----:B------:R-:W2:Y:S01]  /*1970*/  @P1 LDG.E.U16 R18, desc[UR4][R34.64] ;  /* 0x0000000422121981 */ /* 0x000ea2000c1e1500 */
[----:B------:R-:W-:Y:S01]  /*1980*/  ISETP.NE.AND P2, PT, R140, RZ, PT ;  /* 0x000000ff8c00720c */ /* 0x000fe20003f45270 */
[----:B--2---:R-:W-:Y:S05]  /*1990*/  @P1 HADD2.F32 R18, -RZ, R18.H0_H0 ;  /* 0x20000012ff121230 */ /* 0x004fea0000004100 */
[----:B------:R-:W-:Y:S01]  /*19a0*/  @P1 FFMA R16, R17, R18, R16 ;  /* 0x0000001211101223 */ /* 0x000fe20000000010 */
[----:B------:R-:W-:Y:S01]  /*19b0*/  ISETP.NE.AND P1, PT, R139, RZ, PT ;  /* 0x000000ff8b00720c */ /* 0x000fe20003f25270 */
[----:B------:R-:W-:Y:S04]  /*19c0*/  @!UPT UIADD3 URZ, URZ, URZ, URZ ;  /* 0x0000003f3f3ff290 */ /* 0x000fe8000fffe03f */
[----:B------:R-:W-:Y:S11]  /*19d0*/  @!P0 BRA `(.L_x_119) ;  /* 0xfffffff400fc8947 */ /* 0x000ff6000383ffff */
.L_x_118:
[----:B------:R-:W-:Y:S01]  /*19e0*/  UISETP.NE.U32.AND UP5, UPT, UR21, URZ, UPT ;  /* 0x0000003f1500728c */ /* 0x000fe2000bfa5070 */
[----:B------:R-:W-:Y:S03]  /*19f0*/  BSSY B1, `(.L_x_120) ;  /* 0x0000183000017945 */ /* 0x000fe60003800000 */
[----:B------:R-:W-:-:S06]  /*1a00*/  UISETP.NE.AND.EX UP5, UPT, UR23, URZ, UPT, UP5 ;  /* 0x0000003f1700728c */ /* 0x000fcc000bfa5350 */
[----:B------:R-:W-:-:S13]  /*1a10*/  PLOP3.LUT P0, PT, PT, PT, UP5, 0x40, 0x0 ;  /* 0x000000000000781c */ /* 0x000fda0003f0e858 */
[----:B------:R-:W-:Y:S05]  /*1a20*/  @P0 BRA `(.L_x_121) ;  /* 0x0000000c008c0947 */ /* 0x000fea0003800000 */
[----:B------:R-:W-:Y:S01]  /*1a30*/  @P1 LEA R20, P0, R100, UR26, 0x1 ;  /* 0x0000001a64141c11 */ /* 0x000fe2000f8008ff */
[----:B------:R-:W0:Y:S03]  /*1a40*/  @P1 LDC R19, c[0x0][0x24c] ;  /* 0x00009300ff131b82 */ /* 0x000e260000000800 */
[----:B------:R-:W-:Y:S02]  /*1a50*/  @P1 IADD3.X R21, R74, UR33, RZ, P0, !PT ;  /* 0x000000214a151c10 */ /* 0x000fe400087fe4ff */
[----:B------:R-:W-:-:S03]  /*1a60*/  @P1 LEA R34, P0, R102, UR32, 0x1 ;  /* 0x0000002066221c11 */ /* 0x000fc6000f8008ff */
[----:B------:R1:W2:Y:S01]  /*1a70*/  @P1 LDG.E.U16 R18, desc[UR4][R20.64] ;  /* 0x0000000414121981 */ /* 0x0002a2000c1e1500 */
[----:B------:R-:W3:Y:S01]  /*1a80*/  @P1 LDC R17, c[0x0][0x21c] ;  /* 0x00008700ff111b82 */ /* 0x000ee20000000800 */
[----:B------:R-:W-:Y:S02]  /*1a90*/  @P1 LEA.HI.X R35, R102, UR16, R54, 0x1, P0 ;  /* 0x0000001066231c11 */ /* 0x000fe400080f0c36 */
[----:B------:R-:W-:-:S04]  /*1aa0*/  @P2 LEA R26, P0, R96, UR26, 0x1 ;  /* 0x0000001a601a2c11 */ /* 0x000fc8000f8008ff */
[----:B------:R-:W-:Y:S01]  /*1ab0*/  @P2 IADD3.X R27, R75, UR33, RZ, P0, !PT ;  /* 0x000000214b1b2c10 */ /* 0x000fe200087fe4ff */
[----:B------:R-:W4:Y:S01]  /*1ac0*/  @P3 LDC R24, c[0x0][0x24c] ;  /* 0x00009300ff183b82 */ /* 0x000f220000000800 */
[----:B------:R-:W-:-:S04]  /*1ad0*/  @P2 LEA R32, P0, R98, UR32, 0x1 ;  /* 0x0000002062202c11 */ /* 0x000fc8000f8008ff */
[----:B------:R-:W-:Y:S02]  /*1ae0*/  @P2 LEA.HI.X R33, R98, UR16, R55, 0x1, P0 ;  /* 0x0000001062212c11 */ /* 0x000fe400080f0c37 */
[----:B------:R-:W-:-:S04]  /*1af0*/  @P3 LEA R30, P0, R92, UR26, 0x1 ;  /* 0x0000001a5c1e3c11 */ /* 0x000fc8000f8008ff */
[----:B------:R-:W-:Y:S02]  /*1b00*/  @P3 IADD3.X R31, R76, UR33, RZ, P0, !PT ;  /* 0x000000214c1f3c10 */ /* 0x000fe400087fe4ff */
[C---:B------:R-:W-:Y:S01]  /*1b10*/  @P3 LEA R144, P0, R94.reuse, UR32, 0x1 ;  /* 0x000000205e903c11 */ /* 0x040fe2000f8008ff */
[----:B-1----:R-:W1:Y:S03]  /*1b20*/  @P2 LDC R20, c[0x0][0x24c] ;  /* 0x00009300ff142b82 */ /* 0x002e660000000800 */
[----:B------:R-:W-:Y:S01]  /*1b30*/  @P3 LEA.HI.X R145, R94, UR16, R56, 0x1, P0 ;  /* 0x000000105e913c11 */ /* 0x000fe200080f0c38 */
[----:B--2---:R-:W-:-:S05]  /*1b40*/  @P1 HADD2.F32 R18, -RZ, R18.H0_H0 ;  /* 0x20000012ff121230 */ /* 0x004fca0000004100 */
[----:B0-----:R-:W-:-:S04]  /*1b50*/  @P1 FMUL R19, R18, R19 ;  /* 0x0000001312131220 */ /* 0x001fc80000400000 */
[----:B---3--:R-:W-:-:S05]  /*1b60*/  @P1 FFMA R0, R0, R17, R19 ;  /* 0x0000001100001223 */ /* 0x008fca0000000013 */
[----:B------:R-:W-:-:S04]  /*1b70*/  @P1 F2FP.F16.F32.PACK_AB R0, RZ, R0 ;  /* 0x00000000ff00123e */ /* 0x000fc800000000ff */
[----:B------:R-:W-:Y:S02]  /*1b80*/  PRMT R17, R0, 0x7610, R17 ;  /* 0x0000761000117816 */ /* 0x000fe40000000011 */
[----:B------:R-:W0:Y:S03]  /*1b90*/  @P2 LDC R0, c[0x0][0x21c] ;  /* 0x00008700ff002b82 */ /* 0x000e260000000800 */
[----:B------:R2:W-:Y:S04]  /*1ba0*/  @P1 STG.E.U16 desc[UR4][R34.64], R17 ;  /* 0x0000001122001986 */ /* 0x0005e8000c101504 */
[----:B------:R-:W3:Y:S02]  /*1bb0*/  @P2 LDG.E.U16 R25, desc[UR4][R26.64] ;  /* 0x000000041a192981 */ /* 0x000ee4000c1e1500 */
[----:B---3--:R-:W-:-:S05]  /*1bc0*/  @P2 HADD2.F32 R25, -RZ, R25.H0_H0 ;  /* 0x20000019ff192230 */ /* 0x008fca0000004100 */
[----:B-1----:R-:W-:-:S04]  /*1bd0*/  @P2 FMUL R20, R25, R20 ;  /* 0x0000001419142220 */ /* 0x002fc80000400000 */
[----:B0-----:R-:W-:-:S05]  /*1be0*/  @P2 FFMA R0, R5, R0, R20 ;  /* 0x0000000005002223 */ /* 0x001fca0000000014 */
[----:B------:R-:W-:-:S04]  /*1bf0*/  @P2 F2FP.F16.F32.PACK_AB R0, RZ, R0 ;  /* 0x00000000ff00223e */ /* 0x000fc800000000ff */
[----:B------:R-:W-:Y:S02]  /*1c00*/  PRMT R5, R0, 0x7610, R5 ;  /* 0x0000761000057816 */ /* 0x000fe40000000005 */
[----:B------:R-:W0:Y:S03]  /*1c10*/  @P3 LDC R0, c[0x0][0x21c] ;  /* 0x00008700ff003b82 */ /* 0x000e260000000800 */
[----:B------:R1:W-:Y:S04]  /*1c20*/  @P2 STG.E.U16 desc[UR4][R32.64], R5 ;  /* 0x0000000520002986 */ /* 0x0003e8000c101504 */
[----:B------:R-:W3:Y:S01]  /*1c30*/  @P3 LDG.E.U16 R25, desc[UR4][R30.64] ;  /* 0x000000041e193981 */ /* 0x000ee2000c1e1500 */
[----:B------:R-:W-:-:S04]  /*1c40*/  @P4 LEA R142, P0, R90, UR26, 0x1 ;  /* 0x0000001a5a8e4c11 */ /* 0x000fc8000f8008ff */
[----:B------:R-:W-:Y:S02]  /*1c50*/  @P4 IADD3.X R143, R77, UR33, RZ, P0, !PT ;  /* 0x000000214d8f4c10 */ /* 0x000fe400087fe4ff */
[----:B------:R-:W-:-:S04]  /*1c60*/  @P4 LEA R146, P0, R110, UR32, 0x1 ;  /* 0x000000206e924c11 */ /* 0x000fc8000f8008ff */
[----:B------:R-:W-:Y:S02]  /*1c70*/  @P4 LEA.HI.X R147, R110, UR16, R57, 0x1, P0 ;  /* 0x000000106e934c11 */ /* 0x000fe400080f0c39 */
[----:B------:R-:W-:Y:S02]  /*1c80*/  LEA R22, P0, R88, UR26, 0x1 ;  /* 0x0000001a58167c11 */ /* 0x000fe4000f8008ff */
[----:B--2---:R-:W-:Y:S02]  /*1c90*/  P2R R17, PR, RZ, 0x2 ;  /* 0x00000002ff117803 */ /* 0x004fe40000000000 */
[----:B------:R-:W-:Y:S01]  /*1ca0*/  IADD3.X R23, R78, UR33, RZ, P0, !PT ;  /* 0x000000214e177c10 */ /* 0x000fe200087fe4ff */
[----:B---3--:R-:W-:-:S05]  /*1cb0*/  @P3 HADD2.F32 R25, -RZ, R25.H0_H0 ;  /* 0x20000019ff193230 */ /* 0x008fca0000004100 */
[----:B----4-:R-:W-:-:S04]  /*1cc0*/  @P3 FMUL R24, R25, R24 ;  /* 0x0000001819183220 */ /* 0x010fc80000400000 */
[----:B0-----:R-:W-:Y:S01]  /*1cd0*/  @P3 FFMA R0, R9, R0, R24 ;  /* 0x0000000009003223 */ /* 0x001fe20000000018 */
[----:B------:R-:W-:Y:S01]  /*1ce0*/  @P5 LEA R138, P0, R108, UR32, 0x1 ;  /* 0x000000206c8a5c11 */ /* 0x000fe2000f8008ff */
[----:B------:R-:W0:Y:S03]  /*1cf0*/  @P4 LDC R24, c[0x0][0x24c] ;  /* 0x00009300ff184b82 */ /* 0x000e260000000800 */
[----:B------:R-:W-:-:S04]  /*1d00*/  @P3 F2FP.F16.F32.PACK_AB R0, RZ, R0 ;  /* 0x00000000ff00323e */ /* 0x000fc800000000ff */
[----:B------:R-:W-:Y:S02]  /*1d10*/  PRMT R9, R0, 0x7610, R9 ;  /* 0x0000761000097816 */ /* 0x000fe40000000009 */
[----:B------:R-:W-:Y:S01]  /*1d20*/  ISETP.NE.AND P1, PT, R46, RZ, PT ;  /* 0x000000ff2e00720c */ /* 0x000fe20003f25270 */
[----:B------:R-:W2:Y:S02]  /*1d30*/  @P4 LDC R0, c[0x0][0x21c] ;  /* 0x00008700ff004b82 */ /* 0x000ea40000000800 */
[----:B------:R-:W-:Y:S04]  /*1d40*/  @P3 STG.E.U16 desc[UR4][R144.64], R9 ;  /* 0x0000000990003986 */ /* 0x000fe8000c101504 */
[----:B------:R3:W4:Y:S01]  /*1d50*/  @P4 LDG.E.U16 R25, desc[UR4][R142.64] ;  /* 0x000000048e194981 */ /* 0x000722000c1e1500 */
[----:B------:R-:W-:-:S02]  /*1d60*/  @P5 LEA.HI.X R139, R108, UR16, R58, 0x1, P0 ;  /* 0x000000106c8b5c11 */ /* 0x000fc400080f0c3a */
[----:B------:R-:W-:Y:S02]  /*1d70*/  LEA R28, P0, R86, UR26, 0x1 ;  /* 0x0000001a561c7c11 */ /* 0x000fe4000f8008ff */
[----:B------:R-:W-:Y:S02]  /*1d80*/  P2R R18, PR, RZ, 0x2 ;  /* 0x00000002ff127803 */ /* 0x000fe40000000000 */
[----:B------:R-:W-:Y:S02]  /*1d90*/  ISETP.NE.AND P1, PT, R53, RZ, PT ;  /* 0x000000ff3500720c */ /* 0x000fe40003f25270 */
[----:B------:R-:W-:Y:S02]  /*1da0*/  IADD3.X R29, R79, UR33, RZ, P0, !PT ;  /* 0x000000214f1d7c10 */ /* 0x000fe400087fe4ff */
[----:B------:R-:W-:Y:S02]  /*1db0*/  @P6 LEA R34, P0, R106, UR32, 0x1 ;  /* 0x000000206a226c11 */ /* 0x000fe4000f8008ff */
[----:B------:R-:W-:-:S02]  /*1dc0*/  P2R R19, PR, RZ, 0x20 ;  /* 0x00000020ff137803 */ /* 0x000fc40000000000 */
[----:B------:R-:W-:Y:S02]  /*1dd0*/  ISETP.NE.AND P5, PT, R51, RZ, PT ;  /* 0x000000ff3300720c */ /* 0x000fe40003fa5270 */
[----:B------:R-:W-:Y:S02]  /*1de0*/  @P6 LEA.HI.X R35, R106, UR16, R59, 0x1, P0 ;  /* 0x000000106a236c11 */ /* 0x000fe400080f0c3b */
[----:B------:R-:W-:Y:S02]  /*1df0*/  LEA R26, P0, R84, UR26, 0x1 ;  /* 0x0000001a541a7c11 */ /* 0x000fe4000f8008ff */
[----:B------:R-:W-:Y:S02]  /*1e00*/  P2R R21, PR, RZ, 0x20 ;  /* 0x00000020ff157803 */ /* 0x000fe40000000000 */
[----:B------:R-:W-:Y:S02]  /*1e10*/  ISETP.NE.AND P5, PT, R52, RZ, PT ;  /* 0x000000ff3400720c */ /* 0x000fe40003fa5270 */
[----:B------:R-:W-:-:S02]  /*1e20*/  IADD3.X R27, R80, UR33, RZ, P0, !PT ;  /* 0x00000021501b7c10 */ /* 0x000fc400087fe4ff */
[----:B-1----:R-:W-:-:S04]  /*1e30*/  @P1 LEA R32, P0, R104, UR32, 0x1 ;  /* 0x0000002068201c11 */ /* 0x002fc8000f8008ff */
[----:B------:R-:W-:Y:S02]  /*1e40*/  @P1 LEA.HI.X R33, R104, UR16, R60, 0x1, P0 ;  /* 0x0000001068211c11 */ /* 0x000fe400080f0c3c */
[----:B------:R-:W-:-:S04]  /*1e50*/  LEA R30, P0, R82, UR26, 0x1 ;  /* 0x0000001a521e7c11 */ /* 0x000fc8000f8008ff */
[----:B------:R-:W-:Y:S02]  /*1e60*/  IADD3.X R31, R81, UR33, RZ, P0, !PT ;  /* 0x00000021511f7c10 */ /* 0x000fe400087fe4ff */
[----:B------:R-:W-:-:S04]  /*1e70*/  @P5 LEA R140, P0, R136, UR32, 0x1 ;  /* 0x00000020888c5c11 */ /* 0x000fc8000f8008ff */
[----:B------:R-:W-:Y:S02]  /*1e80*/  @P5 LEA.HI.X R141, R136, UR16, R61, 0x1, P0 ;  /* 0x00000010888d5c11 */ /* 0x000fe400080f0c3d */
[----:B------:R-:W-:-:S13]  /*1e90*/  ISETP.NE.AND P5, PT, R21, RZ, PT ;  /* 0x000000ff1500720c */ /* 0x000fda0003fa5270 */
[----:B---3--:R-:W-:-:S04]  /*1ea0*/  @P5 LEA R142, P0, R134, UR32, 0x1 ;  /* 0x00000020868e5c11 */ /* 0x008fc8000f8008ff */
[----:B------:R-:W-:Y:S02]  /*1eb0*/  @P5 LEA.HI.X R143, R134, UR16, R62, 0x1, P0 ;  /* 0x00000010868f5c11 */ /* 0x000fe400080f0c3e */
[----:B------:R-:W-:-:S13]  /*1ec0*/  ISETP.NE.AND P5, PT, R19, RZ, PT ;  /* 0x000000ff1300720c */ /* 0x000fda0003fa5270 */
[----:B------:R-:W1:Y:S08]  /*1ed0*/  @P5 LDC R21, c[0x0][0x24c] ;  /* 0x00009300ff155b82 */ /* 0x000e700000000800 */
[----:B------:R-:W3:Y:S01]  /*1ee0*/  @P5 LDC R19, c[0x0][0x21c] ;  /* 0x00008700ff135b82 */ /* 0x000ee20000000800 */
[----:B----4-:R-:W-:-:S05]  /*1ef0*/  @P4 HADD2.F32 R25, -RZ, R25.H0_H0 ;  /* 0x20000019ff194230 */ /* 0x010fca0000004100 */
[----:B0-----:R-:W-:Y:S02]  /*1f00*/  @P4 FMUL R24, R25, R24 ;  /* 0x0000001819184220 */ /* 0x001fe40000400000 */
[----:B------:R-:W0:Y:S02]  /*1f10*/  @P6 LDC R25, c[0x0][0x24c] ;  /* 0x00009300ff196b82 */ /* 0x000e240000000800 */
[----:B--2---:R-:W-:-:S05]  /*1f20*/  @P4 FFMA R0, R13, R0, R24 ;  /* 0x000000000d004223 */ /* 0x004fca0000000018 */
[----:B------:R-:W-:-:S04]  /*1f30*/  @P4 F2FP.F16.F32.PACK_AB R0, RZ, R0 ;  /* 0x00000000ff00423e */ /* 0x000fc800000000ff */
[----:B------:R-:W-:-:S05]  /*1f40*/  PRMT R13, R0, 0x7610, R13 ;  /* 0x00007610000d7816 */ /* 0x000fca000000000d */
[----:B------:R2:W-:Y:S04]  /*1f50*/  @P4 STG.E.U16 desc[UR4][R146.64], R13 ;  /* 0x0000000d92004986 */ /* 0x0005e8000c101504 */
[----:B------:R-:W4:Y:S02]  /*1f60*/  @P5 LDG.E.U16 R0, desc[UR4][R22.64] ;  /* 0x0000000416005981 */ /* 0x000f24000c1e1500 */
[----:B----4-:R-:W-:-:S05]  /*1f70*/  @P5 HADD2.F32 R0, -RZ, R0.H0_H0 ;  /* 0x20000000ff005230 */ /* 0x010fca0000004100 */
[----:B-1----:R-:W-:-:S04]  /*1f80*/  @P5 FMUL R21, R0, R21 ;  /* 0x0000001500155220 */ /* 0x002fc80000400000 */
[----:B---3--:R-:W-:Y:S02]  /*1f90*/  @P5 FFMA R0, R2, R19, R21 ;  /* 0x0000001302005223 */ /* 0x008fe40000000015 */
[----:B------:R-:W1:Y:S03]  /*1fa0*/  @P6 LDC R21, c[0x0][0x21c] ;  /* 0x00008700ff156b82 */ /* 0x000e660000000800 */
[----:B------:R-:W-:-:S04]  /*1fb0*/  @P5 F2FP.F16.F32.PACK_AB R0, RZ, R0 ;  /* 0x00000000ff00523e */ /* 0x000fc800000000ff */
[----:B------:R-:W-:-:S05]  /*1fc0*/  PRMT R2, R0, 0x7610, R2 ;  /* 0x0000761000027816 */ /* 0x000fca0000000002 */
[----:B------:R3:W-:Y:S04]  /*1fd0*/  @P5 STG.E.U16 desc[UR4][R138.64], R2 ;  /* 0x000000028a005986 */ /* 0x0007e8000c101504 */
[----:B------:R-:W4:Y:S01]  /*1fe0*/  @P6 LDG.E.U16 R0, desc[UR4][R28.64] ;  /* 0x000000041c006981 */ /* 0x000f22000c1e1500 */
[----:B------:R-:W-:Y:S02]  /*1ff0*/  P2R R5, PR, RZ, 0x4 ;  /* 0x00000004ff057803 */ /* 0x000fe40000000000 */
[----:B------:R-:W-:-:S04]  /*2000*/  ISETP.NE.AND P2, PT, R47, RZ, PT ;  /* 0x000000ff2f00720c */ /* 0x000fc80003f45270 */
[----:B------:R-:W-:Y:S02]  /*2010*/  P2R R20, PR, RZ, 0x4 ;  /* 0x00000004ff147803 */ /* 0x000fe40000000000 */
[----:B------:R-:W-:Y:S01]  /*2020*/  ISETP.NE.AND P2, PT, R50, RZ, PT ;  /* 0x000000ff3200720c */ /* 0x000fe20003f45270 */
[----:B----4-:R-:W-:-:S05]  /*2030*/  @P6 HADD2.F32 R0, -RZ, R0.H0_H0 ;  /* 0x20000000ff006230 */ /* 0x010fca0000004100 */
[----:B0-----:R-:W-:-:S04]  /*2040*/  @P6 FMUL R25, R0, R25 ;  /* 0x0000001900196220 */ /* 0x001fc80000400000 */
[----:B-1----:R-:W-:Y:S01]  /*2050*/  @P6 FFMA R0, R6, R21, R25 ;  /* 0x0000001506006223 */ /* 0x002fe20000000019 */
[----:B--2---:R-:W-:Y:S01]  /*2060*/  P2R R13, PR, RZ, 0x10 ;  /* 0x00000010ff0d7803 */ /* 0x004fe20000000000 */
[----:B------:R-:W0:Y:S03]  /*2070*/  @P1 LDC R25, c[0x0][0x24c] ;  /* 0x00009300ff191b82 */ /* 0x000e260000000800 */
[----:B------:R-:W-:-:S05]  /*2080*/  @P6 F2FP.F16.F32.PACK_AB R0, RZ, R0 ;  /* 0x00000000ff00623e */ /* 0x000fca00000000ff */
[----:B------:R1:W-:Y:S01]  /*2090*/  @P6 STG.E.U16 desc[UR4][R34.64], R0 ;  /* 0x0000000022006986 */ /* 0x0003e2000c101504 */
[----:B------:R-:W-:Y:S01]  /*20a0*/  P2R R9, PR, RZ, 0x8 ;  /* 0x00000008ff097803 */ /* 0x000fe20000000000 */
[----:B------:R-:W2:Y:S02]  /*20b0*/  @P1 LDC R21, c[0x0][0x21c] ;  /* 0x00008700ff151b82 */ /* 0x000ea40000000800 */
[----:B------:R-:W4:Y:S01]  /*20c0*/  @P1 LDG.E.U16 R6, desc[UR4][R26.64] ;  /* 0x000000041a061981 */ /* 0x000f22000c1e1500 */
[----:B------:R-:W-:Y:S02]  /*20d0*/  ISETP.NE.AND P4, PT, R49, RZ, PT ;  /* 0x000000ff3100720c */ /* 0x000fe40003f85270 */
[----:B------:R-:W-:Y:S02]  /*20e0*/  ISETP.NE.AND P3, PT, R48, RZ, PT ;  /* 0x000000ff3000720c */ /* 0x000fe40003f65270 */
[----:B------:R-:W-:-:S04]  /*20f0*/  @P2 LEA R144, P0, R132, UR32, 0x1 ;  /* 0x0000002084902c11 */ /* 0x000fc8000f8008ff */
[----:B------:R-:W-:Y:S02]  /*2100*/  @P2 LEA.HI.X R145, R132, UR16, R63, 0x1, P0 ;  /* 0x0000001084912c11 */ /* 0x000fe400080f0c3f */
[----:B------:R-:W-:-:S03]  /*2110*/  ISETP.NE.AND P2, PT, R20, RZ, PT ;  /* 0x000000ff1400720c */ /* 0x000fc60003f45270 */
[----:B------:R-:W-:-:S04]  /*2120*/  @P4 LEA R146, P0, R130, UR32, 0x1 ;  /* 0x0000002082924c11 */ /* 0x000fc8000f8008ff */
[----:B------:R-:W-:Y:S02]  /*2130*/  @P4 LEA.HI.X R147, R130, UR16, R64, 0x1, P0 ;  /* 0x0000001082934c11 */ /* 0x000fe400080f0c40 */
[----:B---3--:R-:W-:-:S04]  /*2140*/  @P3 LEA R138, P0, R128, UR32, 0x1 ;  /* 0x00000020808a3c11 */ /* 0x008fc8000f8008ff */
[----:B------:R-:W-:Y:S02]  /*2150*/  @P3 LEA.HI.X R139, R128, UR16, R65, 0x1, P0 ;  /* 0x00000010808b3c11 */ /* 0x000fe400080f0c41 */
[----:B------:R-:W-:-:S04]  /*2160*/  @P2 LEA R148, P0, R126, UR32, 0x1 ;  /* 0x000000207e942c11 */ /* 0x000fc8000f8008ff */
[----:B------:R-:W-:Y:S02]  /*2170*/  @P2 LEA.HI.X R149, R126, UR16, R66, 0x1, P0 ;  /* 0x000000107e952c11 */ /* 0x000fe400080f0c42 */
[----:B------:R-:W-:Y:S02]  /*2180*/  ISETP.NE.AND P0, PT, R53, RZ, PT ;  /* 0x000000ff3500720c */ /* 0x000fe40003f05270 */
[----:B------:R-:W-:Y:S02]  /*2190*/  P2R R2, PR, RZ, 0x20 ;  /* 0x00000020ff027803 */ /* 0x000fe40000000000 */
[----:B------:R-:W-:-:S04]  /*21a0*/  ISETP.NE.AND P5, PT, R51, RZ, PT ;  /* 0x000000ff3300720c */ /* 0x000fc80003fa5270 */
[----:B------:R-:W-:Y:S02]  /*21b0*/  P2R R19, PR, RZ, 0x20 ;  /* 0x00000020ff137803 */ /* 0x000fe40000000000 */
[----:B------:R-:W-:Y:S01]  /*21c0*/  ISETP.NE.AND P5, PT, R52, RZ, PT ;  /* 0x000000ff3400720c */ /* 0x000fe20003fa5270 */
[----:B----4-:R-:W-:-:S05]  /*21d0*/  @P1 HADD2.F32 R6, -RZ, R6.H0_H0 ;  /* 0x20000006ff061230 */ /* 0x010fca0000004100 */
[----:B0-----:R-:W-:-:S04]  /*21e0*/  @P1 FMUL R25, R6, R25 ;  /* 0x0000001906191220 */ /* 0x001fc80000400000 */
[----:B--2---:R-:W-:-:S03]  /*21f0*/  @P1 FFMA R21, R10, R21, R25 ;  /* 0x000000150a151223 */ /* 0x004fc60000000019 */
[----:B------:R-:W0:Y:S02]  /*2200*/  @P5 LDC R25, c[0x0][0x24c] ;  /* 0x00009300ff195b82 */ /* 0x000e240000000800 */
[----:B-1----:R-:W-:-:S04]  /*2210*/  @P0 F2FP.F16.F32.PACK_AB R0, RZ, R21 ;  /* 0x00000015ff00023e */ /* 0x002fc800000000ff */
[----:B------:R-:W-:Y:S02]  /*2220*/  PRMT R6, R0, 0x7610, R6 ;  /* 0x0000761000067816 */ /* 0x000fe40000000006 */
[----:B------:R-:W1:Y:S03]  /*2230*/  @P5 LDC R21, c[0x0][0x21c] ;  /* 0x00008700ff155b82 */ /* 0x000e660000000800 */
[----:B------:R2:W-:Y:S04]  /*2240*/  @P0 STG.E.U16 desc[UR4][R32.64], R6 ;  /* 0x0000000620000986 */ /* 0x0005e8000c101504 */
[----:B------:R-:W3:Y:S02]  /*2250*/  @P5 LDG.E.U16 R0, desc[UR4][R30.64] ;  /* 0x000000041e005981 */ /* 0x000ee4000c1e1500 */
[----:B---3--:R-:W-:-:S05]  /*2260*/  @P5 HADD2.F32 R0, -RZ, R0.H0_H0 ;  /* 0x20000000ff005230 */ /* 0x008fca0000004100 */
[----:B0-----:R-:W-:-:S04]  /*2270*/  @P5 FMUL R25, R0, R25 ;  /* 0x0000001900195220 */ /* 0x001fc80000400000 */
[----:B-1----:R-:W-:-:S05]  /*2280*/  @P5 FFMA R0, R14, R21, R25 ;  /* 0x000000150e005223 */ /* 0x002fca0000000019 */
[----:B------:R-:W-:-:S04]  /*2290*/  @P5 F2FP.F16.F32.PACK_AB R0, RZ, R0 ;  /* 0x00000000ff00523e */ /* 0x000fc800000000ff */
[----:B------:R-:W-:-:S05]  /*22a0*/  PRMT R10, R0, 0x7610, R10 ;  /* 0x00007610000a7816 */ /* 0x000fca000000000a */
[----:B------:R-:W-:Y:S01]  /*22b0*/  @P5 STG.E.U16 desc[UR4][R140.64], R10 ;  /* 0x0000000a8c005986 */ /* 0x000fe2000c101504 */
[----:B------:R-:W-:-:S13]  /*22c0*/  ISETP.NE.AND P5, PT, R19, RZ, PT ;  /* 0x000000ff1300720c */ /* 0x000fda0003fa5270 */
[----:B------:R-:W3:Y:S01]  /*22d0*/  @P5 LDG.E.U16 R19, desc[UR4][R22.64+0x2] ;  /* 0x0000020416135981 */ /* 0x000ee2000c1e1500 */
[----:B--2---:R-:W0:Y:S08]  /*22e0*/  @P5 LDC R6, c[0x0][0x24c] ;  /* 0x00009300ff065b82 */ /* 0x004e300000000800 */
[----:B------:R-:W1:Y:S01]  /*22f0*/  @P5 LDC R0, c[0x0][0x21c] ;  /* 0x00008700ff005b82 */ /* 0x000e620000000800 */
[----:B------:R-:W-:-:S13]  /*2300*/  ISETP.NE.AND P1, PT, R18, RZ, PT ;  /* 0x000000ff1200720c */ /* 0x000fda0003f25270 */
[----:B------:R-:W-:-:S04]  /*2310*/  @P1 LEA R20, P0, R124, UR32, 0x1 ;  /* 0x000000207c141c11 */ /* 0x000fc8000f8008ff */
[----:B------:R-:W-:Y:S02]  /*2320*/  @P1 LEA.HI.X R21, R124, UR16, R67, 0x1, P0 ;  /* 0x000000107c151c11 */ /* 0x000fe400080f0c43 */
[----:B------:R-:W-:Y:S01]  /*2330*/  ISETP.NE.AND P0, PT, R50, RZ, PT ;  /* 0x000000ff3200720c */ /* 0x000fe20003f05270 */
[----:B---3--:R-:W-:-:S05]  /*2340*/  @P5 HADD2.F32 R19, -RZ, R19.H0_H0 ;  /* 0x20000013ff135230 */ /* 0x008fca0000004100 */
[----:B0-----:R-:W-:-:S04]  /*2350*/  @P5 FMUL R6, R19, R6 ;  /* 0x0000000613065220 */ /* 0x001fc80000400000 */
[----:B-1----:R-:W-:-:S05]  /*2360*/  @P5 FFMA R0, R3, R0, R6 ;  /* 0x0000000003005223 */ /* 0x002fca0000000006 */
[----:B------:R-:W-:-:S04]  /*2370*/  @P5 F2FP.F16.F32.PACK_AB R0, RZ, R0 ;  /* 0x00000000ff00523e */ /* 0x000fc800000000ff */
[----:B------:R-:W-:Y:S02]  /*2380*/  PRMT R3, R0, 0x7610, R3 ;  /* 0x0000761000037816 */ /* 0x000fe40000000003 */
[----:B------:R-:W0:Y:S03]  /*2390*/  @P0 LDC R0, c[0x0][0x21c] ;  /* 0x00008700ff000b82 */ /* 0x000e260000000800 */
[----:B------:R1:W-:Y:S04]  /*23a0*/  @P5 STG.E.U16 desc[UR4][R142.64], R3 ;  /* 0x000000038e005986 */ /* 0x0003e8000c101504 */
[----:B------:R-:W2:Y:S01]  /*23b0*/  @P0 LDG.E.U16 R19, desc[UR4][R28.64+0x2] ;  /* 0x000002041c130981 */ /* 0x000ea2000c1e1500 */
[----:B------:R-:W-:-:S02]  /*23c0*/  ISETP.NE.AND P5, PT, R2, RZ, PT ;  /* 0x000000ff0200720c */ /* 0x000fc40003fa5270 */
[----:B------:R-:W3:Y:S08]  /*23d0*/  @P0 LDC R2, c[0x0][0x24c] ;  /* 0x00009300ff020b82 */ /* 0x000ef00000000800 */
[----:B-1----:R-:W1:Y:S01]  /*23e0*/  @P4 LDC R3, c[0x0][0x24c] ;  /* 0x00009300ff034b82 */ /* 0x002e620000000800 */
[----:B--2---:R-:W-:-:S05]  /*23f0*/  @P0 HADD2.F32 R19, -RZ, R19.H0_H0 ;  /* 0x20000013ff130230 */ /* 0x004fca0000004100 */
[----:B---3--:R-:W-:-:S04]  /*2400*/  @P0 FMUL R2, R19, R2 ;  /* 0x0000000213020220 */ /* 0x008fc80000400000 */
[----:B0-----:R-:W-:-:S05]  /*2410*/  @P0 FFMA R0, R7, R0, R2 ;  /* 0x0000000007000223 */ /* 0x001fca0000000002 */
[----:B------:R-:W-:-:S04]  /*2420*/  @P0 F2FP.F16.F32.PACK_AB R0, RZ, R0 ;  /* 0x00000000ff00023e */ /* 0x000fc800000000ff */
[----:B------:R-:W-:Y:S02]  /*2430*/  PRMT R2, R0, 0x7610, R2 ;  /* 0x0000761000027816 */ /* 0x000fe40000000002 */
[----:B------:R-:W0:Y:S03]  /*2440*/  @P4 LDC R0, c[0x0][0x21c] ;  /* 0x00008700ff004b82 */ /* 0x000e260000000800 */
[----:B------:R2:W-:Y:S04]  /*2450*/  @P0 STG.E.U16 desc[UR4][R144.64], R2 ;  /* 0x0000000290000986 */ /* 0x0005e8000c101504 */
[----:B------:R-:W3:Y:S01]  /*2460*/  @P4 LDG.E.U16 R6, desc[UR4][R26.64+0x2] ;  /* 0x000002041a064981 */ /* 0x000ee2000c1e1500 */
[----:B--2---:R-:W2:Y:S01]  /*2470*/  @P3 LDC R2, c[0x0][0x24c] ;  /* 0x00009300ff023b82 */ /* 0x004ea20000000800 */
        /* <DEDUP_REMOVED lines=8> */
[----:B-1----:R-:W1:Y:S01]  /*2500*/  @P2 LDC R3, c[0x0][0x21c] ;  /* 0x00008700ff032b82 */ /* 0x002e620000000800 */
[----:B---3--:R-:W-:-:S05]  /*2510*/  @P3 HADD2.F32 R7, -RZ, R7.H0_H0 ;  /* 0x20000007ff073230 */ /* 0x008fca0000004100 */
[----:B--2---:R-:W-:-:S04]  /*2520*/  @P3 FMUL R2, R7, R2 ;  /* 0x0000000207023220 */ /* 0x004fc80000400000 */
[----:B0-----:R-:W-:-:S05]  /*2530*/  @P3 FFMA R0, R15, R0, R2 ;  /* 0x000000000f003223 */ /* 0x001fca0000000002 */
[----:B------:R-:W-:-:S04]  /*2540*/  @P3 F2FP.F16.F32.PACK_AB R0, RZ, R0 ;  /* 0x00000000ff00323e */ /* 0x000fc800000000ff */
[----:B------:R-:W-:Y:S02]  /*2550*/  PRMT R2, R0, 0x7610, R2 ;  /* 0x0000761000027816 */ /* 0x000fe40000000002 */
[----:B------:R-:W0:Y:S03]  /*2560*/  @P2 LDC R0, c[0x0][0x24c] ;  /* 0x00009300ff002b82 */ /* 0x000e260000000800 */
[----:B------:R2:W-:Y:S04]  /*2570*/  @P3 STG.E.U16 desc[UR4][R138.64], R2 ;  /* 0x000000028a003986 */ /* 0x0005e8000c101504 */
[----:B------:R-:W3:Y:S02]  /*2580*/  @P2 LDG.E.U16 R7, desc[UR4][R22.64+0x4] ;  /* 0x0000040416072981 */ /* 0x000ee4000c1e1500 */
[----:B---3--:R-:W-:-:S05]  /*2590*/  @P2 HADD2.F32 R7, -RZ, R7.H0_H0 ;  /* 0x20000007ff072230 */ /* 0x008fca0000004100 */
[----:B0-----:R-:W-:-:S04]  /*25a0*/  @P2 FMUL R7, R7, R0 ;  /* 0x0000000007072220 */ /* 0x001fc80000400000 */
[----:B-1----:R-:W-:-:S05]  /*25b0*/  @P2 FFMA R0, R4, R3, R7 ;  /* 0x0000000304002223 */ /* 0x002fca0000000007 */
[----:B------:R-:W-:-:S04]  /*25c0*/  @P2 F2FP.F16.F32.PACK_AB R0, RZ, R0 ;  /* 0x00000000ff00223e */ /* 0x000fc800000000ff */
[----:B------:R-:W-:Y:S02]  /*25d0*/  PRMT R3, R0, 0x7610, R3 ;  /* 0x0000761000037816 */ /* 0x000fe40000000003 */
[----:B------:R-:W0:Y:S03]  /*25e0*/  @P1 LDC R0, c[0x0][0x24c] ;  /* 0x00009300ff001b82 */ /* 0x000e260000000800 */
[----:B------:R2:W-:Y:S04]  /*25f0*/  @P2 STG.E.U16 desc[UR4][R148.64], R3 ;  /* 0x0000000394002986 */ /* 0x0005e8000c101504 */
[----:B------:R-:W3:Y:S01]  /*2600*/  @P1 LDG.E.U16 R7, desc[UR4][R28.64+0x4] ;  /* 0x000004041c071981 */ /* 0x000ee2000c1e1500 */
[----:B------:R-:W-:-:S02]  /*2610*/  ISETP.NE.AND P2, PT, R5, RZ, PT ;  /* 0x000000ff0500720c */ /* 0x000fc40003f45270 */
[----:B------:R-:W1:Y:S01]  /*2620*/  @P1 LDC R5, c[0x0][0x21c] ;  /* 0x00008700ff051b82 */ /* 0x000e620000000800 */
[----:B------:R-:W-:Y:S01]  /*2630*/  ISETP.NE.AND P0, PT, R45, RZ, PT ;  /* 0x000000ff2d00720c */ /* 0x000fe20003f05270 */
[----:B------:R-:W-:Y:S01]  /*2640*/  BSSY B0, `(.L_x_122) ;  /* 0x0000014000007945 */ /* 0x000fe20003800000 */
[----:B------:R-:W-:Y:S02]  /*2650*/  ISETP.NE.AND P4, PT, R13, RZ, PT ;  /* 0x000000ff0d00720c */ /* 0x000fe40003f85270 */
[----:B------:R-:W-:Y:S01]  /*2660*/  ISETP.NE.AND P3, PT, R9, RZ, PT ;  /* 0x000000ff0900720c */ /* 0x000fe20003f65270 */
[----:B---3--:R-:W-:-:S05]  /*2670*/  @P1 HADD2.F32 R7, -RZ, R7.H0_H0 ;  /* 0x20000007ff071230 */ /* 0x008fca0000004100 */
[----:B0-----:R-:W-:-:S04]  /*2680*/  @P1 FMUL R7, R7, R0 ;  /* 0x0000000007071220 */ /* 0x001fc80000400000 */
[----:B-1----:R-:W-:-:S05]  /*2690*/  @P1 FFMA R0, R8, R5, R7 ;  /* 0x0000000508001223 */ /* 0x002fca0000000007 */
[----:B------:R-:W-:-:S05]  /*26a0*/  @P1 F2FP.F16.F32.PACK_AB R0, RZ, R0 ;  /* 0x00000000ff00123e */ /* 0x000fca00000000ff */
[----:B------:R2:W-:Y:S01]  /*26b0*/  @P1 STG.E.U16 desc[UR4][R20.64], R0 ;  /* 0x0000000014001986 */ /* 0x0005e2000c101504 */
[----:B------:R-:W-:Y:S01]  /*26c0*/  ISETP.NE.AND P1, PT, R17, RZ, PT ;  /* 0x000000ff1100720c */ /* 0x000fe20003f25270 */
[----:B------:R-:W-:-:S12]  /*26d0*/  @!P0 BRA `(.L_x_123) ;  /* 0x0000000000288947 */ /* 0x000fd80003800000 */
[----:B--2---:R-:W2:Y:S01]  /*26e0*/  LDG.E.U16 R3, desc[UR4][R26.64+0x4] ;  /* 0x000004041a037981 */ /* 0x004ea2000c1e1500 */
[----:B------:R-:W-:Y:S01]  /*26f0*/  ULDC UR6, c[0x0][0x24c] ;  /* 0x0000930000067ab9 */ /* 0x000fe20000000800 */
[----:B------:R-:W-:-:S04]  /*2700*/  LEA R4, P0, R122, UR32, 0x1 ;  /* 0x000000207a047c11 */ /* 0x000fc8000f8008ff */
[----:B------:R-:W-:Y:S01]  /*2710*/  LEA.HI.X R5, R122, UR16, R68, 0x1, P0 ;  /* 0x000000107a057c11 */ /* 0x000fe200080f0c44 */
[----:B--2---:R-:W-:-:S05]  /*2720*/  HADD2.F32 R3, -RZ, R3.H0_H0 ;  /* 0x20000003ff037230 */ /* 0x004fca0000004100 */
[----:B------:R-:W-:Y:S01]  /*2730*/  FMUL R3, R3, UR6 ;  /* 0x0000000603037c20 */ /* 0x000fe20008400000 */
[----:B------:R-:W-:-:S03]  /*2740*/  ULDC UR6, c[0x0][0x21c] ;  /* 0x0000870000067ab9 */ /* 0x000fc60000000800 */
[----:B------:R-:W-:-:S05]  /*2750*/  FFMA R0, R12, UR6, R3 ;  /* 0x000000060c007c23 */ /* 0x000fca0008000003 */
[----:B------:R-:W-:-:S05]  /*2760*/  F2FP.F16.F32.PACK_AB R0, RZ, R0 ;  /* 0x00000000ff00723e */ /* 0x000fca00000000ff */
[----:B------:R0:W-:Y:S02]  /*2770*/  STG.E.U16 desc[UR4][R4.64], R0 ;  /* 0x0000000004007986 */ /* 0x0001e4000c101504 */
.L_x_123:
[----:B------:R-:W-:Y:S05]  /*2780*/  BSYNC B0 ;  /* 0x0000000000007941 */ /* 0x000fea0003800000 */
.L_x_122:
[----:B------:R-:W-:-:S13]  /*2790*/  ISETP.NE.AND P0, PT, R44, RZ, PT ;  /* 0x000000ff2c00720c */ /* 0x000fda0003f05270 */
[----:B------:R-:W-:Y:S05]  /*27a0*/  @!P0 BRA `(.L_x_124) ;  /* 0x00000008009c8947 */ /* 0x000fea0003800000 */
[----:B--2---:R-:W2:Y:S01]  /*27b0*/  LDG.E.U16 R3, desc[UR4][R30.64+0x4] ;  /* 0x000004041e037981 */ /* 0x004ea2000c1e1500 */
[----:B------:R-:W-:Y:S01]  /*27c0*/  ULDC UR6, c[0x0][0x24c] ;  /* 0x0000930000067ab9 */ /* 0x000fe20000000800 */
[----:B0-----:R-:W-:-:S04]  /*27d0*/  LEA R4, P0, R120, UR32, 0x1 ;  /* 0x0000002078047c11 */ /* 0x001fc8000f8008ff */
[----:B------:R-:W-:Y:S01]  /*27e0*/  LEA.HI.X R5, R120, UR16, R69, 0x1, P0 ;  /* 0x0000001078057c11 */ /* 0x000fe200080f0c45 */
[----:B--2---:R-:W-:-:S05]  /*27f0*/  HADD2.F32 R3, -RZ, R3.H0_H0 ;  /* 0x20000003ff037230 */ /* 0x004fca0000004100 */
[----:B------:R-:W-:Y:S01]  /*2800*/  FMUL R3, R3, UR6 ;  /* 0x0000000603037c20 */ /* 0x000fe20008400000 */
[----:B------:R-:W-:-:S03]  /*2810*/  ULDC UR6, c[0x0][0x21c] ;  /* 0x0000870000067ab9 */ /* 0x000fc60000000800 */
[----:B------:R-:W-:-:S05]  /*2820*/  FFMA R0, R16, UR6, R3 ;  /* 0x0000000610007c23 */ /* 0x000fca0008000003 */
[----:B------:R-:W-:-:S05]  /*2830*/  F2FP.F16.F32.PACK_AB R0, RZ, R0 ;  /* 0x00000000ff00723e */ /* 0x000fca00000000ff */
[----:B------:R1:W-:Y:S01]  /*2840*/  STG.E.U16 desc[UR4][R4.64], R0 ;  /* 0x0000000004007986 */ /* 0x0003e2000c101504 */
[----:B------:R-:W-:Y:S05]  /*2850*/  BRA `(.L_x_124) ;  /* 0x0000000800707947 */ /* 0x000fea0003800000 */
.L_x_121:
[----:B------:R-:W0:Y:S01]  /*2860*/  @P2 LDC R22, c[0x0][0x21c] ;  /* 0x00008700ff162b82 */ /* 0x000e220000000800 */
[C---:B------:R-:W-:Y:S02]  /*2870*/  @P1 LEA R28, P0, R102.reuse, UR32, 0x1 ;  /* 0x00000020661c1c11 */ /* 0x040fe4000f8008ff */
[----:B------:R-:W-:Y:S02]  /*2880*/  P2R R18, PR, RZ, 0x2 ;  /* 0x00000002ff127803 */ /* 0x000fe40000000000 */
[----:B------:R-:W-:Y:S02]  /*2890*/  @P1 LEA.HI.X R29, R102, UR16, R54, 0x1, P0 ;  /* 0x00000010661d1c11 */ /* 0x000fe400080f0c36 */
[C---:B------:R-:W-:Y:S02]  /*28a0*/  @P2 LEA R30, P0, R98.reuse, UR32, 0x1 ;  /* 0x00000020621e2c11 */ /* 0x040fe4000f8008ff */
[----:B------:R-:W-:Y:S02]  /*28b0*/  ISETP.NE.AND P1, PT, R53, RZ, PT ;  /* 0x000000ff3500720c */ /* 0x000fe40003f25270 */
[----:B------:R-:W-:-:S02]  /*28c0*/  @P2 LEA.HI.X R31, R98, UR16, R55, 0x1, P0 ;  /* 0x00000010621f2c11 */ /* 0x000fc400080f0c37 */
[C---:B------:R-:W-:Y:S02]  /*28d0*/  @P3 LEA R24, P0, R94.reuse, UR32, 0x1 ;  /* 0x000000205e183c11 */ /* 0x040fe4000f8008ff */
[----:B------:R-:W-:Y:S02]  /*28e0*/  P2R R17, PR, RZ, 0x10 ;  /* 0x00000010ff117803 */ /* 0x000fe40000000000 */
[----:B------:R-:W-:Y:S02]  /*28f0*/  @P3 LEA.HI.X R25, R94, UR16, R56, 0x1, P0 ;  /* 0x000000105e193c11 */ /* 0x000fe400080f0c38 */
[C---:B------:R-:W-:Y:S02]  /*2900*/  @P4 LEA R26, P0, R110.reuse, UR32, 0x1 ;  /* 0x000000206e1a4c11 */ /* 0x040fe4000f8008ff */
[----:B------:R-:W-:Y:S02]  /*2910*/  P2R R19, PR, RZ, 0x40 ;  /* 0x00000040ff137803 */ /* 0x000fe40000000000 */
[----:B------:R-:W-:Y:S01]  /*2920*/  @P4 LEA.HI.X R27, R110, UR16, R57, 0x1, P0 ;  /* 0x000000106e1b4c11 */ /* 0x000fe200080f0c39 */
[----:B0-----:R-:W-:Y:S01]  /*2930*/  @P2 FMUL R5, R5, R22 ;  /* 0x0000001605052220 */ /* 0x001fe20000400000 */
[----:B------:R-:W-:Y:S01]  /*2940*/  @P5 LEA R148, P0, R108, UR32, 0x1 ;  /* 0x000000206c945c11 */ /* 0x000fe2000f8008ff */
[----:B------:R-:W0:Y:S01]  /*2950*/  @P3 LDC R22, c[0x0][0x21c] ;  /* 0x00008700ff163b82 */ /* 0x000e220000000800 */
[----:B------:R-:W-:-:S02]  /*2960*/  ISETP.NE.AND P4, PT, R52, RZ, PT ;  /* 0x000000ff3400720c */ /* 0x000fc40003f85270 */
[----:B------:R-:W-:Y:S02]  /*2970*/  @P5 LEA.HI.X R149, R108, UR16, R58, 0x1, P0 ;  /* 0x000000106c955c11 */ /* 0x000fe400080f0c3a */
[C---:B------:R-:W-:Y:S02]  /*2980*/  @P6 LEA R146, P0, R106.reuse, UR32, 0x1 ;  /* 0x000000206a926c11 */ /* 0x040fe4000f8008ff */
[----:B------:R-:W-:Y:S02]  /*2990*/  @P2 F2FP.F16.F32.PACK_AB R5, RZ, R5 ;  /* 0x00000005ff05223e */ /* 0x000fe400000000ff */
[----:B------:R-:W-:Y:S02]  /*29a0*/  @P6 LEA.HI.X R147, R106, UR16, R59, 0x1, P0 ;  /* 0x000000106a936c11 */ /* 0x000fe400080f0c3b */
[----:B------:R-:W-:Y:S02]  /*29b0*/  @P1 LEA R144, P0, R104, UR32, 0x1 ;  /* 0x0000002068901c11 */ /* 0x000fe4000f8008ff */
[----:B------:R-:W-:-:S02]  /*29c0*/  ISETP.NE.AND P6, PT, R49, RZ, PT ;  /* 0x000000ff3100720c */ /* 0x000fc40003fc5270 */
[----:B------:R-:W-:Y:S02]  /*29d0*/  @P1 LEA.HI.X R145, R104, UR16, R60, 0x1, P0 ;  /* 0x0000001068911c11 */ /* 0x000fe400080f0c3c */
[----:B------:R-:W-:Y:S02]  /*29e0*/  ISETP.NE.AND P1, PT, R18, RZ, PT ;  /* 0x000000ff1200720c */ /* 0x000fe40003f25270 */
[C---:B------:R-:W-:Y:S02]  /*29f0*/  @P4 LEA R140, P0, R136.reuse, UR32, 0x1 ;  /* 0x00000020888c4c11 */ /* 0x040fe4000f8008ff */
[----:B------:R-:W-:Y:S02]  /*2a00*/  P2R R20, PR, RZ, 0x40 ;  /* 0x00000040ff147803 */ /* 0x000fe40000000000 */
[----:B------:R-:W-:Y:S01]  /*2a10*/  @P4 LEA.HI.X R141, R136, UR16, R61, 0x1, P0 ;  /* 0x00000010888d4c11 */ /* 0x000fe200080f0c3d */
[----:B0-----:R-:W-:Y:S01]  /*2a20*/  @P3 FMUL R22, R9, R22 ;  /* 0x0000001609163220 */ /* 0x001fe20000400000 */
[----:B------:R-:W-:-:S02]  /*2a30*/  ISETP.NE.AND P4, PT, R17, RZ, PT ;  /* 0x000000ff1100720c */ /* 0x000fc40003f85270 */
[----:B------:R-:W-:-:S03]  /*2a40*/  ISETP.NE.AND P6, PT, R50, RZ, PT ;  /* 0x000000ff3200720c */ /* 0x000fc60003fc5270 */
[----:B------:R-:W0:Y:S01]  /*2a50*/  @P1 LDC R9, c[0x0][0x21c] ;  /* 0x00008700ff091b82 */ /* 0x000e220000000800 */
[----:B------:R-:W-:Y:S02]  /*2a60*/  P2R R21, PR, RZ, 0x40 ;  /* 0x00000040ff157803 */ /* 0x000fe40000000000 */
[----:B------:R-:W-:-:S13]  /*2a70*/  ISETP.NE.AND P6, PT, R51, RZ, PT ;  /* 0x000000ff3300720c */ /* 0x000fda0003fc5270 */
[----:B------:R-:W-:-:S04]  /*2a80*/  @P6 LEA R142, P0, R134, UR32, 0x1 ;  /* 0x00000020868e6c11 */ /* 0x000fc8000f8008ff */
[----:B------:R-:W-:Y:S02]  /*2a90*/  @P6 LEA.HI.X R143, R134, UR16, R62, 0x1, P0 ;  /* 0x00000010868f6c11 */ /* 0x000fe400080f0c3e */
[----:B------:R-:W-:Y:S01]  /*2aa0*/  ISETP.NE.AND P6, PT, R21, RZ, PT ;  /* 0x000000ff1500720c */ /* 0x000fe20003fc5270 */
[----:B0-----:R-:W-:-:S05]  /*2ab0*/  @P1 FMUL R0, R0, R9 ;  /* 0x0000000900001220 */ /* 0x001fca0000400000 */
[----:B------:R-:W-:-:S04]  /*2ac0*/  @P1 F2FP.F16.F32.PACK_AB R0, RZ, R0 ;  /* 0x00000000ff00123e */ /* 0x000fc800000000ff */
[----:B------:R-:W-:Y:S02]  /*2ad0*/  PRMT R9, R0, 0x7610, R9 ;  /* 0x0000761000097816 */ /* 0x000fe40000000009 */
[----:B------:R-:W-:Y:S02]  /*2ae0*/  @P3 F2FP.F16.F32.PACK_AB R0, RZ, R22 ;  /* 0x00000016ff00323e */ /* 0x000fe400000000ff */
[----:B------:R-:W0:Y:S01]  /*2af0*/  @P4 LDC R22, c[0x0][0x21c] ;  /* 0x00008700ff164b82 */ /* 0x000e220000000800 */
[----:B------:R1:W-:Y:S01]  /*2b00*/  @P1 STG.E.U16 desc[UR4][R28.64], R9 ;  /* 0x000000091c001986 */ /* 0x0003e2000c101504 */
[----:B------:R-:W-:-:S03]  /*2b10*/  @P6 LEA R138, P0, R132, UR32, 0x1 ;  /* 0x00000020848a6c11 */ /* 0x000fc6000f8008ff */
[----:B------:R2:W-:Y:S01]  /*2b20*/  @P2 STG.E.U16 desc[UR4][R30.64], R5 ;  /* 0x000000051e002986 */ /* 0x0005e2000c101504 */
[----:B------:R-:W-:Y:S02]  /*2b30*/  @P6 LEA.HI.X R139, R132, UR16, R63, 0x1, P0 ;  /* 0x00000010848b6c11 */ /* 0x000fe400080f0c3f */
[----:B------:R-:W-:Y:S01]  /*2b40*/  ISETP.NE.AND P6, PT, R20, RZ, PT ;  /* 0x000000ff1400720c */ /* 0x000fe20003fc5270 */
[----:B0-----:R-:W-:Y:S02]  /*2b50*/  @P4 FMUL R23, R13, R22 ;  /* 0x000000160d174220 */ /* 0x001fe40000400000 */
[----:B------:R-:W0:Y:S01]  /*2b60*/  @P5 LDC R13, c[0x0][0x21c] ;  /* 0x00008700ff0d5b82 */ /* 0x000e220000000800 */
[----:B-1----:R-:W-:Y:S02]  /*2b70*/  P2R R9, PR, RZ, 0x2 ;  /* 0x00000002ff097803 */ /* 0x002fe40000000000 */
[----:B------:R-:W-:-:S07]  /*2b80*/  ISETP.NE.AND P1, PT, R44, RZ, PT ;  /* 0x000000ff2c00720c */ /* 0x000fce0003f25270 */
[C---:B------:R-:W-:Y:S02]  /*2b90*/  @P6 LEA R28, P0, R130.reuse, UR32, 0x1 ;  /* 0x00000020821c6c11 */ /* 0x040fe4000f8008ff */
[----:B------:R-:W-:Y:S02]  /*2ba0*/  P2R R17, PR, RZ, 0x2 ;  /* 0x00000002ff117803 */ /* 0x000fe40000000000 */
[----:B------:R-:W-:Y:S02]  /*2bb0*/  ISETP.NE.AND P1, PT, R47, RZ, PT ;  /* 0x000000ff2f00720c */ /* 0x000fe40003f25270 */
[----:B------:R-:W-:Y:S02]  /*2bc0*/  @P6 LEA.HI.X R29, R130, UR16, R64, 0x1, P0 ;  /* 0x00000010821d6c11 */ /* 0x000fe400080f0c40 */
[----:B------:R-:W-:Y:S02]  /*2bd0*/  P2R R18, PR, RZ, 0x2 ;  /* 0x00000002ff127803 */ /* 0x000fe40000000000 */
[----:B------:R-:W-:-:S02]  /*2be0*/  ISETP.NE.AND P1, PT, R48, RZ, PT ;  /* 0x000000ff3000720c */ /* 0x000fc40003f25270 */
[----:B------:R-:W-:Y:S02]  /*2bf0*/  ISETP.NE.AND P6, PT, R19, RZ, PT ;  /* 0x000000ff1300720c */ /* 0x000fe40003fc5270 */
[----:B--2---:R-:W-:Y:S02]  /*2c00*/  P2R R5, PR, RZ, 0x4 ;  /* 0x00000004ff057803 */ /* 0x004fe40000000000 */
[----:B------:R-:W-:Y:S01]  /*2c10*/  ISETP.NE.AND P2, PT, R45, RZ, PT ;  /* 0x000000ff2d00720c */ /* 0x000fe20003f45270 */
[----:B0-----:R-:W-:Y:S01]  /*2c20*/  @P5 FMUL R22, R2, R13 ;  /* 0x0000000d02165220 */ /* 0x001fe20000400000 */
[----:B------:R-:W-:Y:S02]  /*2c30*/  PRMT R13, R0, 0x7610, R13 ;  /* 0x00007610000d7816 */ /* 0x000fe4000000000d */
[----:B------:R-:W-:-:S03]  /*2c40*/  @P4 F2FP.F16.F32.PACK_AB R2, RZ, R23 ;  /* 0x00000017ff02423e */ /* 0x000fc600000000ff */
[C---:B------:R-:W-:Y:S01]  /*2c50*/  @P1 LEA R32, P0, R128.reuse, UR32, 0x1 ;  /* 0x0000002080201c11 */ /* 0x040fe2000f8008ff */
[----:B------:R0:W-:Y:S01]  /*2c60*/  @P3 STG.E.U16 desc[UR4][R24.64], R13 ;  /* 0x0000000d18003986 */ /* 0x0001e2000c101504 */
[----:B------:R-:W1:Y:S01]  /*2c70*/  @P6 LDC R21, c[0x0][0x21c] ;  /* 0x00008700ff156b82 */ /* 0x000e620000000800 */
[----:B------:R-:W-:Y:S02]  /*2c80*/  @P5 F2FP.F16.F32.PACK_AB R0, RZ, R22 ;  /* 0x00000016ff00523e */ /* 0x000fe400000000ff */
[----:B------:R2:W-:Y:S01]  /*2c90*/  @P4 STG.E.U16 desc[UR4][R26.64], R2 ;  /* 0x000000021a004986 */ /* 0x0005e2000c101504 */
[----:B------:R-:W-:Y:S02]  /*2ca0*/  @P1 LEA.HI.X R33, R128, UR16, R65, 0x1, P0 ;  /* 0x0000001080211c11 */ /* 0x000fe400080f0c41 */
[----:B------:R-:W-:-:S13]  /*2cb0*/  ISETP.NE.AND P1, PT, R18, RZ, PT ;  /* 0x000000ff1200720c */ /* 0x000fda0003f25270 */
[----:B------:R-:W-:-:S04]  /*2cc0*/  @P1 LEA R22, P0, R126, UR32, 0x1 ;  /* 0x000000207e161c11 */ /* 0x000fc8000f8008ff */
[----:B------:R-:W-:Y:S01]  /*2cd0*/  @P1 LEA.HI.X R23, R126, UR16, R66, 0x1, P0 ;  /* 0x000000107e171c11 */ /* 0x000fe200080f0c42 */
[----:B-1----:R-:W-:Y:S01]  /*2ce0*/  @P6 FMUL R21, R6, R21 ;  /* 0x0000001506156220 */ /* 0x002fe20000400000 */
[----:B------:R-:W-:Y:S02]  /*2cf0*/  ISETP.NE.AND P1, PT, R17, RZ, PT ;  /* 0x000000ff1100720c */ /* 0x000fe40003f25270 */
[----:B0-----:R-:W-:Y:S02]  /*2d00*/  P2R R13, PR, RZ, 0x8 ;  /* 0x00000008ff0d7803 */ /* 0x001fe40000000000 */
[----:B------:R-:W-:Y:S02]  /*2d10*/  ISETP.NE.AND P3, PT, R46, RZ, PT ;  /* 0x000000ff2e00720c */ /* 0x000fe40003f65270 */
[----:B--2---:R-:W-:Y:S02]  /*2d20*/  P2R R2, PR, RZ, 0x10 ;  /* 0x00000010ff027803 */ /* 0x004fe40000000000 */
[----:B------:R-:W-:-:S02]  /*2d30*/  ISETP.NE.AND P4, PT, R48, RZ, PT ;  /* 0x000000ff3000720c */ /* 0x000fc40003f85270 */
[----:B------:R-:W-:Y:S02]  /*2d40*/  P2R R17, PR, RZ, 0x8 ;  /* 0x00000008ff117803 */ /* 0x000fe40000000000 */
[----:B------:R-:W-:Y:S02]  /*2d50*/  P2R R18, PR, RZ, 0x10 ;  /* 0x00000010ff127803 */ /* 0x000fe40000000000 */
[----:B------:R-:W-:Y:S02]  /*2d60*/  ISETP.NE.AND P4, PT, R51, RZ, PT ;  /* 0x000000ff3300720c */ /* 0x000fe40003f85270 */
[----:B------:R-:W-:Y:S02]  /*2d70*/  PRMT R6, R0, 0x7610, R6 ;  /* 0x0000761000067816 */ /* 0x000fe40000000006 */
[----:B------:R-:W-:Y:S02]  /*2d80*/  P2R R20, PR, RZ, 0x10 ;  /* 0x00000010ff147803 */ /* 0x000fe40000000000 */
[----:B------:R-:W-:Y:S01]  /*2d90*/  ISETP.NE.AND P4, PT, R53, RZ, PT ;  /* 0x000000ff3500720c */ /* 0x000fe20003f85270 */
[----:B------:R0:W-:Y:S01]  /*2da0*/  @P5 STG.E.U16 desc[UR4][R148.64], R6 ;  /* 0x0000000694005986 */ /* 0x0001e2000c101504 */
[----:B------:R-:W-:-:S02]  /*2db0*/  @P3 LEA R24, P0, R124, UR32, 0x1 ;  /* 0x000000207c183c11 */ /* 0x000fc4000f8008ff */
[----:B------:R-:W-:Y:S02]  /*2dc0*/  @P6 F2FP.F16.F32.PACK_AB R0, RZ, R21 ;  /* 0x00000015ff00623e */ /* 0x000fe400000000ff */
[----:B------:R-:W-:Y:S02]  /*2dd0*/  @P3 LEA.HI.X R25, R124, UR16, R67, 0x1, P0 ;  /* 0x000000107c193c11 */ /* 0x000fe400080f0c43 */
[----:B------:R-:W-:Y:S02]  /*2de0*/  ISETP.NE.AND P3, PT, R50, RZ, PT ;  /* 0x000000ff3200720c */ /* 0x000fe40003f65270 */
[----:B------:R-:W-:Y:S02]  /*2df0*/  PRMT R21, R0, 0x7610, R21 ;  /* 0x0000761000157816 */ /* 0x000fe40000000015 */
[----:B------:R-:W-:Y:S01]  /*2e00*/  P2R R19, PR, RZ, 0x8 ;  /* 0x00000008ff137803 */ /* 0x000fe20000000000 */
[----:B------:R-:W1:Y:S01]  /*2e10*/  @P4 LDC R27, c[0x0][0x21c] ;  /* 0x00008700ff1b4b82 */ /* 0x000e620000000800 */
[----:B------:R-:W-:Y:S01]  /*2e20*/  ISETP.NE.AND P3, PT, R52, RZ, PT ;  /* 0x000000ff3400720c */ /* 0x000fe20003f65270 */
[----:B------:R2:W-:Y:S01]  /*2e30*/  @P6 STG.E.U16 desc[UR4][R146.64], R21 ;  /* 0x0000001592006986 */ /* 0x0005e2000c101504 */
[----:B------:R-:W-:-:S04]  /*2e40*/  @P2 LEA R30, P0, R122, UR32, 0x1 ;  /* 0x000000207a1e2c11 */ /* 0x000fc8000f8008ff */
[----:B------:R-:W-:Y:S02]  /*2e50*/  @P2 LEA.HI.X R31, R122, UR16, R68, 0x1, P0 ;  /* 0x000000107a1f2c11 */ /* 0x000fe400080f0c44 */
[----:B------:R-:W-:-:S04]  /*2e60*/  @P1 LEA R34, P0, R120, UR32, 0x1 ;  /* 0x0000002078221c11 */ /* 0x000fc8000f8008ff */
[----:B------:R-:W-:Y:S02]  /*2e70*/  @P1 LEA.HI.X R35, R120, UR16, R69, 0x1, P0 ;  /* 0x0000001078231c11 */ /* 0x000fe400080f0c45 */
[----:B0-----:R-:W-:Y:S02]  /*2e80*/  P2R R6, PR, RZ, 0x20 ;  /* 0x00000020ff067803 */ /* 0x001fe40000000000 */
[----:B------:R-:W-:Y:S02]  /*2e90*/  ISETP.NE.AND P5, PT, R49, RZ, PT ;  /* 0x000000ff3100720c */ /* 0x000fe40003fa5270 */
[----:B------:R-:W-:Y:S01]  /*2ea0*/  ISETP.NE.AND P0, PT, R47, RZ, PT ;  /* 0x000000ff2f00720c */ /* 0x000fe20003f05270 */
[----:B-1----:R-:W-:Y:S02]  /*2eb0*/  @P4 FMUL R0, R10, R27 ;  /* 0x0000001b0a004220 */ /* 0x002fe40000400000 */
[----:B------:R-:W0:Y:S03]  /*2ec0*/  @P3 LDC R27, c[0x0][0x21c] ;  /* 0x00008700ff1b3b82 */ /* 0x000e260000000800 */
[----:B------:R-:W-:-:S04]  /*2ed0*/  @P4 F2FP.F16.F32.PACK_AB R0, RZ, R0 ;  /* 0x00000000ff00423e */ /* 0x000fc800000000ff */
[----:B------:R-:W-:-:S05]  /*2ee0*/  PRMT R10, R0, 0x7610, R10 ;  /* 0x00007610000a7816 */ /* 0x000fca000000000a */
[----:B------:R1:W-:Y:S01]  /*2ef0*/  @P4 STG.E.U16 desc[UR4][R144.64], R10 ;  /* 0x0000000a90004986 */ /* 0x0003e2000c101504 */
[----:B------:R-:W-:Y:S01]  /*2f00*/  ISETP.NE.AND P4, PT, R20, RZ, PT ;  /* 0x000000ff1400720c */ /* 0x000fe20003f85270 */
[----:B0-----:R-:W-:-:S12]  /*2f10*/  @P3 FMUL R0, R14, R27 ;  /* 0x0000001b0e003220 */ /* 0x001fd80000400000 */
[----:B------:R-:W0:Y:S01]  /*2f20*/  @P4 LDC R14, c[0x0][0x21c] ;  /* 0x00008700ff0e4b82 */ /* 0x000e220000000800 */
[----:B------:R-:W-:-:S04]  /*2f30*/  @P3 F2FP.F16.F32.PACK_AB R0, RZ, R0 ;  /* 0x00000000ff00323e */ /* 0x000fc800000000ff */
[----:B--2---:R-:W-:-:S05]  /*2f40*/  PRMT R21, R0, 0x7610, R21 ;  /* 0x0000761000157816 */ /* 0x004fca0000000015 */
[----:B------:R2:W-:Y:S01]  /*2f50*/  @P3 STG.E.U16 desc[UR4][R140.64], R21 ;  /* 0x000000158c003986 */ /* 0x0005e2000c101504 */
[----:B------:R-:W-:Y:S02]  /*2f60*/  ISETP.NE.AND P3, PT, R19, RZ, PT ;  /* 0x000000ff1300720c */ /* 0x000fe40003f65270 */
[----:B------:R-:W3:Y:S01]  /*2f70*/  @P0 LDC R19, c[0x0][0x21c] ;  /* 0x00008700ff130b82 */ /* 0x000ee20000000800 */
[----:B0-----:R-:W-:-:S10]  /*2f80*/  @P4 FMUL R0, R3, R14 ;  /* 0x0000000e03004220 */ /* 0x001fd40000400000 */
[----:B------:R-:W0:Y:S01]  /*2f90*/  @P3 LDC R20, c[0x0][0x21c] ;  /* 0x00008700ff143b82 */ /* 0x000e220000000800 */
[----:B------:R-:W-:-:S04]  /*2fa0*/  @P4 F2FP.F16.F32.PACK_AB R0, RZ, R0 ;  /* 0x00000000ff00423e */ /* 0x000fc800000000ff */
[----:B------:R-:W-:-:S03]  /*2fb0*/  PRMT R26, R0, 0x7610, R26 ;  /* 0x00007610001a7816 */ /* 0x000fc6000000001a */
[----:B------:R-:W4:Y:S02]  /*2fc0*/  @P5 LDC R14, c[0x0][0x21c] ;  /* 0x00008700ff0e5b82 */ /* 0x000f240000000800 */
[----:B------:R2:W-:Y:S01]  /*2fd0*/  @P4 STG.E.U16 desc[UR4][R142.64], R26 ;  /* 0x0000001a8e004986 */ /* 0x0005e2000c101504 */
[----:B------:R-:W-:Y:S01]  /*2fe0*/  ISETP.NE.AND P4, PT, R18, RZ, PT ;  /* 0x000000ff1200720c */ /* 0x000fe20003f85270 */
[----:B---3--:R-:W-:-:S04]  /*2ff0*/  @P0 FMUL R19, R4, R19 ;  /* 0x0000001304130220 */ /* 0x008fc80000400000 */
[----:B------:R-:W3:Y:S01]  /*3000*/  @P1 LDC R3, c[0x0][0x21c] ;  /* 0x00008700ff031b82 */ /* 0x000ee20000000800 */
[----:B0-----:R-:W-:-:S07]  /*3010*/  @P3 FMUL R0, R7, R20 ;  /* 0x0000001407003220 */ /* 0x001fce0000400000 */
[----:B-1----:R-:W0:Y:S01]  /*3020*/  @P4 LDC R10, c[0x0][0x21c] ;  /* 0x00008700ff0a4b82 */ /* 0x002e220000000800 */
[----:B------:R-:W-:-:S04]  /*3030*/  @P3 F2FP.F16.F32.PACK_AB R0, RZ, R0 ;  /* 0x00000000ff00323e */ /* 0x000fc800000000ff */
[----:B------:R-:W-:-:S03]  /*3040*/  PRMT R18, R0, 0x7610, R18 ;  /* 0x0000761000127816 */ /* 0x000fc60000000012 */
[----:B------:R-:W1:Y:S01]  /*3050*/  @P2 LDC R7, c[0x0][0x21c] ;  /* 0x00008700ff072b82 */ /* 0x000e620000000800 */
[----:B----4-:R-:W-:Y:S01]  /*3060*/  @P5 FMUL R0, R11, R14 ;  /* 0x0000000e0b005220 */ /* 0x010fe20000400000 */
[----:B------:R2:W-:Y:S01]  /*3070*/  @P3 STG.E.U16 desc[UR4][R138.64], R18 ;  /* 0x000000128a003986 */ /* 0x0005e2000c101504 */
[----:B------:R-:W-:Y:S01]  /*3080*/  ISETP.NE.AND P3, PT, R17, RZ, PT ;  /* 0x000000ff1100720c */ /* 0x000fe20003f65270 */
[----:B---3--:R-:W-:Y:S02]  /*3090*/  @P1 FMUL R16, R16, R3 ;  /* 0x0000000310101220 */ /* 0x008fe40000400000 */
[----:B------:R-:W-:-:S04]  /*30a0*/  @P5 F2FP.F16.F32.PACK_AB R0, RZ, R0 ;  /* 0x00000000ff00523e */ /* 0x000fc800000000ff */
[----:B------:R-:W-:Y:S01]  /*30b0*/  PRMT R14, R0, 0x7610, R14 ;  /* 0x00007610000e7816 */ /* 0x000fe2000000000e */
[----:B0-----:R-:W-:-:S04]  /*30c0*/  @P4 FMUL R10, R15, R10 ;  /* 0x0000000a0f0a4220 */ /* 0x001fc80000400000 */
[----:B------:R2:W-:Y:S01]  /*30d0*/  @P5 STG.E.U16 desc[UR4][R28.64], R14 ;  /* 0x0000000e1c005986 */ /* 0x0005e2000c101504 */
[----:B------:R-:W0:Y:S01]  /*30e0*/  @P3 LDC R17, c[0x0][0x21c] ;  /* 0x00008700ff113b82 */ /* 0x000e220000000800 */
[----:B------:R-:W-:Y:S02]  /*30f0*/  ISETP.NE.AND P5, PT, R6, RZ, PT ;  /* 0x000000ff0600720c */ /* 0x000fe40003fa5270 */
[----:B------:R-:W-:Y:S01]  /*3100*/  @P4 F2FP.F16.F32.PACK_AB R0, RZ, R10 ;  /* 0x0000000aff00423e */ /* 0x000fe200000000ff */
[----:B-1----:R-:W-:-:S03]  /*3110*/  @P2 FMUL R7, R12, R7 ;  /* 0x000000070c072220 */ /* 0x002fc60000400000 */
[----:B------:R-:W-:Y:S02]  /*3120*/  PRMT R4, R0, 0x7610, R4 ;  /* 0x0000761000047816 */ /* 0x000fe40000000004 */
[----:B------:R-:W-:-:S03]  /*3130*/  @P0 F2FP.F16.F32.PACK_AB R0, RZ, R19 ;  /* 0x00000013ff00023e */ /* 0x000fc600000000ff */
[----:B------:R2:W-:Y:S01]  /*3140*/  @P4 STG.E.U16 desc[UR4][R32.64], R4 ;  /* 0x0000000420004986 */ /* 0x0005e2000c101504 */
[----:B------:R-:W-:Y:S02]  /*3150*/  PRMT R11, R0, 0x7610, R11 ;  /* 0x00007610000b7816 */ /* 0x000fe4000000000b */
[----:B------:R-:W-:Y:S02]  /*3160*/  ISETP.NE.AND P4, PT, R2, RZ, PT ;  /* 0x000000ff0200720c */ /* 0x000fe40003f85270 */
[----:B------:R-:W-:Y:S01]  /*3170*/  @P2 F2FP.F16.F32.PACK_AB R2, RZ, R7 ;  /* 0x00000007ff02223e */ /* 0x000fe200000000ff */
[----:B------:R2:W-:Y:S01]  /*3180*/  @P0 STG.E.U16 desc[UR4][R22.64], R11 ;  /* 0x0000000b16000986 */ /* 0x0005e2000c101504 */
[----:B------:R-:W-:Y:S01]  /*3190*/  @P1 F2FP.F16.F32.PACK_AB R0, RZ, R16 ;  /* 0x00000010ff00123e */ /* 0x000fe200000000ff */
[----:B0-----:R-:W-:-:S05]  /*31a0*/  @P3 FMUL R17, R8, R17 ;  /* 0x0000001108113220 */ /* 0x001fca0000400000 */
[----:B------:R-:W-:-:S05]  /*31b0*/  @P3 F2FP.F16.F32.PACK_AB R3, RZ, R17 ;  /* 0x00000011ff03323e */ /* 0x000fca00000000ff */
[----:B------:R2:W-:Y:S01]  /*31c0*/  @P3 STG.E.U16 desc[UR4][R24.64], R3 ;  /* 0x0000000318003986 */ /* 0x0005e2000c101504 */
[----:B------:R-:W-:-:S03]  /*31d0*/  ISETP.NE.AND P3, PT, R13, RZ, PT ;  /* 0x000000ff0d00720c */ /* 0x000fc60003f65270 */
[----:B------:R2:W-:Y:S01]  /*31e0*/  @P2 STG.E.U16 desc[UR4][R30.64], R2 ;  /* 0x000000021e002986 */ /* 0x0005e2000c101504 */
[----:B------:R-:W-:-:S03]  /*31f0*/  ISETP.NE.AND P2, PT, R5, RZ, PT ;  /* 0x000000ff0500720c */ /* 0x000fc60003f45270 */
[----:B------:R2:W-:Y:S01]  /*3200*/  @P1 STG.E.U16 desc[UR4][R34.64], R0 ;  /* 0x0000000022001986 */ /* 0x0005e2000c101504 */
[----:B------:R-:W-:-:S13]  /*3210*/  ISETP.NE.AND P1, PT, R9, RZ, PT ;  /* 0x000000ff0900720c */ /* 0x000fda0003f25270 */
.L_x_124:
[----:B------:R-:W-:Y:S05]  /*3220*/  BSYNC B1 ;  /* 0x0000000000017941 */ /* 0x000fea0003800000 */
.L_x_120:
[----:B012---:R-:W0:Y:S01]  /*3230*/  LDC R0, c[0x0][0x274] ;  /* 0x00009d00ff007b82 */ /* 0x007e220000000800 */
[----:B------:R-:W-:Y:S01]  /*3240*/  ULDC UR9, c[0x0][0x14] ;  /* 0x0000050000097ab9 */ /* 0x000fe20000000800 */
[----:B------:R-:W-:Y:S02]  /*3250*/  UIADD3 UR7, UP2, UR26, UR8, URZ ;  /* 0x000000081a077290 */ /* 0x000fe4000ff5e03f */
[----:B------:R-:W-:Y:S02]  /*3260*/  UIADD3 UR34, UR9, UR34, URZ ;  /* 0x0000002209227290 */ /* 0x000fe4000fffe03f */
[----:B------:R-:W-:Y:S02]  /*3270*/  UIADD3 UR21, UP1, UR21, UR8, URZ ;  /* 0x0000000815157290 */ /* 0x000fe4000ff3e03f */
[----:B------:R-:W-:Y:S02]  /*3280*/  ULEA UR30, UP4, UR36, UR30, 0x1 ;  /* 0x0000001e241e7291 */ /* 0x000fe4000f88083f */
[----:B------:R-:W-:-:S02]  /*3290*/  ULEA UR31, UP3, UR28, UR31, 0x1 ;  /* 0x0000001f1c1f7291 */ /* 0x000fc4000f86083f */
[----:B------:R-:W-:Y:S02]  /*32a0*/  ULEA UR32, UP0, UR24, UR32, 0x1 ;  /* 0x0000002018207291 */ /* 0x000fe4000f80083f */
[----:B------:R-:W-:Y:S02]  /*32b0*/  UIADD3.X UR6, UR33, UR20, URZ, UP2, !UPT ;  /* 0x0000001421067290 */ /* 0x000fe400097fe43f */
[----:B------:R-:W-:Y:S02]  /*32c0*/  UIADD3.X UR23, UR23, UR20, URZ, UP1, !UPT ;  /* 0x0000001417177290 */ /* 0x000fe40008ffe43f */
[----:B------:R-:W-:Y:S02]  /*32d0*/  UIADD3.X UR14, UR14, UR17, URZ, UP4, !UPT ;  /* 0x000000110e0e7290 */ /* 0x000fe4000a7fe43f */
[----:B------:R-:W-:Y:S02]  /*32e0*/  UIADD3.X UR15, UR15, UR18, URZ, UP3, !UPT ;  /* 0x000000120f0f7290 */ /* 0x000fe40009ffe43f */
[----:B------:R-:W-:Y:S01]  /*32f0*/  USEL UR26, UR26, UR7, !UP5 ;  /* 0x000000071a1a7287 */ /* 0x000fe2000e800000 */
[----:B0-----:R-:W-:Y:S01]  /*3300*/  ISETP.LE.AND P0, PT, R0, UR34, PT ;  /* 0x0000002200007c0c */ /* 0x001fe2000bf03270 */
[----:B------:R-:W-:-:S02]  /*3310*/  USEL UR21, UR21, URZ, UP5 ;  /* 0x0000003f15157287 */ /* 0x000fc4000a800000 */
[----:B------:R-:W-:Y:S02]  /*3320*/  UIADD3.X UR16, UR16, UR19, URZ, UP0, !UPT ;  /* 0x0000001310107290 */ /* 0x000fe400087fe43f */
[----:B------:R-:W-:Y:S02]  /*3330*/  USEL UR33, UR33, UR6, !UP5 ;  /* 0x0000000621217287 */ /* 0x000fe4000e800000 */
[----:B------:R-:W-:-:S06]  /*3340*/  USEL UR23, UR23, URZ, UP5 ;  /* 0x0000003f17177287 */ /* 0x000fcc000a800000 */
[----:B------:R-:W-:Y:S06]  /*3350*/  @P0 BRA `(.L_x_125) ;  /* 0x0000000000040947 */ /* 0x000fec0003800000 */
[----:B------:R-:W-:Y:S05]  /*3360*/  BRA `(.L_x_126) ;  /* 0xffffffd800dc7947 */ /* 0x000fea000383ffff */
.L_x_125:
[----:B------:R-:W-:Y:S05]  /*3370*/  EXIT ;  /* 0x000000000000794d */ /* 0x000fea0003800000 */
.L_x_127:
        /* <DEDUP_REMOVED lines=16> */
.L_x_214:


//--------------------- .text._ZN7cutlass9reference6device6kernel12BlockForEachINS_6half_tENS1_6detail17RandomUniformFuncIS4_EEEEvPT_mNT0_6ParamsE --------------------------
	.section	.text._ZN7cutlass9reference6device6kernel12BlockForEachINS_6half_tENS1_6detail17RandomUniformFuncIS4_EEEEvPT_mNT0_6ParamsE,"ax",@progbits
	.align	128
        .global         _ZN7cutlass9reference6device6kernel12BlockForEachINS_6half_tENS1_6detail17RandomUniformFuncIS4_EEEEvPT_mNT0_6ParamsE
        .type           _ZN7cutlass9reference6device6kernel12BlockForEachINS_6half_tENS1_6detail17RandomUniformFuncIS4_EEEEvPT_mNT0_6ParamsE,@function
        .size           _ZN7cutlass9reference6device6kernel12BlockForEachINS_6half_tENS1_6detail17RandomUniformFuncIS4_EEEEvPT_mNT0_6ParamsE,(.L_x_215 - _ZN7cutlass9reference6device6kernel12BlockForEachINS_6half_tENS1_6detail17RandomUniformFuncIS4_EEEEvPT_mNT0_6ParamsE)
        .other          _ZN7cutlass9reference6device6kernel12BlockForEachINS_6half_tENS1_6detail17RandomUniformFuncIS4_EEEEvPT_mNT0_6ParamsE,@"STO_CUDA_ENTRY STV_DEFAULT"
_ZN7cutlass9reference6device6kernel12BlockForEachINS_6half_tENS1_6detail17RandomUniformFuncIS4_EEEEvPT_mNT0_6ParamsE:
.text._ZN7cutlass9reference6device6kernel12BlockForEachINS_6half_tENS1_6detail17RandomUniformFuncIS4_EEEEvPT_mNT0_6ParamsE:
[----:B------:R-:W0:Y:S08]  /*0000*/  LDC R1, c[0x0][0x28] ;  /* 0x00000a00ff017b82 */ /* 0x000e300000000800 */
[----:B------:R-:W1:Y:S01]  /*0010*/  LDC.U8 R0, c[0x0][0x24c] ;  /* 0x00009300ff007b82 */ /* 0x000e620000000000 */
[----:B------:R-:W2:Y:S01]  /*0020*/  S2R R15, SR_CTAID.X ;  /* 0x00000000000f7919 */ /* 0x000ea20000002500 */
[----:B0-----:R-:W-:Y:S01]  /*0030*/  VIADD R1, R1, 0xffffffa0 ;  /* 0xffffffa001017836 */ /* 0x001fe20000000000 */
[----:B------:R-:W-:Y:S01]  /*0040*/  ULDC UR4, c[0x0][0x0] ;  /* 0x0000000000047ab9 */ /* 0x000fe20000000800 */
[----:B------:R-:W-:Y:S01]  /*0050*/  ULDC.64 UR16, c[0x0][0x208] ;  /* 0x0000820000107ab9 */ /* 0x000fe20000000a00 */
[----:B------:R-:W2:Y:S01]  /*0060*/  S2R R14, SR_TID.X ;  /* 0x00000000000e7919 */ /* 0x000ea20000002100 */
[----:B------:R-:W-:Y:S02]  /*0070*/  BSSY B1, `(.L_x_128) ;  /* 0x0000123000017945 */ /* 0x000fe40003800000 */
[----:B------:R-:W1:Y:S08]  /*0080*/  LDC.U8 R5, c[0x0][0x24d] ;  /* 0x00009340ff057b82 */ /* 0x000e700000000000 */
[----:B------:R-:W0:Y:S08]  /*0090*/  LDC.U8 R4, c[0x0][0x24e] ;  /* 0x00009380ff047b82 */ /* 0x000e300000000000 */
[----:B------:R-:W3:Y:S08]  /*00a0*/  LDC.64 R2, c[0x0][0x220] ;  /* 0x00008800ff027b82 */ /* 0x000ef00000000a00 */
[----:B------:R-:W4:Y:S01]  /*00b0*/  LDC.U8 R13, c[0x0][0x24f] ;  /* 0x000093c0ff0d7b82 */ /* 0x000f220000000000 */
[----:B-1----:R-:W-:-:S07]  /*00c0*/  PRMT R5, R5, 0x7604, R0 ;  /* 0x0000760405057816 */ /* 0x002fce0000000000 */
[----:B------:R-:W1:Y:S01]  /*00d0*/  LDC R12, c[0x0][0x248] ;  /* 0x00009200ff0c7b82 */ /* 0x000e620000000800 */
[----:B0-----:R-:W-:-:S07]  /*00e0*/  PRMT R4, R4, 0x7054, R5 ;  /* 0x0000705404047816 */ /* 0x001fce0000000005 */
[----:B------:R-:W0:Y:S01]  /*00f0*/  LDC.64 R18, c[0x0][0x220] ;  /* 0x00008800ff127b82 */ /* 0x000e220000000a00 */
[----:B---3--:R-:W-:Y:S02]  /*0100*/  LOP3.LUT R5, R2, 0xaad26b49, RZ, 0x3c, !PT ;  /* 0xaad26b4902057812 */ /* 0x008fe400078e3cff */
[----:B------:R-:W-:-:S03]  /*0110*/  LOP3.LUT R2, R3, 0xf7dcefdd, RZ, 0x3c, !PT ;  /* 0xf7dcefdd03027812 */ /* 0x000fc600078e3cff */
[----:B------:R-:W-:Y:S02]  /*0120*/  IMAD R3, R5, 0x4182bed5, RZ ;  /* 0x4182bed505037824 */ /* 0x000fe400078e02ff */
[----:B------:R-:W3:Y:S01]  /*0130*/  LDC.64 R10, c[0x0][0x228] ;  /* 0x00008a00ff0a7b82 */ /* 0x000ee20000000a00 */
[----:B------:R-:W-:Y:S01]  /*0140*/  IMAD R2, R2, -0x658354e5, RZ ;  /* 0x9a7cab1b02027824 */ /* 0x000fe200078e02ff */
[----:B----4-:R-:W-:Y:S01]  /*0150*/  PRMT R13, R13, 0x654, R4 ;  /* 0x000006540d0d7816 */ /* 0x010fe20000000004 */
[C---:B------:R-:W-:Y:S01]  /*0160*/  VIADD R7, R3.reuse, 0x75bcd15 ;  /* 0x075bcd1503077836 */ /* 0x040fe20000000000 */
[C---:B------:R-:W-:Y:S01]  /*0170*/  LOP3.LUT R4, R3.reuse, 0x159a55e5, RZ, 0x3c, !PT ;  /* 0x159a55e503047812 */ /* 0x040fe200078e3cff */
[C---:B------:R-:W-:Y:S01]  /*0180*/  VIADD R5, R2.reuse, 0x1f123bb5 ;  /* 0x1f123bb502057836 */ /* 0x040fe20000000000 */
[C---:B------:R-:W-:Y:S01]  /*0190*/  IADD3 R6, R3.reuse, 0x64f0c9, R2 ;  /* 0x0064f0c903067810 */ /* 0x040fe20007ffe002 */
[----:B------:R-:W-:Y:S01]  /*01a0*/  VIADD R3, R3, 0x583f19 ;  /* 0x00583f1903037836 */ /* 0x000fe20000000000 */
[----:B------:R-:W4:Y:S01]  /*01b0*/  LDC.64 R16, c[0x0][0x238] ;  /* 0x00008e00ff107b82 */ /* 0x000f220000000a00 */
[----:B------:R-:W-:Y:S01]  /*01c0*/  LOP3.LUT R2, R2, 0x5491333, RZ, 0x3c, !PT ;  /* 0x0549133302027812 */ /* 0x000fe200078e3cff */
[----:B-1----:R2:W-:Y:S04]  /*01d0*/  STL.64 [R1+0x28], R12 ;  /* 0x0000280c01007387 */ /* 0x0025e80000100a00 */
[----:B------:R1:W-:Y:S02]  /*01e0*/  STL.64 [R1+0x30], R6 ;  /* 0x0000300601007387 */ /* 0x0003e40000100a00 */
[----:B------:R-:W5:Y:S02]  /*01f0*/  LDC R0, c[0x0][0x230] ;  /* 0x00008c00ff007b82 */ /* 0x000f640000000800 */
[----:B0-----:R1:W-:Y:S04]  /*0200*/  STL.64 [R1], R18 ;  /* 0x0000001201007387 */ /* 0x0013e80000100a00 */
[----:B------:R1:W-:Y:S02]  /*0210*/  STL.64 [R1+0x38], R4 ;  /* 0x0000380401007387 */ /* 0x0003e40000100a00 */
[----:B------:R-:W0:Y:S02]  /*0220*/  LDC.64 R8, c[0x0][0x240] ;  /* 0x00009000ff087b82 */ /* 0x000e240000000a00 */
[----:B---3--:R1:W-:Y:S04]  /*0230*/  STL.64 [R1+0x8], R10 ;  /* 0x0000080a01007387 */ /* 0x0083e80000100a00 */
[----:B------:R1:W-:Y:S04]  /*0240*/  STL.64 [R1+0x40], R2 ;  /* 0x0000400201007387 */ /* 0x0003e80000100a00 */
[----:B----4-:R1:W-:Y:S01]  /*0250*/  STL.64 [R1+0x18], R16 ;  /* 0x0000181001007387 */ /* 0x0103e20000100a00 */
[----:B--2---:R-:W-:-:S02]  /*0260*/  IMAD R13, R15, UR4, R14 ;  /* 0x000000040f0d7c24 */ /* 0x004fc4000f8e020e */
[----:B------:R-:W-:Y:S01]  /*0270*/  IMAD.MOV.U32 R12, RZ, RZ, RZ ;  /* 0x000000ffff0c7224 */ /* 0x000fe200078e00ff */
[----:B-----5:R1:W-:Y:S02]  /*0280*/  STL [R1+0x10], R0 ;  /* 0x0000100001007387 */ /* 0x0203e40000100800 */
[----:B------:R-:W-:Y:S02]  /*0290*/  ISETP.NE.AND P0, PT, R13, RZ, PT ;  /* 0x000000ff0d00720c */ /* 0x000fe40003f05270 */
[----:B0-----:R1:W-:Y:S11]  /*02a0*/  STL.64 [R1+0x20], R8 ;  /* 0x0000200801007387 */ /* 0x0013f60000100a00 */
[----:B------:R-:W-:Y:S05]  /*02b0*/  @!P0 BRA `(.L_x_129) ;  /* 0x0000000c00f88947 */ /* 0x000fea0003800000 */
[----:B------:R-:W-:Y:S01]  /*02c0*/  HFMA2.MMA R21, -RZ, RZ, 0, 0 ;  /* 0x00000000ff157435 */ /* 0x000fe200000001ff */
[----:B-1----:R-:W-:Y:S02]  /*02d0*/  MOV R11, R13 ;  /* 0x0000000d000b7202 */ /* 0x002fe40000000f00 */
[----:B------:R-:W-:-:S08]  /*02e0*/  MOV R8, R12 ;  /* 0x0000000c00087202 */ /* 0x000fd00000000f00 */
.L_x_135:
[----:B------:R-:W-:Y:S01]  /*02f0*/  LOP3.LUT P0, RZ, R11, 0x3, RZ, 0xc0, !PT ;  /* 0x000000030bff7812 */ /* 0x000fe2000780c0ff */
[----:B------:R-:W-:-:S12]  /*0300*/  BSSY B0, `(.L_x_130) ;  /* 0x00000f2000007945 */ /* 0x000fd80003800000 */
[----:B0-----:R-:W-:Y:S05]  /*0310*/  @!P0 BRA `(.L_x_131) ;  /* 0x0000000c00c08947 */ /* 0x001fea0003800000 */
[----:B------:R-:W-:Y:S02]  /*0320*/  HFMA2.MMA R19, -RZ, RZ, 0, 0 ;  /* 0x00000000ff137435 */ /* 0x000fe400000001ff */
.L_x_134:
[----:B------:R-:W-:Y:S01]  /*0330*/  IMAD.MOV.U32 R20, RZ, RZ, RZ ;  /* 0x000000ffff147224 */ /* 0x000fe200078e00ff */
[----:B0-----:R-:W-:Y:S02]  /*0340*/  CS2R R2, SRZ ;  /* 0x0000000000027805 */ /* 0x001fe4000001ff00 */
[----:B------:R-:W-:Y:S01]  /*0350*/  CS2R R4, SRZ ;  /* 0x0000000000047805 */ /* 0x000fe2000001ff00 */
[----:B------:R-:W-:-:S07]  /*0360*/  IMAD.MOV.U32 R7, RZ, RZ, RZ ;  /* 0x000000ffff077224 */ /* 0x000fce00078e00ff */
.L_x_133:
[----:B------:R-:W-:Y:S01]  /*0370*/  LEA R0, R20, R1, 0x2 ;  /* 0x0000000114007211 */ /* 0x000fe200078e10ff */
[----:B------:R-:W0:Y:S05]  /*0380*/  LDC.64 R24, c[0x4][RZ] ;  /* 0x01000000ff187b82 */ /* 0x000e2a0000000a00 */
[----:B------:R-:W5:Y:S01]  /*0390*/  LDL R0, [R0+0x34] ;  /* 0x0000340000007983 */ /* 0x000f620000100800 */
[----:B------:R-:W-:Y:S02]  /*03a0*/  SHF.R.S32.HI R9, RZ, 0x1f, R21 ;  /* 0x0000001fff097819 */ /* 0x000fe40000011415 */
[----:B------:R-:W-:-:S03]  /*03b0*/  MOV R17, RZ ;  /* 0x000000ff00117202 */ /* 0x000fc60000000f00 */
[----:B------:R-:W-:Y:S02]  /*03c0*/  IMAD R9, R9, 0xc80, RZ ;  /* 0x00000c8009097824 */ /* 0x000fe400078e02ff */
[----:B0-----:R-:W-:-:S05]  /*03d0*/  IMAD.WIDE.U32 R24, R21, 0xc80, R24 ;  /* 0x00000c8015187825 */ /* 0x001fca00078e0018 */
[----:B------:R-:W-:-:S07]  /*03e0*/  IADD3 R9, R25, R9, RZ ;  /* 0x0000000919097210 */ /* 0x000fce0007ffe0ff */
.L_x_132:
[----:B------:R-:W-:Y:S02]  /*03f0*/  IMAD.MOV.U32 R10, RZ, RZ, 0x1 ;  /* 0x00000001ff0a7424 */ /* 0x000fe400078e00ff */
[----:B------:R-:W-:-:S03]  /*0400*/  IMAD.MOV.U32 R14, RZ, RZ, R24 ;  /* 0x000000ffff0e7224 */ /* 0x000fc600078e0018 */
[----:B------:R-:W-:Y:S01]  /*0410*/  SHF.L.U32 R15, R10, R17, RZ ;  /* 0x000000110a0f7219 */ /* 0x000fe200000006ff */
[----:B------:R-:W-:-:S03]  /*0420*/  IMAD R10, R20, 0x20, R17 ;  /* 0x00000020140a7824 */ /* 0x000fc600078e0211 */
[----:B-----5:R-:W-:Y:S01]  /*0430*/  LOP3.LUT P0, RZ, R0, R15, RZ, 0xc0, !PT ;  /* 0x0000000f00ff7212 */ /* 0x020fe2000780c0ff */
[----:B------:R-:W-:Y:S02]  /*0440*/  IMAD R10, R10, 0x5, RZ ;  /* 0x000000050a0a7824 */ /* 0x000fe400078e02ff */
[----:B------:R-:W-:Y:S02]  /*0450*/  IMAD.MOV.U32 R15, RZ, RZ, R9 ;  /* 0x000000ffff0f7224 */ /* 0x000fe400078e0009 */
[----:B------:R-:W-:-:S08]  /*0460*/  IMAD.WIDE R22, R10, 0x4, R14 ;  /* 0x000000040a167825 */ /* 0x000fd000078e020e */
[----:B------:R-:W2:Y:S04]  /*0470*/  @P0 LDG.E R16, desc[UR16][R22.64] ;  /* 0x0000001016100981 */ /* 0x000ea8000c1e1900 */
[----:B------:R-:W3:Y:S04]  /*0480*/  @P0 LDG.E R10, desc[UR16][R22.64+0x8] ;  /* 0x00000810160a0981 */ /* 0x000ee8000c1e1900 */
[----:B------:R-:W4:Y:S01]  /*0490*/  @P0 LDG.E R15, desc[UR16][R22.64+0xc] ;  /* 0x00000c10160f0981 */ /* 0x000f22000c1e1900 */
[----:B------:R-:W-:-:S03]  /*04a0*/  IMAD.MOV.U32 R14, RZ, RZ, 0x2 ;  /* 0x00000002ff0e7424 */ /* 0x000fc600078e00ff */
[----:B------:R-:W4:Y:S02]  /*04b0*/  @P0 LDG.E R27, desc[UR16][R22.64+0x4] ;  /* 0x00000410161b0981 */ /* 0x000f24000c1e1900 */
[----:B------:R-:W-:Y:S02]  /*04c0*/  SHF.L.U32 R29, R14, R17, RZ ;  /* 0x000000110e1d7219 */ /* 0x000fe400000006ff */
[----:B------:R-:W4:Y:S02]  /*04d0*/  @P0 LDG.E R14, desc[UR16][R22.64+0x10] ;  /* 0x00001010160e0981 */ /* 0x000f24000c1e1900 */
[----:B------:R-:W-:Y:S02]  /*04e0*/  LOP3.LUT P1, RZ, R0, R29, RZ, 0xc0, !PT ;  /* 0x0000001d00ff7212 */ /* 0x000fe4000782c0ff */
[----:B--2---:R-:W-:-:S11]  /*04f0*/  @P0 LOP3.LUT R7, R7, R16, RZ, 0x3c, !PT ;  /* 0x0000001007070212 */ /* 0x004fd600078e3cff */
[----:B------:R-:W2:Y:S01]  /*0500*/  @P1 LDG.E R16, desc[UR16][R22.64+0x14] ;  /* 0x0000141016101981 */ /* 0x000ea2000c1e1900 */
[----:B---3--:R-:W-:-:S03]  /*0510*/  @P0 LOP3.LUT R5, R5, R10, RZ, 0x3c, !PT ;  /* 0x0000000a05050212 */ /* 0x008fc600078e3cff */
[----:B------:R-:W3:Y:S01]  /*0520*/  @P1 LDG.E R10, desc[UR16][R22.64+0x1c] ;  /* 0x00001c10160a1981 */ /* 0x000ee2000c1e1900 */
[----:B----4-:R-:W-:-:S03]  /*0530*/  @P0 LOP3.LUT R2, R2, R15, RZ, 0x3c, !PT ;  /* 0x0000000f02020212 */ /* 0x010fc600078e3cff */
[----:B------:R-:W4:Y:S01]  /*0540*/  @P1 LDG.E R15, desc[UR16][R22.64+0x20] ;  /* 0x00002010160f1981 */ /* 0x000f22000c1e1900 */
[----:B------:R-:W-:Y:S01]  /*0550*/  @P0 LOP3.LUT R3, R3, R14, RZ, 0x3c, !PT ;  /* 0x0000000e03030212 */ /* 0x000fe200078e3cff */
[----:B------:R-:W-:-:S05]  /*0560*/  IMAD.MOV.U32 R14, RZ, RZ, 0x4 ;  /* 0x00000004ff0e7424 */ /* 0x000fca00078e00ff */
[----:B------:R-:W-:Y:S02]  /*0570*/  SHF.L.U32 R29, R14, R17, RZ ;  /* 0x000000110e1d7219 */ /* 0x000fe400000006ff */
[----:B------:R-:W4:Y:S01]  /*0580*/  @P1 LDG.E R14, desc[UR16][R22.64+0x24] ;  /* 0x00002410160e1981 */ /* 0x000f22000c1e1900 */
[----:B------:R-:W-:-:S03]  /*0590*/  @P0 LOP3.LUT R4, R4, R27, RZ, 0x3c, !PT ;  /* 0x0000001b04040212 */ /* 0x000fc600078e3cff */
[----:B------:R-:W4:Y:S01]  /*05a0*/  @P1 LDG.E R27, desc[UR16][R22.64+0x18] ;  /* 0x00001810161b1981 */ /* 0x000f22000c1e1900 */
        /* <DEDUP_REMOVED lines=143> */
[----:B------:R-:W-:-:S13]  /*0ea0*/  LOP3.LUT P1, RZ, R0, R29, RZ, 0xc0, !PT ;  /* 0x0000001d00ff7212 */ /* 0x000fda000782c0ff */
[----:B------:R-:W4:Y:S01]  /*0eb0*/  @P1 LDG.E R29, desc[UR16][R22.64+0x108] ;  /* 0x00010810161d1981 */ /* 0x000f22000c1e1900 */
[----:B--2---:R-:W-:-:S03]  /*0ec0*/  @P0 LOP3.LUT R7, R7, R16, RZ, 0x3c, !PT ;  /* 0x0000001007070212 */ /* 0x004fc600078e3cff */
[----:B------:R-:W2:Y:S01]  /*0ed0*/  @P1 LDG.E R16, desc[UR16][R22.64+0x104] ;  /* 0x0001041016101981 */ /* 0x000ea2000c1e1900 */
[----:B---3--:R-:W-:-:S03]  /*0ee0*/  @P0 LOP3.LUT R5, R5, R10, RZ, 0x3c, !PT ;  /* 0x0000000a05050212 */ /* 0x008fc600078e3cff */
[----:B------:R-:W3:Y:S01]  /*0ef0*/  @P1 LDG.E R10, desc[UR16][R22.64+0x10c] ;  /* 0x00010c10160a1981 */ /* 0x000ee2000c1e1900 */
[----:B----4-:R-:W-:-:S03]  /*0f00*/  @P0 LOP3.LUT R2, R2, R15, RZ, 0x3c, !PT ;  /* 0x0000000f02020212 */ /* 0x010fc600078e3cff */
[----:B------:R-:W4:Y:S01]  /*0f10*/  @P1 LDG.E R15, desc[UR16][R22.64+0x110] ;  /* 0x00011010160f1981 */ /* 0x000f22000c1e1900 */
[----:B------:R-:W-:Y:S01]  /*0f20*/  @P0 LOP3.LUT R3, R3, R14, RZ, 0x3c, !PT ;  /* 0x0000000e03030212 */ /* 0x000fe200078e3cff */
[----:B------:R-:W-:Y:S01]  /*0f30*/  IMAD.MOV.U32 R14, RZ, RZ, 0x4000 ;  /* 0x00004000ff0e7424 */ /* 0x000fe200078e00ff */
[----:B------:R-:W-:-:S04]  /*0f40*/  @P0 LOP3.LUT R4, R4, R27, RZ, 0x3c, !PT ;  /* 0x0000001b04040212 */ /* 0x000fc800078e3cff */
[----:B------:R-:W-:Y:S02]  /*0f50*/  SHF.L.U32 R27, R14, R17, RZ ;  /* 0x000000110e1b7219 */ /* 0x000fe400000006ff */
[----:B------:R-:W4:Y:S02]  /*0f60*/  @P1 LDG.E R14, desc[UR16][R22.64+0x114] ;  /* 0x00011410160e1981 */ /* 0x000f24000c1e1900 */
[----:B------:R-:W-:-:S13]  /*0f70*/  LOP3.LUT P0, RZ, R0, R27, RZ, 0xc0, !PT ;  /* 0x0000001b00ff7212 */ /* 0x000fda000780c0ff */
[----:B------:R-:W4:Y:S01]  /*0f80*/  @P0 LDG.E R27, desc[UR16][R22.64+0x11c] ;  /* 0x00011c10161b0981 */ /* 0x000f22000c1e1900 */
[----:B--2---:R-:W-:-:S03]  /*0f90*/  @P1 LOP3.LUT R7, R7, R16, RZ, 0x3c, !PT ;  /* 0x0000001007071212 */ /* 0x004fc600078e3cff */
[----:B------:R-:W2:Y:S01]  /*0fa0*/  @P0 LDG.E R18, desc[UR16][R22.64+0x128] ;  /* 0x0001281016120981 */ /* 0x000ea2000c1e1900 */
[----:B---3--:R-:W-:-:S03]  /*0fb0*/  @P1 LOP3.LUT R5, R5, R10, RZ, 0x3c, !PT ;  /* 0x0000000a05051212 */ /* 0x008fc600078e3cff */
[----:B------:R-:W3:Y:S01]  /*0fc0*/  @P0 LDG.E R16, desc[UR16][R22.64+0x118] ;  /* 0x0001181016100981 */ /* 0x000ee2000c1e1900 */
[----:B----4-:R-:W-:-:S03]  /*0fd0*/  @P1 LOP3.LUT R2, R2, R15, RZ, 0x3c, !PT ;  /* 0x0000000f02021212 */ /* 0x010fc600078e3cff */
[----:B------:R-:W4:Y:S04]  /*0fe0*/  @P0 LDG.E R10, desc[UR16][R22.64+0x120] ;  /* 0x00012010160a0981 */ /* 0x000f28000c1e1900 */
[----:B------:R-:W2:Y:S01]  /*0ff0*/  @P0 LDG.E R15, desc[UR16][R22.64+0x124] ;  /* 0x00012410160f0981 */ /* 0x000ea2000c1e1900 */
[----:B------:R-:W-:Y:S02]  /*1000*/  @P1 LOP3.LUT R4, R4, R29, RZ, 0x3c, !PT ;  /* 0x0000001d04041212 */ /* 0x000fe400078e3cff */
[----:B------:R-:W-:Y:S01]  /*1010*/  @P1 LOP3.LUT R3, R3, R14, RZ, 0x3c, !PT ;  /* 0x0000000e03031212 */ /* 0x000fe200078e3cff */
[----:B------:R-:W-:-:S05]  /*1020*/  IMAD.MOV.U32 R14, RZ, RZ, 0x8000 ;  /* 0x00008000ff0e7424 */ /* 0x000fca00078e00ff */
[----:B------:R-:W-:-:S04]  /*1030*/  SHF.L.U32 R29, R14, R17, RZ ;  /* 0x000000110e1d7219 */ /* 0x000fc800000006ff */
[----:B------:R-:W-:Y:S02]  /*1040*/  LOP3.LUT P1, RZ, R0, R29, RZ, 0xc0, !PT ;  /* 0x0000001d00ff7212 */ /* 0x000fe4000782c0ff */
[----:B------:R-:W-:-:S11]  /*1050*/  @P0 LOP3.LUT R4, R4, R27, RZ, 0x3c, !PT ;  /* 0x0000001b04040212 */ /* 0x000fd600078e3cff */
[----:B------:R-:W2:Y:S04]  /*1060*/  @P1 LDG.E R14, desc[UR16][R22.64+0x134] ;  /* 0x00013410160e1981 */ /* 0x000ea8000c1e1900 */
[----:B------:R-:W2:Y:S01]  /*1070*/  @P1 LDG.E R27, desc[UR16][R22.64+0x138] ;  /* 0x00013810161b1981 */ /* 0x000ea2000c1e1900 */
[----:B---3--:R-:W-:-:S03]  /*1080*/  @P0 LOP3.LUT R7, R7, R16, RZ, 0x3c, !PT ;  /* 0x0000001007070212 */ /* 0x008fc600078e3cff */
[----:B------:R-:W3:Y:S01]  /*1090*/  @P1 LDG.E R16, desc[UR16][R22.64+0x12c] ;  /* 0x00012c1016101981 */ /* 0x000ee2000c1e1900 */
[----:B----4-:R-:W-:-:S03]  /*10a0*/  @P0 LOP3.LUT R5, R5, R10, RZ, 0x3c, !PT ;  /* 0x0000000a05050212 */ /* 0x010fc600078e3cff */
[----:B------:R-:W4:Y:S01]  /*10b0*/  @P1 LDG.E R10, desc[UR16][R22.64+0x13c] ;  /* 0x00013c10160a1981 */ /* 0x000f22000c1e1900 */
[----:B--2---:R-:W-:-:S03]  /*10c0*/  @P0 LOP3.LUT R2, R2, R15, RZ, 0x3c, !PT ;  /* 0x0000000f02020212 */ /* 0x004fc600078e3cff */
[----:B------:R-:W2:Y:S01]  /*10d0*/  @P1 LDG.E R15, desc[UR16][R22.64+0x130] ;  /* 0x00013010160f1981 */ /* 0x000ea2000c1e1900 */
[----:B------:R-:W-:Y:S01]  /*10e0*/  VIADD R17, R17, 0x10 ;  /* 0x0000001011117836 */ /* 0x000fe20000000000 */
[----:B------:R-:W-:-:S04]  /*10f0*/  @P0 LOP3.LUT R3, R3, R18, RZ, 0x3c, !PT ;  /* 0x0000001203030212 */ /* 0x000fc800078e3cff */
[----:B------:R-:W-:Y:S02]  /*1100*/  ISETP.NE.AND P0, PT, R17, 0x20, PT ;  /* 0x000000201100780c */ /* 0x000fe40003f05270 */
[----:B------:R-:W-:Y:S02]  /*1110*/  @P1 LOP3.LUT R5, R5, R14, RZ, 0x3c, !PT ;  /* 0x0000000e05051212 */ /* 0x000fe400078e3cff */
[----:B------:R-:W-:Y:S02]  /*1120*/  @P1 LOP3.LUT R2, R2, R27, RZ, 0x3c, !PT ;  /* 0x0000001b02021212 */ /* 0x000fe400078e3cff */
[----:B---3--:R-:W-:Y:S02]  /*1130*/  @P1 LOP3.LUT R7, R7, R16, RZ, 0x3c, !PT ;  /* 0x0000001007071212 */ /* 0x008fe400078e3cff */
[----:B----4-:R-:W-:Y:S02]  /*1140*/  @P1 LOP3.LUT R3, R3, R10, RZ, 0x3c, !PT ;  /* 0x0000000a03031212 */ /* 0x010fe400078e3cff */
[----:B--2---:R-:W-:-:S03]  /*1150*/  @P1 LOP3.LUT R4, R4, R15, RZ, 0x3c, !PT ;  /* 0x0000000f04041212 */ /* 0x004fc600078e3cff */
[----:B------:R-:W-:Y:S05]  /*1160*/  @P0 BRA `(.L_x_132) ;  /* 0xfffffff000a00947 */ /* 0x000fea000383ffff */
[----:B------:R-:W-:-:S04]  /*1170*/  IADD3 R20, R20, 0x1, RZ ;  /* 0x0000000114147810 */ /* 0x000fc80007ffe0ff */
[----:B------:R-:W-:-:S13]  /*1180*/  ISETP.GE.U32.AND P0, PT, R20, 0x5, PT ;  /* 0x000000051400780c */ /* 0x000fda0003f06070 */
[----:B------:R-:W-:Y:S05]  /*1190*/  @!P0 BRA `(.L_x_133) ;  /* 0xfffffff000748947 */ /* 0x000fea000383ffff */
[----:B------:R-:W-:Y:S01]  /*11a0*/  VIADD R19, R19, 0x1 ;  /* 0x0000000113137836 */ /* 0x000fe20000000000 */
[----:B------:R-:W-:Y:S01]  /*11b0*/  LOP3.LUT R0, R11, 0x3, RZ, 0xc0, !PT ;  /* 0x000000030b007812 */ /* 0x000fe200078ec0ff */
[----:B------:R0:W-:Y:S03]  /*11c0*/  STL [R1+0x34], R7 ;  /* 0x0000340701007387 */ /* 0x0001e60000100800 */
[----:B------:R-:W-:Y:S01]  /*11d0*/  ISETP.GT.U32.AND P0, PT, R0, R19, PT ;  /* 0x000000130000720c */ /* 0x000fe20003f04070 */
[----:B------:R0:W-:Y:S03]  /*11e0*/  STL.64 [R1+0x38], R4 ;  /* 0x0000380401007387 */ /* 0x0001e60000100a00 */
[----:B------:R-:W-:Y:S01]  /*11f0*/  ISETP.GT.U32.AND.EX P0, PT, RZ, RZ, PT, P0 ;  /* 0x000000ffff00720c */ /* 0x000fe20003f04100 */
[----:B------:R0:W-:-:S12]  /*1200*/  STL.64 [R1+0x40], R2 ;  /* 0x0000400201007387 */ /* 0x0001d80000100a00 */
[----:B------:R-:W-:Y:S05]  /*1210*/  @P0 BRA `(.L_x_134) ;  /* 0xfffffff000440947 */ /* 0x000fea000383ffff */
.L_x_131:
[----:B------:R-:W-:Y:S05]  /*1220*/  BSYNC B0 ;  /* 0x0000000000007941 */ /* 0x000fea0003800000 */
.L_x_130:
[--C-:B------:R-:W-:Y:S01]  /*1230*/  SHF.R.U64 R11, R11, 0x2, R8.reuse ;  /* 0x000000020b0b7819 */ /* 0x100fe20000001208 */
[----:B------:R-:W-:Y:S01]  /*1240*/  VIADD R21, R21, 0x1 ;  /* 0x0000000115157836 */ /* 0x000fe20000000000 */
[----:B------:R-:W-:Y:S02]  /*1250*/  SHF.R.U32.HI R8, RZ, 0x2, R8 ;  /* 0x00000002ff087819 */ /* 0x000fe40000011608 */
[----:B------:R-:W-:-:S04]  /*1260*/  ISETP.NE.U32.AND P0, PT, R11, RZ, PT ;  /* 0x000000ff0b00720c */ /* 0x000fc80003f05070 */
[----:B------:R-:W-:-:S13]  /*1270*/  ISETP.NE.AND.EX P0, PT, R8, RZ, PT, P0 ;  /* 0x000000ff0800720c */ /* 0x000fda0003f05300 */
[----:B------:R-:W-:Y:S05]  /*1280*/  @!P0 BRA `(.L_x_129) ;  /* 0x0000000000048947 */ /* 0x000fea0003800000 */
[----:B------:R-:W-:Y:S05]  /*1290*/  BRA `(.L_x_135) ;  /* 0xfffffff000147947 */ /* 0x000fea000383ffff */
.L_x_129:
[----:B------:R-:W-:Y:S05]  /*12a0*/  BSYNC B1 ;  /* 0x0000000000017941 */ /* 0x000fea0003800000 */
.L_x_128:
[----:B------:R-:W-:Y:S01]  /*12b0*/  ULDC.64 UR4, c[0x0][0x218] ;  /* 0x0000860000047ab9 */ /* 0x000fe20000000a00 */
[----:B------:R2:W-:Y:S01]  /*12c0*/  STL.64 [R1+0x48], RZ ;  /* 0x000048ff01007387 */ /* 0x0005e20000100a00 */
[----:B------:R-:W-:-:S03]  /*12d0*/  ISETP.GE.U32.AND P0, PT, R13, UR4, PT ;  /* 0x000000040d007c0c */ /* 0x000fc6000bf06070 */
[----:B------:R2:W-:Y:S01]  /*12e0*/  STL [R1+0x50], RZ ;  /* 0x000050ff01007387 */ /* 0x0005e20000100800 */
[----:B------:R-:W-:-:S03]  /*12f0*/  ISETP.GE.U32.AND.EX P0, PT, R12, UR5, PT, P0 ;  /* 0x000000050c007c0c */ /* 0x000fc6000bf06100 */
[----:B------:R2:W-:Y:S10]  /*1300*/  STL.64 [R1+0x58], RZ ;  /* 0x000058ff01007387 */ /* 0x0005f40000100a00 */
[----:B------:R-:W-:Y:S05]  /*1310*/  @P0 EXIT ;  /* 0x000000000000094d */ /* 0x000fea0003800000 */
[----:B-1----:R-:W1:Y:S01]  /*1320*/  LDC R0, c[0x0][0x230] ;  /* 0x00008c00ff007b82 */ /* 0x002e620000000800 */
[----:B------:R-:W-:Y:S01]  /*1330*/  BSSY B2, `(.L_x_136) ;  /* 0x000008f000027945 */ /* 0x000fe20003800000 */
[----:B------:R-:W-:Y:S01]  /*1340*/  ULDC UR4, c[0x0][0x0] ;  /* 0x0000000000047ab9 */ /* 0x000fe20000000800 */
[----:B------:R-:W-:Y:S01]  /*1350*/  MOV R16, R4 ;  /* 0x0000000400107202 */ /* 0x000fe20000000f00 */
[----:B------:R-:W-:Y:S01]  /*1360*/  IMAD.MOV.U32 R18, RZ, RZ, R2 ;  /* 0x000000ffff127224 */ /* 0x000fe200078e0002 */
[----:B------:R-:W-:Y:S01]  /*1370*/  MOV R17, R5 ;  /* 0x0000000500117202 */ /* 0x000fe20000000f00 */
[----:B------:R-:W-:Y:S01]  /*1380*/  ULDC.64 UR6, c[0x0][0x238] ;  /* 0x00008e0000067ab9 */ /* 0x000fe20000000a00 */
[----:B------:R-:W-:Y:S01]  /*1390*/  MOV R19, R3 ;  /* 0x0000000300137202 */ /* 0x000fe20000000f00 */
[----:B------:R-:W3:Y:S01]  /*13a0*/  LDC.64 R14, c[0x0][0x228] ;  /* 0x00008a00ff0e7b82 */ /* 0x000ee20000000a00 */
[----:B------:R-:W-:Y:S01]  /*13b0*/  ULDC UR12, c[0x0][0xc] ;  /* 0x00000300000c7ab9 */ /* 0x000fe20000000800 */
[----:B------:R-:W-:Y:S01]  /*13c0*/  IMAD.MOV.U32 R20, RZ, RZ, R7 ;  /* 0x000000ffff147224 */ /* 0x000fe200078e0007 */
[----:B------:R-:W-:Y:S01]  /*13d0*/  DSETP.LT.AND P4, PT, RZ, UR6, PT ;  /* 0x00000006ff007e2a */ /* 0x000fe2000bf81000 */
[----:B------:R-:W-:Y:S01]  /*13e0*/  UIMAD UR12, UR4, UR12, URZ ;  /* 0x0000000c040c72a4 */ /* 0x000fe2000f8e023f */
[----:B------:R-:W-:Y:S01]  /*13f0*/  ULDC.64 UR14, c[0x0][0x238] ;  /* 0x00008e00000e7ab9 */ /* 0x000fe20000000a00 */
[----:B------:R-:W-:-:S02]  /*1400*/  ULDC UR8, c[0x0][0x248] ;  /* 0x0000920000087ab9 */ /* 0x000fc40000000800 */
[----:B------:R-:W4:Y:S01]  /*1410*/  LDC.64 R8, c[0x0][0x228] ;  /* 0x00008a00ff087b82 */ /* 0x000f220000000a00 */
[----:B------:R-:W-:Y:S01]  /*1420*/  ULDC UR10, c[0x0][0x240] ;  /* 0x00009000000a7ab9 */ /* 0x000fe20000000800 */
[----:B------:R-:W-:Y:S01]  /*1430*/  ULDC UR9, c[0x0][0x244] ;  /* 0x0000910000097ab9 */ /* 0x000fe20000000800 */
[----:B------:R-:W-:Y:S01]  /*1440*/  UMOV UR11, URZ ;  /* 0x0000003f000b7c82 */ /* 0x000fe20008000000 */
[----:B------:R-:W-:Y:S01]  /*1450*/  ULDC.64 UR4, c[0x0][0x218] ;  /* 0x0000860000047ab9 */ /* 0x000fe20000000a00 */
[----:B------:R-:W-:Y:S01]  /*1460*/  ULDC.64 UR6, c[0x0][0x210] ;  /* 0x0000840000067ab9 */ /* 0x000fe20000000a00 */
[----:B-1----:R-:W-:Y:S01]  /*1470*/  ISETP.GT.AND P3, PT, R0, -0x1, PT ;  /* 0xffffffff0000780c */ /* 0x002fe20003f64270 */
[----:B---3--:R-:W-:-:S12]  /*1480*/  FADD R14, -R14, R15 ;  /* 0x0000000f0e0e7221 */ /* 0x008fd80000000100 */
.L_x_144:
[----:B------:R-:W-:Y:S01]  /*1490*/  MOV R10, R17 ;  /* 0x00000011000a7202 */ /* 0x000fe20000000f00 */
[----:B0-----:R-:W-:Y:S01]  /*14a0*/  IMAD.MOV.U32 R4, RZ, RZ, R19 ;  /* 0x000000ffff047224 */ /* 0x001fe200078e0013 */
[----:B------:R-:W-:Y:S01]  /*14b0*/  MOV R15, R16 ;  /* 0x00000010000f7202 */ /* 0x000fe20000000f00 */
[----:B------:R-:W-:Y:S01]  /*14c0*/  IMAD.MOV.U32 R11, RZ, RZ, R18 ;  /* 0x000000ffff0b7224 */ /* 0x000fe200078e0012 */
[----:B------:R-:W-:Y:S04]  /*14d0*/  BSSY B1, `(.L_x_137) ;  /* 0x0000066000017945 */ /* 0x000fe80003800000 */
[----:B-1----:R-:W-:Y:S05]  /*14e0*/  @!P4 BRA `(.L_x_138) ;  /* 0x00000000004cc947 */ /* 0x002fea0003800000 */
[----:B------:R-:W-:Y:S01]  /*14f0*/  SHF.R.U32.HI R7, RZ, 0x2, R20 ;  /* 0x00000002ff077819 */ /* 0x000fe20000011614 */
[----:B------:R-:W-:Y:S01]  /*1500*/  IMAD.SHL.U32 R5, R19, 0x10, RZ ;  /* 0x0000001013057824 */ /* 0x000fe200078e00ff */
[----:B------:R-:W-:Y:S01]  /*1510*/  IADD3 R6, R6, 0x587c5, RZ ;  /* 0x000587c506067810 */ /* 0x000fe20007ffe0ff */
[----:B------:R-:W-:Y:S01]  /*1520*/  HFMA2.MMA R3, -RZ, RZ, 0.1171875, 0 ;  /* 0x2f800000ff037435 */ /* 0x000fe200000001ff */
[----:B------:R-:W-:Y:S01]  /*1530*/  LOP3.LUT R7, R7, R20, RZ, 0x3c, !PT ;  /* 0x0000001407077212 */ /* 0x000fe200078e3cff */
[----:B------:R-:W-:Y:S01]  /*1540*/  IMAD.MOV.U32 R15, RZ, RZ, R17 ;  /* 0x000000ffff0f7224 */ /* 0x000fe200078e0011 */
[----:B------:R-:W-:Y:S04]  /*1550*/  MOV R20, R16 ;  /* 0x0000001000147202 */ /* 0x000fe80000000f00 */
[----:B------:R-:W-:Y:S05]  /*1560*/  IMAD.SHL.U32 R10, R7, 0x2, RZ ;  /* 0x00000002070a7824 */ /* 0x000fea00078e00ff */
[----:B------:R-:W-:Y:S04]  /*1570*/  LOP3.LUT R10, R19, R10, R7, 0x96, !PT ;  /* 0x0000000a130a7212 */ /* 0x000fe800078e9607 */
[----:B------:R-:W-:Y:S05]  /*1580*/  LOP3.LUT R4, R10, R5, RZ, 0x3c, !PT ;  /* 0x000000050a047212 */ /* 0x000fea00078e3cff */
[----:B------:R-:W-:Y:S05]  /*1590*/  IMAD.IADD R2, R4, 0x1, R6 ;  /* 0x0000000104027824 */ /* 0x000fea00078e0206 */
[----:B------:R-:W-:Y:S05]  /*15a0*/  I2FP.F32.U32 R2, R2 ;  /* 0x0000000200027245 */ /* 0x000fea0000201000 */
[----:B------:R-:W-:Y:S04]  /*15b0*/  FFMA R0, R2, R3, 1.1641532182693481445e-10 ;  /* 0x2f00000002007423 */ /* 0x000fe80000000003 */
[----:B------:R-:W0:Y:S02]  /*15c0*/  F2F.F64.F32 R10, R0 ;  /* 0x00000000000a7310 */ /* 0x000e240000201800 */
[----:B0-----:R-:W-:Y:S01]  /*15d0*/  DSETP.GEU.AND P0, PT, R10, UR14, PT ;  /* 0x0000000e0a007e2a */ /* 0x001fe2000bf0e000 */
[----:B------:R-:W-:Y:S01]  /*15e0*/  MOV R10, R18 ;  /* 0x00000012000a7202 */ /* 0x000fe20000000f00 */
[----:B------:R-:W-:Y:S11]  /*15f0*/  IMAD.MOV.U32 R11, RZ, RZ, R19 ;  /* 0x000000ffff0b7224 */ /* 0x000ff600078e0013 */
[----:B------:R-:W-:Y:S01]  /*1600*/  @!UPT UIADD3 URZ, URZ, URZ, URZ ;  /* 0x0000003f3f3ff290 */ /* 0x000fe2000fffe03f */
[----:B------:R-:W-:Y:S05]  /*1610*/  @!P0 BRA `(.L_x_139) ;  /* 0x00000004002c8947 */ /* 0x000fea0003800000 */
.L_x_138:
[----:B------:R-:W-:Y:S02]  /*1620*/  SHF.R.U32.HI R7, RZ, 0x2, R20 ;  /* 0x00000002ff077819 */ /* 0x000fe40000011614 */
[----:B------:R-:W-:Y:S02]  /*1630*/  IADD3 R6, R6, 0x587c5, RZ ;  /* 0x000587c506067810 */ /* 0x000fe40007ffe0ff */
[----:B------:R-:W-:Y:S01]  /*1640*/  LOP3.LUT R16, R7, R20, RZ, 0x3c, !PT ;  /* 0x0000001407107212 */ /* 0x000fe200078e3cff */
[----:B------:R-:W-:Y:S01]  /*1650*/  IMAD.SHL.U32 R7, R4, 0x10, RZ ;  /* 0x0000001004077824 */ /* 0x000fe200078e00ff */
[----:B------:R-:W-:Y:S03]  /*1660*/  MOV R3, 0x2f800000 ;  /* 0x2f80000000037802 */ /* 0x000fe60000000f00 */
[----:B------:R-:W-:Y:S05]  /*1670*/  IMAD.SHL.U32 R17, R16, 0x2, RZ ;  /* 0x0000000210117824 */ /* 0x000fea00078e00ff */
[----:B------:R-:W-:Y:S04]  /*1680*/  LOP3.LUT R16, R4, R17, R16, 0x96, !PT ;  /* 0x0000001104107212 */ /* 0x000fe800078e9610 */
[----:B------:R-:W-:Y:S05]  /*1690*/  LOP3.LUT R5, R16, R7, RZ, 0x3c, !PT ;  /* 0x0000000710057212 */ /* 0x000fea00078e3cff */
[----:B------:R-:W-:Y:S05]  /*16a0*/  IMAD.IADD R2, R5, 0x1, R6 ;  /* 0x0000000105027824 */ /* 0x000fea00078e0206 */
[----:B------:R-:W-:Y:S05]  /*16b0*/  I2FP.F32.U32 R2, R2 ;  /* 0x0000000200027245 */ /* 0x000fea0000201000 */
[----:B------:R-:W-:Y:S04]  /*16c0*/  FFMA R0, R2, R3, 1.1641532182693481445e-10 ;  /* 0x2f00000002007423 */ /* 0x000fe80000000003 */
[----:B----4-:R-:W-:Y:S05]  /*16d0*/  FFMA R16, -R0, R8, R9 ;  /* 0x0000000800107223 */ /* 0x010fea0000000109 */
[----:B------:R-:W-:Y:S01]  /*16e0*/  @!P3 F2FP.F16.F32.PACK_AB R7, RZ, R16 ;  /* 0x00000010ff07b23e */ /* 0x000fe200000000ff */
[----:B------:R-:W-:Y:S06]  /*16f0*/  @!P3 BRA `(.L_x_140) ;  /* 0x0000000000bcb947 */ /* 0x000fec0003800000 */
[----:B------:R-:W-:Y:S01]  /*1700*/  MOV R7, 0x80000000 ;  /* 0x8000000000077802 */ /* 0x000fe20000000f00 */
[----:B------:R-:W-:Y:S01]  /*1710*/  HFMA2.MMA R0, -RZ, RZ, 0, 0 ;  /* 0x00000000ff007435 */ /* 0x000fe200000001ff */
[----:B------:R-:W-:Y:S01]  /*1720*/  FMUL R2, R16, UR10 ;  /* 0x0000000a10027c20 */ /* 0x000fe20008400000 */
[----:B------:R-:W-:Y:S04]  /*1730*/  BSSY B0, `(.L_x_141) ;  /* 0x0000026000007945 */ /* 0x000fe80003800000 */
[----:B------:R-:W-:Y:S11]  /*1740*/  FSETP.GTU.AND P0, PT, |R2|, +INF , PT ;  /* 0x7f8000000200780b */ /* 0x000ff60003f0c200 */
[----:B------:R-:W-:Y:S02]  /*1750*/  @!UPT UIADD3 URZ, URZ, URZ, URZ ;  /* 0x0000003f3f3ff290 */ /* 0x000fe4000fffe03f */
[----:B------:R-:W-:Y:S05]  /*1760*/  @P0 BRA `(.L_x_142) ;  /* 0x0000000000880947 */ /* 0x000fea0003800000 */
[----:B------:R-:W-:Y:S01]  /*1770*/  FSETP.GE.AND P0, PT, R2, 9.22337203685477580800e+18, PT ;  /* 0x5f0000000200780b */ /* 0x000fe20003f06000 */
[----:B------:R-:W-:Y:S01]  /*1780*/  IMAD.MOV.U32 R0, RZ, RZ, -0x1 ;  /* 0xffffffffff007424 */ /* 0x000fe200078e00ff */
[----:B------:R-:W-:Y:S11]  /*1790*/  MOV R7, 0x7fffffff ;  /* 0x7fffffff00077802 */ /* 0x000ff60000000f00 */
[----:B------:R-:W-:Y:S05]  /*17a0*/  @P0 BRA `(.L_x_142) ;  /* 0x0000000000780947 */ /* 0x000fea0003800000 */
[----:B------:R-:W-:Y:S01]  /*17b0*/  HFMA2.MMA R7, -RZ, RZ, -0.0 , 0 ;  /* 0x80000000ff077435 */ /* 0x000fe200000001ff */
[----:B------:R-:W-:Y:S01]  /*17c0*/  FSETP.GTU.AND P0, PT, R2, -9.22337203685477580800e+18, PT ;  /* 0xdf0000000200780b */ /* 0x000fe20003f0c000 */
[----:B------:R-:W-:Y:S11]  /*17d0*/  IMAD.MOV.U32 R0, RZ, RZ, RZ ;  /* 0x000000ffff007224 */ /* 0x000ff600078e00ff */
[----:B------:R-:W-:Y:S01]  /*17e0*/  @!UPT UIADD3 URZ, URZ, URZ, URZ ;  /* 0x0000003f3f3ff290 */ /* 0x000fe2000fffe03f */
[----:B------:R-:W-:Y:S05]  /*17f0*/  @!P0 BRA `(.L_x_142) ;  /* 0x0000000000648947 */ /* 0x000fea0003800000 */
[----:B------:R-:W-:Y:S01]  /*1800*/  SHF.R.U32.HI R3, RZ, 0x17, R2 ;  /* 0x00000017ff037819 */ /* 0x000fe20000011602 */
[----:B------:R-:W-:Y:S02]  /*1810*/  IMAD.SHL.U32 R16, R2, 0x100, RZ ;  /* 0x0000010002107824 */ /* 0x000fe400078e00ff */
[----:B------:R-:W-:Y:S01]  /*1820*/  IMAD.U32 R7, RZ, RZ, UR11 ;  /* 0x0000000bff077e24 */ /* 0x000fe2000f8e00ff */
[----:B------:R-:W-:Y:S01]  /*1830*/  LOP3.LUT R3, R3, 0xff, RZ, 0xc0, !PT ;  /* 0x000000ff03037812 */ /* 0x000fe200078ec0ff */
[----:B------:R-:W-:Y:S01]  /*1840*/  IMAD.U32 R0, RZ, RZ, UR11 ;  /* 0x0000000bff007e24 */ /* 0x000fe2000f8e00ff */
[----:B------:R-:W-:Y:S01]  /*1850*/  SHF.R.U32.HI R16, RZ, 0x1, R16 ;  /* 0x00000001ff107819 */ /* 0x000fe20000011610 */
[----:B------:R-:W-:Y:S01]  /*1860*/  IMAD.MOV.U32 R17, RZ, RZ, RZ ;  /* 0x000000ffff117224 */ /* 0x000fe200078e00ff */
[----:B------:R-:W-:Y:S02]  /*1870*/  IADD3 R3, -R3, 0xbd, RZ ;  /* 0x000000bd03037810 */ /* 0x000fe40007ffe1ff */
[----:B------:R-:W-:Y:S02]  /*1880*/  LOP3.LUT R16, R16, 0x40000000, RZ, 0xfc, !PT ;  /* 0x4000000010107812 */ /* 0x000fe400078efcff */
[C---:B------:R-:W-:Y:S11]  /*1890*/  ISETP.GT.AND P1, PT, R3.reuse, 0x3f, PT ;  /* 0x0000003f0300780c */ /* 0x040ff60003f24270 */
[----:B------:R-:W-:Y:S02]  /*18a0*/  @!UPT UIADD3 URZ, URZ, URZ, URZ ;  /* 0x0000003f3f3ff290 */ /* 0x000fe4000fffe03f */
[C---:B------:R-:W-:Y:S02]  /*18b0*/  @!P1 IADD3 R18, -R3.reuse, 0x40, RZ ;  /* 0x0000004003129810 */ /* 0x040fe40007ffe1ff */
[----:B------:R-:W-:Y:S02]  /*18c0*/  @!P1 ISETP.NE.AND P0, PT, R3, RZ, PT ;  /* 0x000000ff0300920c */ /* 0x000fe40003f05270 */
[--C-:B------:R-:W-:Y:S01]  /*18d0*/  @!P1 SHF.L.U64.HI R18, R7, R18, R16.reuse ;  /* 0x0000001207129219 */ /* 0x100fe20000010210 */
[----:B------:R-:W-:Y:S01]  /*18e0*/  IMAD.MOV.U32 R7, RZ, RZ, RZ ;  /* 0x000000ffff077224 */ /* 0x000fe200078e00ff */
[-CC-:B------:R-:W-:Y:S02]  /*18f0*/  @!P1 SHF.R.U64 R17, R0, R3.reuse, R16.reuse ;  /* 0x0000000300119219 */ /* 0x180fe40000001210 */
[----:B------:R-:W-:Y:S02]  /*1900*/  @!P1 SHF.R.U32.HI R7, RZ, R3, R16 ;  /* 0x00000003ff079219 */ /* 0x000fe40000011610 */
[----:B------:R-:W-:Y:S02]  /*1910*/  @!P1 SEL R16, R18, RZ, P0 ;  /* 0x000000ff12109207 */ /* 0x000fe40000000000 */
[----:B------:R-:W-:Y:S02]  /*1920*/  ISETP.GE.AND P1, PT, R2, RZ, PT ;  /* 0x000000ff0200720c */ /* 0x000fe40003f26270 */
[----:B------:R-:W-:Y:S05]  /*1930*/  LEA.HI R17, P0, R16, R17, RZ, 0x1 ;  /* 0x0000001110117211 */ /* 0x000fea00078108ff */
[----:B------:R-:W-:Y:S01]  /*1940*/  IMAD.X R7, RZ, RZ, R7, P0 ;  /* 0x000000ffff077224 */ /* 0x000fe200000e0607 */
[-C--:B------:R-:W-:Y:S04]  /*1950*/  IADD3 R0, P0, RZ, -R17.reuse, RZ ;  /* 0x80000011ff007210 */ /* 0x080fe80007f1e0ff */
[----:B------:R-:W-:Y:S01]  /*1960*/  SEL R0, R0, R17, !P1 ;  /* 0x0000001100007207 */ /* 0x000fe20004800000 */
[----:B------:R-:W-:Y:S05]  /*1970*/  IMAD.X R2, RZ, RZ, ~R7, P0 ;  /* 0x000000ffff027224 */ /* 0x000fea00000e0e07 */
[----:B------:R-:W-:Y:S02]  /*1980*/  SEL R7, R2, R7, !P1 ;  /* 0x0000000702077207 */ /* 0x000fe40004800000 */
.L_x_142:
[----:B------:R-:W-:Y:S05]  /*1990*/  BSYNC B0 ;  /* 0x0000000000007941 */ /* 0x000fea0003800000 */
.L_x_141:
[----:B------:R-:W-:Y:S02]  /*19a0*/  MOV R16, R0 ;  /* 0x0000000000107202 */ /* 0x000fe40000000f00 */
[----:B------:R-:W-:Y:S04]  /*19b0*/  MOV R17, R7 ;  /* 0x0000000700117202 */ /* 0x000fe80000000f00 */
[----:B------:R-:W0:Y:S02]  /*19c0*/  I2F.S64 R16, R16 ;  /* 0x0000001000107312 */ /* 0x000e240000301400 */
[----:B0-----:R-:W-:Y:S05]  /*19d0*/  FMUL R7, R16, UR9 ;  /* 0x0000000910077c20 */ /* 0x001fea0008400000 */
[----:B------:R-:W-:Y:S07]  /*19e0*/  F2FP.F16.F32.PACK_AB R7, RZ, R7 ;  /* 0x00000007ff07723e */ /* 0x000fee00000000ff */
.L_x_140:
[----:B------:R-:W-:Y:S05]  /*19f0*/  HSETP2.NEU.AND P0, PT, R7.H0_H0, RZ.H0_H0, PT ;  /* 0x200000ff07007234 */ /* 0x000fea0003f0d800 */
[----:B------:R-:W-:Y:S11]  /*1a00*/  ISETP.GT.OR P0, PT, RZ, UR8, P0 ;  /* 0x00000008ff007c0c */ /* 0x000ff60008704670 */
[----:B------:R-:W-:Y:S02]  /*1a10*/  @!UPT UIADD3 URZ, URZ, URZ, URZ ;  /* 0x0000003f3f3ff290 */ /* 0x000fe4000fffe03f */
[----:B------:R-:W-:Y:S05]  /*1a20*/  @P0 BRA `(.L_x_143) ;  /* 0x0000000000400947 */ /* 0x000fea0003800000 */
[C---:B------:R-:W-:Y:S11]  /*1a30*/  FSETP.GT.AND P2, PT, R16.reuse, RZ, PT ;  /* 0x000000ff1000720b */ /* 0x040ff60003f44000 */
[----:B------:R-:W-:Y:S02]  /*1a40*/  @!UPT UIADD3 URZ, URZ, URZ, URZ ;  /* 0x0000003f3f3ff290 */ /* 0x000fe4000fffe03f */
[C---:B------:R-:W-:Y:S01]  /*1a50*/  @!P2 FADD R3, R16.reuse, -1 ;  /* 0xbf8000001003a421 */ /* 0x040fe20000000000 */
[----:B------:R-:W-:Y:S04]  /*1a60*/  @P2 FADD R16, R16, 1 ;  /* 0x3f80000010102421 */ /* 0x000fe80000000000 */
[----:B------:R-:W-:Y:S02]  /*1a70*/  @!P2 FSETP.GEU.AND P1, PT, R14, R3, PT ;  /* 0x000000030e00a20b */ /* 0x000fe40003f2e000 */
[CC--:B------:R-:W-:Y:S02]  /*1a80*/  @P2 FSETP.GEU.AND P0, PT, R16.reuse, R9.reuse, PT ;  /* 0x000000091000220b */ /* 0x0c0fe40003f0e000 */
[----:B------:R-:W-:Y:S02]  /*1a90*/  @!P2 FSEL R7, R3, R14, !P1 ;  /* 0x0000000e0307a208 */ /* 0x000fe40004800000 */
[----:B------:R-:W-:Y:S04]  /*1aa0*/  @P2 FSEL R7, R16, R9, !P0 ;  /* 0x0000000910072208 */ /* 0x000fe80004000000 */
[----:B------:R-:W-:Y:S01]  /*1ab0*/  F2FP.F16.F32.PACK_AB R7, RZ, R7 ;  /* 0x00000007ff07723e */ /* 0x000fe200000000ff */
[----:B------:R-:W-:Y:S05]  /*1ac0*/  BRA `(.L_x_143) ;  /* 0x0000000000187947 */ /* 0x000fea0003800000 */
.L_x_139:
[----:B------:R-:W-:Y:S01]  /*1ad0*/  MOV R11, R18 ;  /* 0x00000012000b7202 */ /* 0x000fe20000000f00 */
[----:B------:R-:W-:Y:S01]  /*1ae0*/  IMAD.MOV.U32 R5, RZ, RZ, R4 ;  /* 0x000000ffff057224 */ /* 0x000fe200078e0004 */
[----:B------:R-:W-:Y:S01]  /*1af0*/  MOV R15, R16 ;  /* 0x00000010000f7202 */ /* 0x000fe20000000f00 */
[----:B------:R-:W-:Y:S01]  /*1b00*/  IMAD.MOV.U32 R7, RZ, RZ, 0x7fff ;  /* 0x00007fffff077424 */ /* 0x000fe200078e00ff */
[----:B------:R-:W-:Y:S01]  /*1b10*/  MOV R4, R19 ;  /* 0x0000001300047202 */ /* 0x000fe20000000f00 */
[----:B------:R-:W-:Y:S02]  /*1b20*/  IMAD.MOV.U32 R10, RZ, RZ, R17 ;  /* 0x000000ffff0a7224 */ /* 0x000fe400078e0011 */
.L_x_143:
[----:B------:R-:W-:Y:S05]  /*1b30*/  BSYNC B1 ;  /* 0x0000000000017941 */ /* 0x000fea0003800000 */
.L_x_137:
[C---:B------:R-:W-:Y:S01]  /*1b40*/  LEA R2, P0, R13.reuse, UR6, 0x1 ;  /* 0x000000060d027c11 */ /* 0x040fe2000f8008ff */
[----:B------:R-:W-:Y:S01]  /*1b50*/  IMAD.MOV.U32 R19, RZ, RZ, R5 ;  /* 0x000000ffff137224 */ /* 0x000fe200078e0005 */
[----:B------:R-:W-:Y:S01]  /*1b60*/  MOV R17, R11 ;  /* 0x0000000b00117202 */ /* 0x000fe20000000f00 */
[----:B------:R-:W-:Y:S01]  /*1b70*/  IMAD.MOV.U32 R18, RZ, RZ, R4 ;  /* 0x000000ffff127224 */ /* 0x000fe200078e0004 */
[C---:B------:R-:W-:Y:S01]  /*1b80*/  LEA.HI.X R3, R13.reuse, UR7, R12, 0x1, P0 ;  /* 0x000000070d037c11 */ /* 0x040fe200080f0c0c */
[----:B------:R-:W-:Y:S01]  /*1b90*/  IMAD.MOV.U32 R16, RZ, RZ, R10 ;  /* 0x000000ffff107224 */ /* 0x000fe200078e000a */
[----:B------:R-:W-:Y:S02]  /*1ba0*/  IADD3 R13, P0, R13, UR12, RZ ;  /* 0x0000000c0d0d7c10 */ /* 0x000fe4000ff1e0ff */
[----:B------:R-:W-:Y:S01]  /*1bb0*/  MOV R20, R15 ;  /* 0x0000000f00147202 */ /* 0x000fe20000000f00 */
[----:B------:R1:W-:Y:S02]  /*1bc0*/  STG.E.U16 desc[UR16][R2.64], R7 ;  /* 0x0000000702007986 */ /* 0x0003e4000c101510 */
[----:B------:R-:W-:Y:S01]  /*1bd0*/  IMAD.X R12, RZ, RZ, R12, P0 ;  /* 0x000000ffff0c7224 */ /* 0x000fe200000e060c */
[----:B------:R-:W-:Y:S04]  /*1be0*/  ISETP.GE.U32.AND P0, PT, R13, UR4, PT ;  /* 0x000000040d007c0c */ /* 0x000fe8000bf06070 */
[----:B------:R-:W-:Y:S11]  /*1bf0*/  ISETP.GE.U32.AND.EX P0, PT, R12, UR5, PT, P0 ;  /* 0x000000050c007c0c */ /* 0x000ff6000bf06100 */
[----:B------:R-:W-:Y:S02]  /*1c00*/  @!UPT UIADD3 URZ, URZ, URZ, URZ ;  /* 0x0000003f3f3ff290 */ /* 0x000fe4000fffe03f */
[----:B------:R-:W-:Y:S05]  /*1c10*/  @!P0 BRA `(.L_x_144) ;  /* 0xfffffff8001c8947 */ /* 0x000fea000383ffff */
[----:B------:R-:W-:Y:S05]  /*1c20*/  BSYNC B2 ;  /* 0x0000000000027941 */ /* 0x000fea0003800000 */
.L_x_136:
[----:B------:R-:W-:Y:S01]  /*1c30*/  MOV R14, R6 ;  /* 0x00000006000e7202 */ /* 0x000fe20000000f00 */
[----:B------:R-:W-:Y:S04]  /*1c40*/  STL.64 [R1+0x38], R10 ;  /* 0x0000380a01007387 */ /* 0x000fe80000100a00 */
[----:B------:R-:W-:Y:S04]  /*1c50*/  STL.64 [R1+0x40], R4 ;  /* 0x0000400401007387 */ /* 0x000fe80000100a00 */
[----:B------:R-:W-:Y:S01]  /*1c60*/  STL.64 [R1+0x30], R14 ;  /* 0x0000300e01007387 */ /* 0x000fe20000100a00 */
[----:B------:R-:W-:Y:S05]  /*1c70*/  EXIT ;  /* 0x000000000000794d */ /* 0x000fea0003800000 */
.L_x_145:
        /* <DEDUP_REMOVED lines=16> */
.L_x_215:


//--------------------- .text._ZN7cutlass6KernelINS_6kernel12ApplySoftmaxINS_6half_tEffS3_fLi8ENS_11MatrixShapeILi1ELi1024EEEEEEEvNT_6ParamsE --------------------------
	.section	.text._ZN7cutlass6KernelINS_6kernel12ApplySoftmaxINS_6half_tEffS3_fLi8ENS_11MatrixShapeILi1ELi1024EEEEEEEvNT_6ParamsE,"ax",@progbits
	.align	128
.text._ZN7cutlass6KernelINS_6kernel12ApplySoftmaxINS_6half_tEffS3_fLi8ENS_11MatrixShapeILi1ELi1024EEEEEEEvNT_6ParamsE:
        .type           _ZN7cutlass6KernelINS_6kernel12ApplySoftmaxINS_6half_tEffS3_fLi8ENS_11MatrixShapeILi1ELi1024EEEEEEEvNT_6ParamsE,@function
        .size           _ZN7cutlass6KernelINS_6kernel12ApplySoftmaxINS_6half_tEffS3_fLi8ENS_11MatrixShapeILi1ELi1024EEEEEEEvNT_6ParamsE,(.L_x_209 - _ZN7cutlass6KernelINS_6kernel12ApplySoftmaxINS_6half_tEffS3_fLi8ENS_11MatrixShapeILi1ELi1024EEEEEEEvNT_6ParamsE)
        .other          _ZN7cutlass6KernelINS_6kernel12ApplySoftmaxINS_6half_tEffS3_fLi8ENS_11MatrixShapeILi1ELi1024EEEEEEEvNT_6ParamsE,@"STO_CUDA_ENTRY STV_DEFAULT"
_ZN7cutlass6KernelINS_6kernel12ApplySoftmaxINS_6half_tEffS3_fLi8ENS_11MatrixShapeILi1ELi1024EEEEEEEvNT_6ParamsE:
[----:B------:R-:W-:Y:S01]  /*0000*/  LDC R1, c[0x0][0x28] ;  /* 0x00000a00ff017b82 */ /* 0x000fe20000000800 */
[----:B------:R-:W0:Y:S07]  /*0010*/  S2R R3, SR_TID.Y ;  /* 0x0000000000037919 */ /* 0x000e2e0000002200 */
[----:B------:R-:W0:Y:S02]  /*0020*/  S2UR UR4, SR_CTAID.X ;  /* 0x00000000000479c3 */ /* 0x000e240000002500 */
[----:B0-----:R-:W-:Y:S01]  /*0030*/  IADD3 R3, R3, UR4, RZ ;  /* 0x0000000403037c10 */ /* 0x001fe2000fffe0ff */
[----:B------:R-:W-:-:S03]  /*0040*/  ULDC UR4, c[0x0][0x210] ;  /* 0x0000840000047ab9 */ /* 0x000fc60000000800 */
[----:B------:R-:W-:-:S13]  /*0050*/  ISETP.GE.AND P0, PT, R3, UR4, PT ;  /* 0x0000000403007c0c */ /* 0x000fda000bf06270 */
[----:B------:R-:W-:Y:S05]  /*0060*/  @P0 EXIT ;  /* 0x000000000000094d */ /* 0x000fea0003800000 */
[----:B------:R-:W0:Y:S01]  /*0070*/  S2R R9, SR_TID.X ;  /* 0x0000000000097919 */ /* 0x000e220000002100 */
[----:B------:R-:W1:Y:S01]  /*0080*/  S2UR UR8, SR_CTAID.Z ;  /* 0x00000000000879c3 */ /* 0x000e620000002700 */
[----:B------:R-:W-:Y:S01]  /*0090*/  SHF.R.S32.HI R8, RZ, 0x1f, R3 ;  /* 0x0000001fff087819 */ /* 0x000fe20000011403 */
[----:B------:R-:W-:-:S04]  /*00a0*/  ULDC.64 UR6, c[0x0][0x228] ;  /* 0x00008a0000067ab9 */ /* 0x000fc80000000a00 */
[----:B------:R-:W-:Y:S02]  /*00b0*/  IMAD R20, R8, UR6, RZ ;  /* 0x0000000608147c24 */ /* 0x000fe4000f8e02ff */
[----:B------:R-:W2:Y:S02]  /*00c0*/  LDC.64 R6, c[0x0][0x260] ;  /* 0x00009800ff067b82 */ /* 0x000ea40000000a00 */
[----:B------:R-:W-:-:S06]  /*00d0*/  IMAD R20, R3, UR7, R20 ;  /* 0x0000000703147c24 */ /* 0x000fcc000f8e0214 */
[----:B------:R-:W3:Y:S01]  /*00e0*/  LDC.64 R4, c[0x0][0x278] ;  /* 0x00009e00ff047b82 */ /* 0x000ee20000000a00 */
[----:B-1----:R-:W-:-:S07]  /*00f0*/  USHF.R.S32.HI UR4, URZ, 0x1f, UR8 ;  /* 0x0000001f3f047899 */ /* 0x002fce0008011408 */
[----:B------:R-:W1:Y:S01]  /*0100*/  LDC R0, c[0x0][0x214] ;  /* 0x00008500ff007b82 */ /* 0x000e620000000800 */
[----:B0-----:R-:W-:Y:S01]  /*0110*/  SHF.L.U32 R9, R9, 0x3, RZ ;  /* 0x0000000309097819 */ /* 0x001fe200000006ff */
[----:B--2---:R-:W-:-:S06]  /*0120*/  IMAD R2, R6, UR4, RZ ;  /* 0x0000000406027c24 */ /* 0x004fcc000f8e02ff */
[----:B------:R-:W0:Y:S01]  /*0130*/  LDC R22, c[0x0][0x268] ;  /* 0x00009a00ff167b82 */ /* 0x000e220000000800 */
[----:B------:R-:W-:Y:S01]  /*0140*/  SHF.R.S32.HI R15, RZ, 0x1f, R9 ;  /* 0x0000001fff0f7819 */ /* 0x000fe20000011409 */
[----:B------:R-:W-:Y:S01]  /*0150*/  IMAD R7, R7, UR8, R2 ;  /* 0x0000000807077c24 */ /* 0x000fe2000f8e0202 */
[----:B------:R-:W-:Y:S01]  /*0160*/  MOV R14, R9 ;  /* 0x00000009000e7202 */ /* 0x000fe20000000f00 */
[----:B---3--:R-:W-:-:S04]  /*0170*/  IMAD R10, R4, UR4, RZ ;  /* 0x00000004040a7c24 */ /* 0x008fc8000f8e02ff */
[----:B------:R-:W2:Y:S01]  /*0180*/  LDC R2, c[0x0][0x270] ;  /* 0x00009c00ff027b82 */ /* 0x000ea20000000800 */
[----:B------:R-:W-:Y:S01]  /*0190*/  IMAD.WIDE.U32 R12, R6, UR8, R14 ;  /* 0x00000008060c7c25 */ /* 0x000fe2000f8e000e */
[----:B------:R-:W-:-:S03]  /*01a0*/  ULDC.64 UR4, c[0x0][0x258] ;  /* 0x0000960000047ab9 */ /* 0x000fc60000000a00 */
[----:B------:R-:W-:Y:S01]  /*01b0*/  IMAD R10, R5, UR8, R10 ;  /* 0x00000008050a7c24 */ /* 0x000fe2000f8e020a */
[----:B------:R-:W-:Y:S01]  /*01c0*/  IADD3 R13, R13, R7, RZ ;  /* 0x000000070d0d7210 */ /* 0x000fe20007ffe0ff */
[----:B------:R-:W-:Y:S01]  /*01d0*/  IMAD.WIDE.U32 R14, R4, UR8, R14 ;  /* 0x00000008040e7c25 */ /* 0x000fe2000f8e000e */
[----:B------:R-:W3:Y:S01]  /*01e0*/  LDC.64 R6, c[0x0][0x240] ;  /* 0x00009000ff067b82 */ /* 0x000ee20000000a00 */
[----:B-1----:R-:W-:Y:S02]  /*01f0*/  ISETP.GE.AND P2, PT, R0, 0x1, PT ;  /* 0x000000010000780c */ /* 0x002fe40003f46270 */
[----:B------:R-:W-:Y:S01]  /*0200*/  IMAD R8, R8, UR4, RZ ;  /* 0x0000000408087c24 */ /* 0x000fe2000f8e02ff */
[----:B------:R-:W-:Y:S01]  /*0210*/  IADD3 R11, R15, R10, RZ ;  /* 0x0000000a0f0b7210 */ /* 0x000fe20007ffe0ff */
[C---:B------:R-:W-:Y:S01]  /*0220*/  IMAD.WIDE.U32 R12, R3.reuse, UR6, R12 ;  /* 0x00000006030c7c25 */ /* 0x040fe2000f8e000c */
[----:B------:R-:W-:Y:S01]  /*0230*/  MOV R10, R14 ;  /* 0x0000000e000a7202 */ /* 0x000fe20000000f00 */
[----:B------:R-:W-:Y:S01]  /*0240*/  ULDC.64 UR6, c[0x0][0x220] ;  /* 0x0000880000067ab9 */ /* 0x000fe20000000a00 */
[----:B------:R-:W1:Y:S01]  /*0250*/  LDC.64 R4, c[0x0][0x230] ;  /* 0x00008c00ff047b82 */ /* 0x000e620000000a00 */
[----:B------:R-:W-:Y:S01]  /*0260*/  IMAD R0, R3, UR5, R8 ;  /* 0x0000000503007c24 */ /* 0x000fe2000f8e0208 */
[----:B------:R-:W-:Y:S01]  /*0270*/  IADD3 R20, R13, R20, RZ ;  /* 0x000000140d147210 */ /* 0x000fe20007ffe0ff */
[----:B------:R-:W-:Y:S01]  /*0280*/  IMAD.WIDE.U32 R10, R3, UR4, R10 ;  /* 0x00000004030a7c25 */ /* 0x000fe2000f8e000a */
[----:B------:R-:W-:Y:S01]  /*0290*/  ULDC.64 UR4, c[0x0][0x250] ;  /* 0x0000940000047ab9 */ /* 0x000fe20000000a00 */
[----:B------:R-:W-:-:S02]  /*02a0*/  LEA R21, P1, R12, UR6, 0x1 ;  /* 0x000000060c157c11 */ /* 0x000fc4000f8208ff */
[--C-:B0-----:R-:W-:Y:S01]  /*02b0*/  IMAD R22, R22, UR8, R3.reuse ;  /* 0x0000000816167c24 */ /* 0x101fe2000f8e0203 */
[----:B------:R-:W-:Y:S01]  /*02c0*/  IADD3 R0, R11, R0, RZ ;  /* 0x000000000b007210 */ /* 0x000fe20007ffe0ff */
[----:B--2---:R-:W-:Y:S01]  /*02d0*/  IMAD R2, R2, UR8, R3 ;  /* 0x0000000802027c24 */ /* 0x004fe2000f8e0203 */
[----:B------:R-:W-:Y:S02]  /*02e0*/  LEA R25, P0, R10, UR4, 0x1 ;  /* 0x000000040a197c11 */ /* 0x000fe4000f8008ff */
[----:B------:R-:W-:Y:S02]  /*02f0*/  LEA.HI.X R20, R12, UR7, R20, 0x1, P1 ;  /* 0x000000070c147c11 */ /* 0x000fe400088f0c14 */
[----:B------:R-:W-:Y:S01]  /*0300*/  LEA.HI.X R0, R10, UR5, R0, 0x1, P0 ;  /* 0x000000050a007c11 */ /* 0x000fe200080f0c00 */
[----:B---3--:R-:W-:-:S04]  /*0310*/  IMAD.WIDE R2, R2, 0x4, R6 ;  /* 0x0000000402027825 */ /* 0x008fc800078e0206 */
[----:B-1----:R-:W-:Y:S01]  /*0320*/  IMAD.WIDE R22, R22, 0x4, R4 ;  /* 0x0000000416167825 */ /* 0x002fe200078e0204 */
[----:B------:R-:W-:Y:S06]  /*0330*/  @!P2 EXIT ;  /* 0x000000000000a94d */ /* 0x000fec0003800000 */
[----:B------:R-:W-:Y:S01]  /*0340*/  ULDC.64 UR4, c[0x0][0x208] ;  /* 0x0000820000047ab9 */ /* 0x000fe20000000a00 */
[----:B------:R-:W0:Y:S01]  /*0350*/  LDC R6, c[0x0][0x214] ;  /* 0x00008500ff067b82 */ /* 0x000e220000000800 */
[----:B------:R-:W5:Y:S04]  /*0360*/  LDG.E R24, desc[UR4][R2.64] ;  /* 0x0000000402187981 */ /* 0x000f68000c1e1900 */
[----:B------:R1:W5:Y:S01]  /*0370*/  LDG.E R22, desc[UR4][R22.64] ;  /* 0x0000000416167981 */ /* 0x000362000c1e1900 */
[----:B------:R-:W-:Y:S01]  /*0380*/  UMOV UR6, URZ ;  /* 0x0000003f00067c82 */ /* 0x000fe20008000000 */
[----:B-1----:R-:W-:Y:S01]  /*0390*/  MOV R23, R0 ;  /* 0x0000000000177202 */ /* 0x002fe20000000f00 */
[----:B------:R-:W-:Y:S01]  /*03a0*/  HFMA2.MMA R15, -RZ, RZ, 0.96630859375, -0.0022525787353515625 ;  /* 0x3bbb989dff0f7435 */ /* 0x000fe200000001ff */
[----:B------:R-:W-:-:S10]  /*03b0*/  MOV R7, 0x437c0000 ;  /* 0x437c000000077802 */ /* 0x000fd40000000f00 */
.L_x_146:
[C---:B0-----:R-:W-:Y:S01]  /*03c0*/  ISETP.GE.AND P0, PT, R9.reuse, R6, PT ;  /* 0x000000060900720c */ /* 0x041fe20003f06270 */
[----:B------:R-:W-:Y:S01]  /*03d0*/  UIADD3 UR6, UR6, 0x2000, URZ ;  /* 0x0000200006067890 */ /* 0x000fe2000fffe03f */
[----:B------:R-:W-:Y:S11]  /*03e0*/  IADD3 R9, R9, 0x2000, RZ ;  /* 0x0000200009097810 */ /* 0x000ff60007ffe0ff */
[----:B-1----:R-:W-:Y:S02]  /*03f0*/  @!P0 MOV R2, R21 ;  /* 0x0000001500028202 */ /* 0x002fe40000000f00 */
[-C--:B------:R-:W-:Y:S02]  /*0400*/  @!P0 MOV R3, R20.reuse ;  /* 0x0000001400038202 */ /* 0x080fe40000000f00 */
[----:B------:R-:W-:Y:S03]  /*0410*/  IADD3 R21, P2, R21, 0x4000, RZ ;  /* 0x0000400015157810 */ /* 0x000fe60007f5e0ff */
[----:B------:R-:W2:Y:S01]  /*0420*/  @!P0 LDG.E.LTC128B.128 R16, desc[UR4][R2.64] ;  /* 0x0000000402108981 */ /* 0x000ea2000c1e1d20 */
[----:B------:R-:W-:Y:S01]  /*0430*/  IADD3.X R20, RZ, R20, RZ, P2, !PT ;  /* 0x00000014ff147210 */ /* 0x000fe200017fe4ff */
[--C-:B--2---:R-:W-:Y:S02]  /*0440*/  @!P0 HADD2.F32 R2, -RZ, R16.reuse.H0_H0 ;  /* 0x20000010ff028230 */ /* 0x104fe40000004100 */
[----:B------:R-:W-:Y:S02]  /*0450*/  @!P0 HADD2.F32 R3, -RZ, R16.H1_H1 ;  /* 0x30000010ff038230 */ /* 0x000fe40000004100 */
[--C-:B------:R-:W-:Y:S02]  /*0460*/  @!P0 HADD2.F32 R4, -RZ, R17.reuse.H0_H0 ;  /* 0x20000011ff048230 */ /* 0x100fe40000004100 */
[C---:B-----5:R-:W-:Y:S01]  /*0470*/  @!P0 FADD R2, -R22.reuse, R2 ;  /* 0x0000000216028221 */ /* 0x060fe20000000100 */
[----:B------:R-:W-:Y:S02]  /*0480*/  @!P0 HADD2.F32 R5, -RZ, R17.H1_H1 ;  /* 0x30000011ff058230 */ /* 0x000fe40000004100 */
[----:B------:R-:W-:Y:S01]  /*0490*/  @!P0 FADD R3, -R22, R3 ;  /* 0x0000000316038221 */ /* 0x000fe20000000100 */
[--C-:B------:R-:W-:Y:S02]  /*04a0*/  @!P0 HADD2.F32 R14, -RZ, R18.reuse.H0_H0 ;  /* 0x20000012ff0e8230 */ /* 0x100fe40000004100 */
[----:B------:R-:W-:Y:S01]  /*04b0*/  @!P0 FFMA.SAT R0, R2, R15, 0.5 ;  /* 0x3f00000002008423 */ /* 0x000fe2000000200f */
[C---:B------:R-:W-:Y:S01]  /*04c0*/  @!P0 FADD R4, -R22.reuse, R4 ;  /* 0x0000000416048221 */ /* 0x040fe20000000100 */
[----:B------:R-:W-:Y:S01]  /*04d0*/  @!P0 FADD R5, -R22, R5 ;  /* 0x0000000516058221 */ /* 0x000fe20000000100 */
[----:B------:R-:W-:Y:S02]  /*04e0*/  @!P0 HADD2.F32 R16, -RZ, R18.H1_H1 ;  /* 0x30000012ff108230 */ /* 0x000fe40000004100 */
[----:B------:R-:W-:Y:S01]  /*04f0*/  @!P0 FFMA.RM R8, R0, R7, 12582913 ;  /* 0x4b40000100088423 */ /* 0x000fe20000004007 */
[----:B------:R-:W-:Y:S01]  /*0500*/  @!P0 FADD R14, -R22, R14 ;  /* 0x0000000e160e8221 */ /* 0x000fe20000000100 */
[--C-:B------:R-:W-:Y:S02]  /*0510*/  @!P0 HADD2.F32 R17, -RZ, R19.reuse.H0_H0 ;  /* 0x20000013ff118230 */ /* 0x100fe40000004100 */
[----:B------:R-:W-:Y:S01]  /*0520*/  @!P0 FADD R0, R8, -12583039 ;  /* 0xcb40007f08008421 */ /* 0x000fe20000000000 */
[C---:B------:R-:W-:Y:S01]  /*0530*/  @!P0 FADD R16, -R22.reuse, R16 ;  /* 0x0000001016108221 */ /* 0x040fe20000000100 */
[----:B------:R-:W-:Y:S02]  /*0540*/  @!P0 HADD2.F32 R19, -RZ, R19.H1_H1 ;  /* 0x30000013ff138230 */ /* 0x000fe40000004100 */
[----:B------:R-:W-:Y:S01]  /*0550*/  @!P0 FADD R17, -R22, R17 ;  /* 0x0000001116118221 */ /* 0x000fe20000000100 */
[----:B------:R-:W-:Y:S01]  /*0560*/  @!P0 FFMA R0, R2, 1.4426950216293334961, -R0 ;  /* 0x3fb8aa3b02008823 */ /* 0x000fe20000000800 */
[----:B------:R-:W-:Y:S03]  /*0570*/  @!P0 SHF.L.U32 R8, R8, 0x17, RZ ;  /* 0x0000001708088819 */ /* 0x000fe600000006ff */
[----:B------:R-:W-:Y:S01]  /*0580*/  @!P0 FFMA R0, R2, 1.925963033500011079e-08, R0 ;  /* 0x32a5706002008823 */ /* 0x000fe20000000000 */
[C---:B------:R-:W-:Y:S03]  /*0590*/  @!P0 FFMA.SAT R10, R3.reuse, R15, 0.5 ;  /* 0x3f000000030a8423 */ /* 0x040fe6000000200f */
[----:B------:R-:W0:Y:S01]  /*05a0*/  @!P0 MUFU.EX2 R18, R0 ;  /* 0x0000000000128308 */ /* 0x000e220000000800 */
[----:B------:R-:W-:Y:S04]  /*05b0*/  @!P0 FFMA.RM R10, R10, R7, 12582913 ;  /* 0x4b4000010a0a8423 */ /* 0x000fe80000004007 */
[C---:B------:R-:W-:Y:S01]  /*05c0*/  @!P0 FADD R2, R10.reuse, -12583039 ;  /* 0xcb40007f0a028421 */ /* 0x040fe20000000000 */
[----:B------:R-:W-:Y:S03]  /*05d0*/  @!P0 SHF.L.U32 R10, R10, 0x17, RZ ;  /* 0x000000170a0a8819 */ /* 0x000fe600000006ff */
[C---:B------:R-:W-:Y:S04]  /*05e0*/  @!P0 FFMA R2, R3.reuse, 1.4426950216293334961, -R2 ;  /* 0x3fb8aa3b03028823 */ /* 0x040fe80000000802 */
[----:B------:R-:W-:Y:S01]  /*05f0*/  @!P0 FFMA R2, R3, 1.925963033500011079e-08, R2 ;  /* 0x32a5706003028823 */ /* 0x000fe20000000002 */
[----:B------:R-:W-:Y:S03]  /*0600*/  @!P0 FFMA.SAT R11, R4, R15, 0.5 ;  /* 0x3f000000040b8423 */ /* 0x000fe6000000200f */
[----:B------:R-:W1:Y:S01]  /*0610*/  @!P0 MUFU.EX2 R26, R2 ;  /* 0x00000002001a8308 */ /* 0x000e620000000800 */
[----:B------:R-:W-:Y:S01]  /*0620*/  @!P0 FFMA.RM R11, R11, R7, 12582913 ;  /* 0x4b4000010b0b8423 */ /* 0x000fe20000004007 */
[----:B0-----:R-:W-:Y:S03]  /*0630*/  @!P0 FMUL R8, R8, R18 ;  /* 0x0000001208088220 */ /* 0x001fe60000400000 */
[C---:B------:R-:W-:Y:S01]  /*0640*/  @!P0 FADD R3, R11.reuse, -12583039 ;  /* 0xcb40007f0b038421 */ /* 0x040fe20000000000 */
[----:B------:R-:W-:Y:S01]  /*0650*/  @!P0 FMUL R8, R24, R8 ;  /* 0x0000000818088220 */ /* 0x000fe20000400000 */
[----:B------:R-:W-:Y:S02]  /*0660*/  @!P0 SHF.L.U32 R11, R11, 0x17, RZ ;  /* 0x000000170b0b8819 */ /* 0x000fe400000006ff */
[C---:B------:R-:W-:Y:S04]  /*0670*/  @!P0 FFMA R3, R4.reuse, 1.4426950216293334961, -R3 ;  /* 0x3fb8aa3b04038823 */ /* 0x040fe80000000803 */
[----:B------:R-:W-:Y:S01]  /*0680*/  @!P0 FFMA R3, R4, 1.925963033500011079e-08, R3 ;  /* 0x32a5706004038823 */ /* 0x000fe20000000003 */
[C---:B------:R-:W-:Y:S03]  /*0690*/  @!P0 FFMA.SAT R12, R5.reuse, R15, 0.5 ;  /* 0x3f000000050c8423 */ /* 0x040fe6000000200f */
[----:B------:R-:W0:Y:S01]  /*06a0*/  @!P0 MUFU.EX2 R27, R3 ;  /* 0x00000003001b8308 */ /* 0x000e220000000800 */
[----:B------:R-:W-:Y:S01]  /*06b0*/  @!P0 FFMA.RM R12, R12, R7, 12582913 ;  /* 0x4b4000010c0c8423 */ /* 0x000fe20000004007 */
[----:B-1----:R-:W-:Y:S03]  /*06c0*/  @!P0 FMUL R10, R10, R26 ;  /* 0x0000001a0a0a8220 */ /* 0x002fe60000400000 */
[C---:B------:R-:W-:Y:S01]  /*06d0*/  @!P0 FADD R4, R12.reuse, -12583039 ;  /* 0xcb40007f0c048421 */ /* 0x040fe20000000000 */
[----:B------:R-:W-:Y:S01]  /*06e0*/  @!P0 SHF.L.U32 R12, R12, 0x17, RZ ;  /* 0x000000170c0c8819 */ /* 0x000fe200000006ff */
[----:B------:R-:W-:Y:S02]  /*06f0*/  @!P0 FMUL R10, R24, R10 ;  /* 0x0000000a180a8220 */ /* 0x000fe40000400000 */
[C---:B------:R-:W-:Y:S04]  /*0700*/  @!P0 FFMA R4, R5.reuse, 1.4426950216293334961, -R4 ;  /* 0x3fb8aa3b05048823 */ /* 0x040fe80000000804 */
[----:B------:R-:W-:Y:S01]  /*0710*/  @!P0 FFMA R4, R5, 1.925963033500011079e-08, R4 ;  /* 0x32a5706005048823 */ /* 0x000fe20000000004 */
[----:B------:R-:W-:Y:S01]  /*0720*/  @!P0 FFMA.SAT R13, R14, R15, 0.5 ;  /* 0x3f0000000e0d8423 */ /* 0x000fe2000000200f */
[----:B0-----:R-:W-:Y:S03]  /*0730*/  @!P0 FMUL R11, R11, R27 ;  /* 0x0000001b0b0b8220 */ /* 0x001fe60000400000 */
[----:B------:R-:W-:Y:S01]  /*0740*/  @!P0 FFMA.RM R13, R13, R7, 12582913 ;  /* 0x4b4000010d0d8423 */ /* 0x000fe20000004007 */
[----:B------:R-:W-:Y:S03]  /*0750*/  @!P0 FMUL R11, R24, R11 ;  /* 0x0000000b180b8220 */ /* 0x000fe60000400000 */
[C---:B------:R-:W-:Y:S01]  /*0760*/  @!P0 FADD R5, R13.reuse, -12583039 ;  /* 0xcb40007f0d058421 */ /* 0x040fe20000000000 */
[----:B------:R-:W-:Y:S03]  /*0770*/  @!P0 SHF.L.U32 R13, R13, 0x17, RZ ;  /* 0x000000170d0d8819 */ /* 0x000fe600000006ff */
[C---:B------:R-:W-:Y:S04]  /*0780*/  @!P0 FFMA R5, R14.reuse, 1.4426950216293334961, -R5 ;  /* 0x3fb8aa3b0e058823 */ /* 0x040fe80000000805 */
[----:B------:R-:W-:Y:S01]  /*0790*/  @!P0 FFMA R5, R14, 1.925963033500011079e-08, R5 ;  /* 0x32a570600e058823 */ /* 0x000fe20000000005 */
[----:B------:R-:W-:Y:S03]  /*07a0*/  @!P0 FFMA.SAT R14, R16, R15, 0.5 ;  /* 0x3f000000100e8423 */ /* 0x000fe6000000200f */
[----:B------:R0:W1:Y:S01]  /*07b0*/  @!P0 MUFU.EX2 R28, R5 ;  /* 0x00000005001c8308 */ /* 0x0000620000000800 */
[----:B------:R-:W-:Y:S04]  /*07c0*/  @!P0 FFMA.RM R14, R14, R7, 12582913 ;  /* 0x4b4000010e0e8423 */ /* 0x000fe80000004007 */
[C---:B------:R-:W-:Y:S01]  /*07d0*/  @!P0 FADD R0, R14.reuse, -12583039 ;  /* 0xcb40007f0e008421 */ /* 0x040fe20000000000 */
[----:B------:R-:W-:Y:S03]  /*07e0*/  @!P0 SHF.L.U32 R14, R14, 0x17, RZ ;  /* 0x000000170e0e8819 */ /* 0x000fe600000006ff */
[C---:B------:R-:W-:Y:S04]  /*07f0*/  @!P0 FFMA R0, R16.reuse, 1.4426950216293334961, -R0 ;  /* 0x3fb8aa3b10008823 */ /* 0x040fe80000000800 */
[----:B------:R-:W-:Y:S01]  /*0800*/  @!P0 FFMA R0, R16, 1.925963033500011079e-08, R0 ;  /* 0x32a5706010008823 */ /* 0x000fe20000000000 */
[----:B------:R-:W-:Y:S01]  /*0810*/  @!P0 FFMA.SAT R3, R17, R15, 0.5 ;  /* 0x3f00000011038423 */ /* 0x000fe2000000200f */
[----:B------:R2:W3:Y:S01]  /*0820*/  @!P0 MUFU.EX2 R16, R4 ;  /* 0x0000000400108308 */ /* 0x0004e20000000800 */
[----:B0-----:R-:W-:Y:S02]  /*0830*/  @!P0 FADD R5, -R22, R19 ;  /* 0x0000001316058221 */ /* 0x001fe40000000100 */
[----:B------:R-:W-:Y:S01]  /*0840*/  @!P0 FFMA.RM R3, R3, R7, 12582913 ;  /* 0x4b40000103038423 */ /* 0x000fe20000004007 */
[----:B-1----:R-:W-:Y:S03]  /*0850*/  @!P0 FMUL R13, R13, R28 ;  /* 0x0000001c0d0d8220 */ /* 0x002fe60000400000 */
[C---:B------:R-:W-:Y:S01]  /*0860*/  @!P0 FADD R2, R3.reuse, -12583039 ;  /* 0xcb40007f03028421 */ /* 0x040fe20000000000 */
[----:B------:R-:W-:Y:S01]  /*0870*/  @!P0 SHF.L.U32 R3, R3, 0x17, RZ ;  /* 0x0000001703038819 */ /* 0x000fe200000006ff */
[----:B------:R-:W-:Y:S02]  /*0880*/  @!P0 FMUL R13, R24, R13 ;  /* 0x0000000d180d8220 */ /* 0x000fe40000400000 */
[C---:B------:R-:W-:Y:S04]  /*0890*/  @!P0 FFMA R2, R17.reuse, 1.4426950216293334961, -R2 ;  /* 0x3fb8aa3b11028823 */ /* 0x040fe80000000802 */
[----:B------:R-:W-:Y:S02]  /*08a0*/  @!P0 FFMA R2, R17, 1.925963033500011079e-08, R2 ;  /* 0x32a5706011028823 */ /* 0x000fe40000000002 */
[----:B------:R0:W1:Y:S01]  /*08b0*/  @!P0 MUFU.EX2 R17, R0 ;  /* 0x0000000000118308 */ /* 0x0000620000000800 */
[C---:B--2---:R-:W-:Y:S01]  /*08c0*/  @!P0 FFMA.SAT R4, R5.reuse, R15, 0.5 ;  /* 0x3f00000005048423 */ /* 0x044fe2000000200f */
[----:B---3--:R-:W-:Y:S01]  /*08d0*/  @!P0 FMUL R12, R12, R16 ;  /* 0x000000100c0c8220 */ /* 0x008fe20000400000 */
[----:B------:R-:W-:Y:S02]  /*08e0*/  @!P0 F2FP.F16.F32.PACK_AB R16, R10, R8 ;  /* 0x000000080a10823e */ /* 0x000fe400000000ff */
[----:B------:R-:W-:Y:S01]  /*08f0*/  @!P0 FFMA.RM R4, R4, R7, 12582913 ;  /* 0x4b40000104048423 */ /* 0x000fe20000004007 */
[----:B------:R-:W-:Y:S04]  /*0900*/  @!P0 FMUL R12, R24, R12 ;  /* 0x0000000c180c8220 */ /* 0x000fe80000400000 */
[----:B------:R-:W2:Y:S01]  /*0910*/  @!P0 MUFU.EX2 R2, R2 ;  /* 0x0000000200028308 */ /* 0x000ea20000000800 */
[C---:B0-----:R-:W-:Y:S01]  /*0920*/  @!P0 FADD R0, R4.reuse, -12583039 ;  /* 0xcb40007f04008421 */ /* 0x041fe20000000000 */
[----:B------:R-:W-:Y:S01]  /*0930*/  @!P0 SHF.L.U32 R4, R4, 0x17, RZ ;  /* 0x0000001704048819 */ /* 0x000fe200000006ff */
[----:B-1----:R-:W-:Y:S01]  /*0940*/  @!P0 FMUL R14, R14, R17 ;  /* 0x000000110e0e8220 */ /* 0x002fe20000400000 */
[----:B------:R-:W-:Y:S01]  /*0950*/  @!P0 F2FP.F16.F32.PACK_AB R17, R12, R11 ;  /* 0x0000000b0c11823e */ /* 0x000fe200000000ff */
[C---:B------:R-:W-:Y:S02]  /*0960*/  @!P0 FFMA R0, R5.reuse, 1.4426950216293334961, -R0 ;  /* 0x3fb8aa3b05008823 */ /* 0x040fe40000000800 */
[----:B------:R-:W-:Y:S02]  /*0970*/  @!P0 FMUL R14, R24, R14 ;  /* 0x0000000e180e8220 */ /* 0x000fe40000400000 */
[----:B------:R-:W-:Y:S01]  /*0980*/  @!P0 FFMA R0, R5, 1.925963033500011079e-08, R0 ;  /* 0x32a5706005008823 */ /* 0x000fe20000000000 */
[----:B--2---:R-:W-:Y:S01]  /*0990*/  @!P0 FMUL R2, R3, R2 ;  /* 0x0000000203028220 */ /* 0x004fe20000400000 */
[----:B------:R-:W-:Y:S02]  /*09a0*/  @!P0 MOV R3, R23 ;  /* 0x0000001700038202 */ /* 0x000fe40000000f00 */
[----:B------:R-:W-:Y:S01]  /*09b0*/  @!P0 F2FP.F16.F32.PACK_AB R18, R14, R13 ;  /* 0x0000000d0e12823e */ /* 0x000fe200000000ff */
[----:B------:R-:W-:Y:S01]  /*09c0*/  @!P0 FMUL R2, R24, R2 ;  /* 0x0000000218028220 */ /* 0x000fe20000400000 */
[----:B------:R-:W0:Y:S02]  /*09d0*/  @!P0 MUFU.EX2 R0, R0 ;  /* 0x0000000000008308 */ /* 0x000e240000000800 */
[----:B0-----:R-:W-:Y:S04]  /*09e0*/  @!P0 FMUL R0, R4, R0 ;  /* 0x0000000004008220 */ /* 0x001fe80000400000 */
[----:B------:R-:W-:Y:S05]  /*09f0*/  @!P0 FMUL R0, R24, R0 ;  /* 0x0000000018008220 */ /* 0x000fea0000400000 */
[----:B------:R-:W-:Y:S02]  /*0a00*/  @!P0 F2FP.F16.F32.PACK_AB R19, R0, R2 ;  /* 0x000000020013823e */ /* 0x000fe400000000ff */
[----:B------:R-:W-:Y:S02]  /*0a10*/  @!P0 MOV R2, R25 ;  /* 0x0000001900028202 */ /* 0x000fe40000000f00 */
[----:B------:R-:W-:Y:S03]  /*0a20*/  IADD3 R25, P1, R25, 0x4000, RZ ;  /* 0x0000400019197810 */ /* 0x000fe60007f3e0ff */
[----:B------:R1:W-:Y:S01]  /*0a30*/  @!P0 STG.E.128 desc[UR4][R2.64], R16 ;  /* 0x0000001002008986 */ /* 0x0003e2000c101d04 */
[----:B------:R-:W-:Y:S02]  /*0a40*/  ISETP.LE.AND P0, PT, R6, UR6, PT ;  /* 0x0000000606007c0c */ /* 0x000fe4000bf03270 */
[----:B------:R-:W-:Y:S11]  /*0a50*/  IADD3.X R23, RZ, R23, RZ, P1, !PT ;  /* 0x00000017ff177210 */ /* 0x000ff60000ffe4ff */
[----:B------:R-:W-:Y:S08]  /*0a60*/  @!P0 BRA `(.L_x_146) ;  /* 0xfffffff800548947 */ /* 0x000ff0000383ffff */
[----:B------:R-:W-:Y:S05]  /*0a70*/  EXIT ;  /* 0x000000000000794d */ /* 0x000fea0003800000 */
.L_x_147:
        /* <DEDUP_REMOVED lines=16> */
.L_x_209:


//--------------------- .text._ZN7cutlass6KernelINS_9reduction6kernel26ApplySoftmaxFinalReductionIfffNS_4gemm9GemmShapeILi128ELi128ELi32EEELb0EEEEEvNT_6ParamsE --------------------------
	.section	.text._ZN7cutlass6KernelINS_9reduction6kernel26ApplySoftmaxFinalReductionIfffNS_4gemm9GemmShapeILi128ELi128ELi32EEELb0EEEEEvNT_6ParamsE,"ax",@progbits
	.align	128
.text._ZN7cutlass6KernelINS_9reduction6kernel26ApplySoftmaxFinalReductionIfffNS_4gemm9GemmShapeILi128ELi128ELi32EEELb0EEEEEvNT_6ParamsE:
        .type           _ZN7cutlass6KernelINS_9reduction6kernel26ApplySoftmaxFinalReductionIfffNS_4gemm9GemmShapeILi128ELi128ELi32EEELb0EEEEEvNT_6ParamsE,@function
        .size           _ZN7cutlass6KernelINS_9reduction6kernel26ApplySoftmaxFinalReductionIfffNS_4gemm9GemmShapeILi128ELi128ELi32EEELb0EEEEEvNT_6ParamsE,(.L_x_210 - _ZN7cutlass6KernelINS_9reduction6kernel26ApplySoftmaxFinalReductionIfffNS_4gemm9GemmShapeILi128ELi128ELi32EEELb0EEEEEvNT_6ParamsE)
        .other          _ZN7cutlass6KernelINS_9reduction6kernel26ApplySoftmaxFinalReductionIfffNS_4gemm9GemmShapeILi128ELi128ELi32EEELb0EEEEEvNT_6ParamsE,@"STO_CUDA_ENTRY STV_DEFAULT"
_ZN7cutlass6KernelINS_9reduction6kernel26ApplySoftmaxFinalReductionIfffNS_4gemm9GemmShapeILi128ELi128ELi32EEELb0EEEEEvNT_6ParamsE:
[----:B------:R-:W-:Y:S01]  /*0000*/  LDC R1, c[0x0][0x28] ;  /* 0x00000a00ff017b82 */ /* 0x000fe20000000800 */
[----:B------:R-:W0:Y:S07]  /*0010*/  S2R R27, SR_TID.X ;  /* 0x00000000001b7919 */ /* 0x000e2e0000002100 */
[----:B------:R-:W1:Y:S01]  /*0020*/  S2UR UR14, SR_CTAID.X ;  /* 0x00000000000e79c3 */ /* 0x000e620000002500 */
[----:B------:R-:W-:Y:S01]  /*0030*/  ULDC UR4, c[0x0][0x0] ;  /* 0x0000000000047ab9 */ /* 0x000fe20000000800 */
[----:B------:R-:W-:Y:S01]  /*0040*/  ULDC UR20, c[0x0][0x218] ;  /* 0x0000860000147ab9 */ /* 0x000fe20000000800 */
[----:B-1----:R-:W-:-:S06]  /*0050*/  UIMAD UR14, UR4, UR14, URZ ;  /* 0x0000000e040e72a4 */ /* 0x002fcc000f8e023f */
[----:B0-----:R-:W-:-:S04]  /*0060*/  IADD3 R0, R27, UR14, RZ ;  /* 0x0000000e1b007c10 */ /* 0x001fc8000fffe0ff */
[----:B------:R-:W-:-:S13]  /*0070*/  ISETP.GE.AND P0, PT, R0, UR20, PT ;  /* 0x0000001400007c0c */ /* 0x000fda000bf06270 */
[----:B------:R-:W-:Y:S05]  /*0080*/  @P0 EXIT ;  /* 0x000000000000094d */ /* 0x000fea0003800000 */
[----:B------:R-:W-:-:S06]  /*0090*/  UISETP.GE.AND UP0, UPT, UR4, 0x1, UPT ;  /* 0x000000010400788c */ /* 0x000fcc000bf06270 */
[----:B------:R-:W-:-:S13]  /*00a0*/  PLOP3.LUT P0, PT, PT, PT, UP0, 0x80, 0x0 ;  /* 0x000000000000781c */ /* 0x000fda0003f0f008 */
[----:B------:R-:W-:Y:S05]  /*00b0*/  @!P0 EXIT ;  /* 0x000000000000894d */ /* 0x000fea0003800000 */
[----:B------:R-:W0:Y:S01]  /*00c0*/  S2UR UR9, SR_CTAID.Z ;  /* 0x00000000000979c3 */ /* 0x000e220000002700 */
[----:B------:R-:W-:Y:S01]  /*00d0*/  ULDC UR10, c[0x0][0x21c] ;  /* 0x00008700000a7ab9 */ /* 0x000fe20000000800 */
[----:B------:R-:W-:Y:S01]  /*00e0*/  ULDC.64 UR6, c[0x0][0x248] ;  /* 0x0000920000067ab9 */ /* 0x000fe20000000a00 */
[----:B------:R-:W-:Y:S01]  /*00f0*/  UIADD3 UR10, UR10, 0x7f, URZ ;  /* 0x0000007f0a0a7890 */ /* 0x000fe2000fffe03f */
[----:B------:R-:W-:Y:S01]  /*0100*/  IADD3 R25, R27, UR4, RZ ;  /* 0x000000041b197c10 */ /* 0x000fe2000fffe0ff */
[----:B------:R-:W-:Y:S02]  /*0110*/  USHF.R.S32.HI UR15, URZ, 0x1f, UR14 ;  /* 0x0000001f3f0f7899 */ /* 0x000fe4000801140e */
[----:B------:R-:W-:-:S04]  /*0120*/  USHF.R.S32.HI UR11, URZ, 0x1f, UR10 ;  /* 0x0000001f3f0b7899 */ /* 0x000fc8000801140a */
[----:B------:R-:W-:Y:S02]  /*0130*/  ULEA.HI UR11, UR11, UR10, URZ, 0x7 ;  /* 0x0000000a0b0b7291 */ /* 0x000fe4000f8f383f */
[----:B------:R-:W-:Y:S02]  /*0140*/  USHF.R.S32.HI UR10, URZ, 0x1f, UR20 ;  /* 0x0000001f3f0a7899 */ /* 0x000fe40008011414 */
[----:B------:R-:W-:Y:S02]  /*0150*/  USHF.R.S32.HI UR11, URZ, 0x7, UR11 ;  /* 0x000000073f0b7899 */ /* 0x000fe4000801140b */
[----:B------:R-:W-:Y:S02]  /*0160*/  UIMAD.WIDE UR20, UR20, 0x4, URZ ;  /* 0x00000004141478a5 */ /* 0x000fe4000f8e023f */
[----:B------:R-:W-:-:S04]  /*0170*/  UISETP.LT.AND UP0, UPT, UR11, 0x1, UPT ;  /* 0x000000010b00788c */ /* 0x000fc8000bf01270 */
[----:B------:R-:W-:Y:S02]  /*0180*/  USEL UR11, UR11, 0x1, !UP0 ;  /* 0x000000010b0b7887 */ /* 0x000fe4000c000000 */
[----:B0-----:R-:W-:Y:S02]  /*0190*/  USHF.R.S32.HI UR5, URZ, 0x1f, UR9 ;  /* 0x0000001f3f057899 */ /* 0x001fe40008011409 */
[----:B------:R-:W-:Y:S02]  /*01a0*/  UIMAD.WIDE.U32 UR16, UR9, UR6, UR14 ;  /* 0x00000006091072a5 */ /* 0x000fe4000f8e000e */
[----:B------:R-:W-:Y:S02]  /*01b0*/  UIMAD UR8, UR5, UR6, URZ ;  /* 0x00000006050872a4 */ /* 0x000fe4000f8e023f */
[----:B------:R-:W-:Y:S02]  /*01c0*/  ULOP3.LUT UR12, UR11, 0x3, URZ, 0xc0, !UPT ;  /* 0x000000030b0c7892 */ /* 0x000fe4000f8ec03f */
[----:B------:R-:W-:-:S02]  /*01d0*/  UIMAD UR8, UR9, UR7, UR8 ;  /* 0x00000007090872a4 */ /* 0x000fc4000f8e0208 */
[----:B------:R-:W-:Y:S01]  /*01e0*/  UIADD3 UR13, UR11, -0x1, URZ ;  /* 0xffffffff0b0d7890 */ /* 0x000fe2000fffe03f */
[----:B------:R-:W-:Y:S01]  /*01f0*/  ULDC.64 UR6, c[0x0][0x250] ;  /* 0x0000940000067ab9 */ /* 0x000fe20000000a00 */
[----:B------:R-:W-:Y:S02]  /*0200*/  UIADD3 UR8, UR17, UR8, URZ ;  /* 0x0000000811087290 */ /* 0x000fe4000fffe03f */
[----:B------:R-:W-:Y:S02]  /*0210*/  UIMAD UR5, UR5, UR6, URZ ;  /* 0x00000006050572a4 */ /* 0x000fe4000f8e023f */
[----:B------:R-:W-:Y:S02]  /*0220*/  UIMAD.WIDE.U32 UR14, UR9, UR6, UR14 ;  /* 0x00000006090e72a5 */ /* 0x000fe4000f8e000e */
[----:B------:R-:W-:Y:S02]  /*0230*/  UIMAD UR7, UR9, UR7, UR5 ;  /* 0x00000007090772a4 */ /* 0x000fe4000f8e0205 */
[----:B------:R-:W-:-:S02]  /*0240*/  UIADD3 UR11, UR11, -UR12, URZ ;  /* 0x8000000c0b0b7290 */ /* 0x000fc4000fffe03f */
[----:B------:R-:W-:Y:S01]  /*0250*/  UIADD3 UR9, UR15, UR7, URZ ;  /* 0x000000070f097290 */ /* 0x000fe2000fffe03f */
[----:B------:R-:W-:-:S11]  /*0260*/  ULDC.64 UR4, c[0x0][0x208] ;  /* 0x0000820000047ab9 */ /* 0x000fd60000000a00 */
.L_x_158:
[----:B0-----:R-:W0:Y:S01]  /*0270*/  LDC R2, c[0x0][0x21c] ;  /* 0x00008700ff027b82 */ /* 0x001e220000000800 */
[----:B------:R-:W-:Y:S01]  /*0280*/  IADD3 R0, P0, R27, UR16, RZ ;  /* 0x000000101b007c10 */ /* 0x000fe2000ff1e0ff */
[----:B-1----:R-:W-:Y:S01]  /*0290*/  IMAD.MOV.U32 R11, RZ, RZ, -0x800001 ;  /* 0xff7fffffff0b7424 */ /* 0x002fe200078e00ff */
[----:B------:R-:W-:-:S03]  /*02a0*/  SHF.R.S32.HI R19, RZ, 0x1f, R27 ;  /* 0x0000001fff137819 */ /* 0x000fc6000001141b */
[C---:B------:R-:W-:Y:S01]  /*02b0*/  IMAD.SHL.U32 R23, R0.reuse, 0x4, RZ ;  /* 0x0000000400177824 */ /* 0x040fe200078e00ff */
[----:B------:R-:W-:Y:S01]  /*02c0*/  IADD3.X R24, R19, UR8, RZ, P0, !PT ;  /* 0x0000000813187c10 */ /* 0x000fe200087fe4ff */
[----:B------:R-:W1:Y:S03]  /*02d0*/  LDC.64 R20, c[0x0][0x228] ;  /* 0x00008a00ff147b82 */ /* 0x000e660000000a00 */
[----:B------:R-:W-:Y:S02]  /*02e0*/  SHF.L.U64.HI R24, R0, 0x2, R24 ;  /* 0x0000000200187819 */ /* 0x000fe40000010218 */
[----:B0-----:R-:W-:Y:S02]  /*02f0*/  ISETP.GE.AND P3, PT, R2, 0x1, PT ;  /* 0x000000010200780c */ /* 0x001fe40003f66270 */
[----:B-1----:R-:W-:-:S05]  /*0300*/  IADD3 R2, P0, R23, R20, RZ ;  /* 0x0000001417027210 */ /* 0x002fca0007f1e0ff */
[----:B------:R-:W-:-:S06]  /*0310*/  IMAD.X R3, R24, 0x1, R21, P0 ;  /* 0x0000000118037824 */ /* 0x000fcc00000e0615 */
[----:B------:R-:W-:Y:S05]  /*0320*/  @!P3 BRA `(.L_x_148) ;  /* 0x0000000000d4b947 */ /* 0x000fea0003800000 */
[----:B------:R-:W-:Y:S01]  /*0330*/  UISETP.GE.U32.AND UP0, UPT, UR13, 0x3, UPT ;  /* 0x000000030d00788c */ /* 0x000fe2000bf06070 */
[----:B------:R-:W-:Y:S01]  /*0340*/  IMAD.MOV.U32 R11, RZ, RZ, -0x800001 ;  /* 0xff7fffffff0b7424 */ /* 0x000fe200078e00ff */
[----:B------:R-:W-:Y:S01]  /*0350*/  MOV R5, R2 ;  /* 0x0000000200057202 */ /* 0x000fe20000000f00 */
[----:B------:R-:W-:-:S03]  /*0360*/  IMAD.MOV.U32 R8, RZ, RZ, R3 ;  /* 0x000000ffff087224 */ /* 0x000fc600078e0003 */
[----:B------:R-:W-:-:S13]  /*0370*/  PLOP3.LUT P0, PT, PT, PT, UP0, 0x80, 0x0 ;  /* 0x000000000000781c */ /* 0x000fda0003f0f008 */
[----:B------:R-:W-:Y:S05]  /*0380*/  @!P0 BRA `(.L_x_149) ;  /* 0x0000000000648947 */ /* 0x000fea0003800000 */
[----:B------:R-:W-:Y:S01]  /*0390*/  IMAD.MOV.U32 R11, RZ, RZ, -0x800001 ;  /* 0xff7fffffff0b7424 */ /* 0x000fe200078e00ff */
[----:B------:R-:W-:Y:S01]  /*03a0*/  MOV R8, R3 ;  /* 0x0000000300087202 */ /* 0x000fe20000000f00 */
[----:B------:R-:W-:Y:S01]  /*03b0*/  IMAD.MOV.U32 R5, RZ, RZ, R2 ;  /* 0x000000ffff057224 */ /* 0x000fe200078e0002 */
[----:B------:R-:W-:-:S07]  /*03c0*/  MOV R7, UR11 ;  /* 0x0000000b00077c02 */ /* 0x000fce0008000f00 */
.L_x_150:
[----:B------:R-:W-:Y:S01]  /*03d0*/  IADD3 R14, P0, R5, UR20, RZ ;  /* 0x00000014050e7c10 */ /* 0x000fe2000ff1e0ff */
[----:B------:R-:W-:Y:S02]  /*03e0*/  IMAD.MOV.U32 R4, RZ, RZ, R5 ;  /* 0x000000ffff047224 */ /* 0x000fe400078e0005 */
[----:B------:R-:W-:Y:S01]  /*03f0*/  IMAD.MOV.U32 R5, RZ, RZ, R8 ;  /* 0x000000ffff057224 */ /* 0x000fe200078e0008 */
[----:B------:R-:W-:Y:S02]  /*0400*/  IADD3.X R15, R8, UR21, RZ, P0, !PT ;  /* 0x00000015080f7c10 */ /* 0x000fe400087fe4ff */
[----:B------:R-:W-:Y:S02]  /*0410*/  IADD3 R12, P0, R14, UR20, RZ ;  /* 0x000000140e0c7c10 */ /* 0x000fe4000ff1e0ff */
[----:B------:R-:W2:Y:S02]  /*0420*/  LDG.E.LTC128B R6, desc[UR4][R4.64] ;  /* 0x0000000404067981 */ /* 0x000ea4000c1e1920 */
[----:B------:R-:W-:-:S02]  /*0430*/  IADD3.X R13, R15, UR21, RZ, P0, !PT ;  /* 0x000000150f0d7c10 */ /* 0x000fc400087fe4ff */
[----:B------:R-:W-:-:S04]  /*0440*/  IADD3 R8, P0, R12, UR20, RZ ;  /* 0x000000140c087c10 */ /* 0x000fc8000ff1e0ff */
[----:B------:R-:W-:-:S05]  /*0450*/  IADD3.X R9, R13, UR21, RZ, P0, !PT ;  /* 0x000000150d097c10 */ /* 0x000fca00087fe4ff */
[----:B------:R0:W3:Y:S04]  /*0460*/  LDG.E.LTC128B R0, desc[UR4][R8.64] ;  /* 0x0000000408007981 */ /* 0x0000e8000c1e1920 */
[----:B------:R-:W4:Y:S04]  /*0470*/  LDG.E.LTC128B R5, desc[UR4][R14.64] ;  /* 0x000000040e057981 */ /* 0x000f28000c1e1920 */
[----:B------:R-:W5:Y:S01]  /*0480*/  LDG.E.LTC128B R4, desc[UR4][R12.64] ;  /* 0x000000040c047981 */ /* 0x000f62000c1e1920 */
[----:B------:R-:W-:-:S05]  /*0490*/  VIADD R7, R7, 0xfffffffc ;  /* 0xfffffffc07077836 */ /* 0x000fca0000000000 */
[----:B------:R-:W-:Y:S02]  /*04a0*/  ISETP.NE.AND P1, PT, R7, RZ, PT ;  /* 0x000000ff0700720c */ /* 0x000fe40003f25270 */
[----:B--2---:R-:W-:-:S04]  /*04b0*/  FMNMX R6, R6, R11, !PT ;  /* 0x0000000b06067209 */ /* 0x004fc80007800000 */
[----:B----4-:R-:W-:Y:S02]  /*04c0*/  FMNMX R6, R6, R5, !PT ;  /* 0x0000000506067209 */ /* 0x010fe40007800000 */
[----:B------:R-:W-:Y:S02]  /*04d0*/  IADD3 R5, P0, R8, UR20, RZ ;  /* 0x0000001408057c10 */ /* 0x000fe4000ff1e0ff */
[----:B-----5:R-:W-:Y:S02]  /*04e0*/  FMNMX R4, R6, R4, !PT ;  /* 0x0000000406047209 */ /* 0x020fe40007800000 */
[----:B0-----:R-:W-:Y:S02]  /*04f0*/  IADD3.X R8, R9, UR21, RZ, P0, !PT ;  /* 0x0000001509087c10 */ /* 0x001fe400087fe4ff */
[----:B---3--:R-:W-:Y:S01]  /*0500*/  FMNMX R11, R4, R0, !PT ;  /* 0x00000000040b7209 */ /* 0x008fe20007800000 */
[----:B------:R-:W-:Y:S05]  /*0510*/  @P1 BRA `(.L_x_150) ;  /* 0xfffffffc00ac1947 */ /* 0x000fea000383ffff */
.L_x_149:
[----:B------:R-:W-:-:S13]  /*0520*/  ISETP.NE.AND P0, PT, RZ, UR12, PT ;  /* 0x0000000cff007c0c */ /* 0x000fda000bf05270 */
[----:B------:R-:W-:Y:S05]  /*0530*/  @!P0 BRA `(.L_x_148) ;  /* 0x0000000000508947 */ /* 0x000fea0003800000 */
[----:B------:R-:W-:Y:S02]  /*0540*/  IMAD.MOV.U32 R6, RZ, RZ, R5 ;  /* 0x000000ffff067224 */ /* 0x000fe400078e0005 */
[----:B------:R-:W-:-:S05]  /*0550*/  IMAD.MOV.U32 R7, RZ, RZ, R8 ;  /* 0x000000ffff077224 */ /* 0x000fca00078e0008 */
[----:B------:R-:W2:Y:S01]  /*0560*/  LDG.E.LTC128B R0, desc[UR4][R6.64] ;  /* 0x0000000406007981 */ /* 0x000ea2000c1e1920 */
[----:B------:R-:W-:-:S06]  /*0570*/  UISETP.NE.AND UP0, UPT, UR12, 0x1, UPT ;  /* 0x000000010c00788c */ /* 0x000fcc000bf05270 */
[----:B------:R-:W-:Y:S02]  /*0580*/  PLOP3.LUT P0, PT, PT, PT, UP0, 0x80, 0x0 ;  /* 0x000000000000781c */ /* 0x000fe40003f0f008 */
[----:B--2---:R-:W-:-:S11]  /*0590*/  FMNMX R11, R11, R0, !PT ;  /* 0x000000000b0b7209 */ /* 0x004fd60007800000 */
[----:B------:R-:W-:Y:S05]  /*05a0*/  @!P0 BRA `(.L_x_148) ;  /* 0x0000000000348947 */ /* 0x000fea0003800000 */
[----:B------:R-:W0:Y:S01]  /*05b0*/  LDC R6, c[0x0][0x218] ;  /* 0x00008600ff067b82 */ /* 0x000e220000000800 */
[----:B------:R-:W-:Y:S01]  /*05c0*/  UISETP.NE.AND UP0, UPT, UR12, 0x2, UPT ;  /* 0x000000020c00788c */ /* 0x000fe2000bf05270 */
[----:B------:R-:W-:Y:S02]  /*05d0*/  IMAD.U32 R4, RZ, RZ, UR10 ;  /* 0x0000000aff047e24 */ /* 0x000fe4000f8e00ff */
[----:B------:R-:W-:-:S03]  /*05e0*/  IMAD.U32 R0, RZ, RZ, UR10 ;  /* 0x0000000aff007e24 */ /* 0x000fc6000f8e00ff */
[----:B------:R-:W-:Y:S02]  /*05f0*/  PLOP3.LUT P0, PT, PT, PT, UP0, 0x80, 0x0 ;  /* 0x000000000000781c */ /* 0x000fe40003f0f008 */
[CC--:B0-----:R-:W-:Y:S02]  /*0600*/  LEA R12, P2, R6.reuse, R5.reuse, 0x2 ;  /* 0x00000005060c7211 */ /* 0x0c1fe400078410ff */
[C---:B------:R-:W-:Y:S02]  /*0610*/  LEA R14, P1, R6.reuse, R5, 0x3 ;  /* 0x00000005060e7211 */ /* 0x040fe400078218ff */
[CC--:B------:R-:W-:Y:S02]  /*0620*/  LEA.HI.X R13, R6.reuse, R8.reuse, R4, 0x2, P2 ;  /* 0x00000008060d7211 */ /* 0x0c0fe400010f1404 */
[----:B------:R-:W-:-:S03]  /*0630*/  LEA.HI.X R15, R6, R8, R0, 0x3, P1 ;  /* 0x00000008060f7211 */ /* 0x000fc600008f1c00 */
[----:B------:R-:W2:Y:S04]  /*0640*/  LDG.E.LTC128B R12, desc[UR4][R12.64] ;  /* 0x000000040c0c7981 */ /* 0x000ea8000c1e1920 */
[----:B------:R-:W3:Y:S01]  /*0650*/  @P0 LDG.E.LTC128B R14, desc[UR4][R14.64] ;  /* 0x000000040e0e0981 */ /* 0x000ee2000c1e1920 */
[----:B--2---:R-:W-:-:S04]  /*0660*/  FMNMX R11, R11, R12, !PT ;  /* 0x0000000c0b0b7209 */ /* 0x004fc80007800000 */
[----:B---3--:R-:W-:-:S07]  /*0670*/  @P0 FMNMX R11, R11, R14, !PT ;  /* 0x0000000e0b0b0209 */ /* 0x008fce0007800000 */
.L_x_148:
[----:B------:R-:W-:Y:S01]  /*0680*/  IADD3 R22, P0, R27, UR14, RZ ;  /* 0x0000000e1b167c10 */ /* 0x000fe2000ff1e0ff */
[----:B------:R-:W-:-:S03]  /*0690*/  IMAD.MOV.U32 R4, RZ, RZ, RZ ;  /* 0x000000ffff047224 */ /* 0x000fc600078e00ff */
[----:B------:R-:W-:Y:S01]  /*06a0*/  IADD3.X R19, R19, UR9, RZ, P0, !PT ;  /* 0x0000000913137c10 */ /* 0x000fe200087fe4ff */
[----:B------:R-:W-:Y:S08]  /*06b0*/  @!P3 BRA `(.L_x_151) ;  /* 0x000000080028b947 */ /* 0x000ff00003800000 */
[----:B------:R-:W-:Y:S01]  /*06c0*/  UISETP.GE.U32.AND UP0, UPT, UR13, 0x3, UPT ;  /* 0x000000030d00788c */ /* 0x000fe2000bf06070 */
[----:B------:R-:W-:Y:S01]  /*06d0*/  IMAD.MOV.U32 R4, RZ, RZ, RZ ;  /* 0x000000ffff047224 */ /* 0x000fe200078e00ff */
[----:B------:R-:W-:Y:S02]  /*06e0*/  ULDC.64 UR6, c[0x0][0x230] ;  /* 0x00008c0000067ab9 */ /* 0x000fe40000000a00 */
[C---:B------:R-:W-:Y:S02]  /*06f0*/  LEA R14, P1, R22.reuse, UR6, 0x2 ;  /* 0x00000006160e7c11 */ /* 0x040fe4000f8210ff */
[----:B------:R-:W-:Y:S02]  /*0700*/  PLOP3.LUT P0, PT, PT, PT, UP0, 0x80, 0x0 ;  /* 0x000000000000781c */ /* 0x000fe40003f0f008 */
[----:B------:R-:W-:-:S11]  /*0710*/  LEA.HI.X R15, R22, UR7, R19, 0x2, P1 ;  /* 0x00000007160f7c11 */ /* 0x000fd600088f1413 */
[----:B------:R-:W-:Y:S05]  /*0720*/  @!P0 BRA `(.L_x_152) ;  /* 0x00000004001c8947 */ /* 0x000fea0003800000 */
[----:B------:R-:W-:Y:S01]  /*0730*/  HFMA2.MMA R4, -RZ, RZ, 0, 0 ;  /* 0x00000000ff047435 */ /* 0x000fe200000001ff */
[----:B------:R-:W-:-:S10]  /*0740*/  MOV R26, UR11 ;  /* 0x0000000b001a7c02 */ /* 0x000fd40008000f00 */
.L_x_153:
[----:B------:R-:W-:Y:S01]  /*0750*/  MOV R6, 0x3bbb989d ;  /* 0x3bbb989d00067802 */ /* 0x000fe20000000f00 */
[----:B------:R0:W2:Y:S01]  /*0760*/  LDG.E.LTC128B R5, desc[UR4][R2.64] ;  /* 0x0000000402057981 */ /* 0x0000a2000c1e1920 */
[----:B------:R-:W-:Y:S03]  /*0770*/  IADD3 R26, R26, -0x4, RZ ;  /* 0xfffffffc1a1a7810 */ /* 0x000fe60007ffe0ff */
[----:B------:R1:W3:Y:S01]  /*0780*/  LDG.E.LTC128B R7, desc[UR4][R14.64] ;  /* 0x000000040e077981 */ /* 0x0002e2000c1e1920 */
[----:B------:R-:W-:Y:S02]  /*0790*/  ISETP.NE.AND P2, PT, R26, RZ, PT ;  /* 0x000000ff1a00720c */ /* 0x000fe40003f45270 */
[----:B0-----:R-:W-:Y:S04]  /*07a0*/  IADD3 R2, P0, R2, UR20, RZ ;  /* 0x0000001402027c10 */ /* 0x001fe8000ff1e0ff */
[----:B------:R-:W-:Y:S02]  /*07b0*/  IADD3.X R3, R3, UR21, RZ, P0, !PT ;  /* 0x0000001503037c10 */ /* 0x000fe400087fe4ff */
[----:B------:R-:W-:Y:S02]  /*07c0*/  IADD3 R12, P0, R2, UR20, RZ ;  /* 0x00000014020c7c10 */ /* 0x000fe4000ff1e0ff */
[----:B-1----:R-:W-:Y:S01]  /*07d0*/  IADD3 R14, P1, R14, UR20, RZ ;  /* 0x000000140e0e7c10 */ /* 0x002fe2000ff3e0ff */
[----:B------:R0:W4:Y:S01]  /*07e0*/  LDG.E.LTC128B R18, desc[UR4][R2.64] ;  /* 0x0000000402127981 */ /* 0x000122000c1e1920 */
[----:B------:R-:W-:Y:S02]  /*07f0*/  IADD3.X R13, R3, UR21, RZ, P0, !PT ;  /* 0x00000015030d7c10 */ /* 0x000fe400087fe4ff */
[----:B------:R-:W-:Y:S03]  /*0800*/  IADD3.X R15, R15, UR21, RZ, P1, !PT ;  /* 0x000000150f0f7c10 */ /* 0x000fe60008ffe4ff */
[----:B------:R1:W5:Y:S04]  /*0810*/  LDG.E.LTC128B R17, desc[UR4][R12.64] ;  /* 0x000000040c117981 */ /* 0x000368000c1e1920 */
[----:B------:R1:W5:Y:S01]  /*0820*/  LDG.E.LTC128B R8, desc[UR4][R14.64] ;  /* 0x000000040e087981 */ /* 0x000362000c1e1920 */
[----:B0-----:R-:W-:Y:S02]  /*0830*/  MOV R2, 0x437c0000 ;  /* 0x437c000000027802 */ /* 0x001fe40000000f00 */
[----:B-1----:R-:W-:Y:S02]  /*0840*/  IADD3 R12, P0, R12, UR20, RZ ;  /* 0x000000140c0c7c10 */ /* 0x002fe4000ff1e0ff */
[----:B------:R-:W-:Y:S02]  /*0850*/  IADD3 R14, P1, R14, UR20, RZ ;  /* 0x000000140e0e7c10 */ /* 0x000fe4000ff3e0ff */
[----:B------:R-:W-:Y:S02]  /*0860*/  IADD3.X R13, R13, UR21, RZ, P0, !PT ;  /* 0x000000150d0d7c10 */ /* 0x000fe400087fe4ff */
[----:B------:R-:W-:Y:S03]  /*0870*/  IADD3.X R15, R15, UR21, RZ, P1, !PT ;  /* 0x000000150f0f7c10 */ /* 0x000fe60008ffe4ff */
[----:B------:R-:W5:Y:S04]  /*0880*/  LDG.E.LTC128B R16, desc[UR4][R12.64] ;  /* 0x000000040c107981 */ /* 0x000f68000c1e1920 */
[----:B------:R0:W5:Y:S02]  /*0890*/  LDG.E.LTC128B R9, desc[UR4][R14.64] ;  /* 0x000000040e097981 */ /* 0x000164000c1e1920 */
[----:B0-----:R-:W-:Y:S04]  /*08a0*/  IADD3 R14, P0, R14, UR20, RZ ;  /* 0x000000140e0e7c10 */ /* 0x001fe8000ff1e0ff */
[----:B------:R-:W-:Y:S05]  /*08b0*/  IADD3.X R15, R15, UR21, RZ, P0, !PT ;  /* 0x000000150f0f7c10 */ /* 0x000fea00087fe4ff */
[----:B------:R0:W5:Y:S02]  /*08c0*/  LDG.E.LTC128B R10, desc[UR4][R14.64] ;  /* 0x000000040e0a7981 */ /* 0x000164000c1e1920 */
[----:B0-----:R-:W-:Y:S04]  /*08d0*/  IADD3 R14, P0, R14, UR20, RZ ;  /* 0x000000140e0e7c10 */ /* 0x001fe8000ff1e0ff */
[----:B------:R-:W-:Y:S01]  /*08e0*/  IADD3.X R15, R15, UR21, RZ, P0, !PT ;  /* 0x000000150f0f7c10 */ /* 0x000fe200087fe4ff */
[--C-:B--2---:R-:W-:Y:S04]  /*08f0*/  FADD R5, R5, -R11.reuse ;  /* 0x8000000b05057221 */ /* 0x104fe80000000000 */
[----:B------:R-:W-:Y:S04]  /*0900*/  FFMA.SAT R3, R5, R6, 0.5 ;  /* 0x3f00000005037423 */ /* 0x000fe80000002006 */
[----:B------:R-:W-:Y:S04]  /*0910*/  FFMA.RM R3, R3, R2, 12582913 ;  /* 0x4b40000103037423 */ /* 0x000fe80000004002 */
[C---:B------:R-:W-:Y:S01]  /*0920*/  FADD R0, R3.reuse, -12583039 ;  /* 0xcb40007f03007421 */ /* 0x040fe20000000000 */
[----:B------:R-:W-:Y:S03]  /*0930*/  SHF.L.U32 R3, R3, 0x17, RZ ;  /* 0x0000001703037819 */ /* 0x000fe600000006ff */
[C---:B------:R-:W-:Y:S04]  /*0940*/  FFMA R0, R5.reuse, 1.4426950216293334961, -R0 ;  /* 0x3fb8aa3b05007823 */ /* 0x040fe80000000800 */
[----:B------:R-:W-:Y:S06]  /*0950*/  FFMA R0, R5, 1.925963033500011079e-08, R0 ;  /* 0x32a5706005007823 */ /* 0x000fec0000000000 */
[----:B------:R-:W0:Y:S01]  /*0960*/  MUFU.EX2 R0, R0 ;  /* 0x0000000000007308 */ /* 0x000e220000000800 */
[--C-:B----4-:R-:W-:Y:S01]  /*0970*/  FADD R5, R18, -R11.reuse ;  /* 0x8000000b12057221 */ /* 0x110fe20000000000 */
[----:B0-----:R-:W-:Y:S04]  /*0980*/  FMUL R0, R3, R0 ;  /* 0x0000000003007220 */ /* 0x001fe80000400000 */
[----:B---3--:R-:W-:Y:S01]  /*0990*/  FFMA R4, R0, R7, R4 ;  /* 0x0000000700047223 */ /* 0x008fe20000000004 */
[----:B------:R-:W-:Y:S04]  /*09a0*/  FFMA.SAT R3, R5, R6, 0.5 ;  /* 0x3f00000005037423 */ /* 0x000fe80000002006 */
[----:B------:R-:W-:Y:S04]  /*09b0*/  FFMA.RM R3, R3, R2, 12582913 ;  /* 0x4b40000103037423 */ /* 0x000fe80000004002 */
[C---:B------:R-:W-:Y:S01]  /*09c0*/  FADD R0, R3.reuse, -12583039 ;  /* 0xcb40007f03007421 */ /* 0x040fe20000000000 */
[----:B------:R-:W-:Y:S03]  /*09d0*/  SHF.L.U32 R3, R3, 0x17, RZ ;  /* 0x0000001703037819 */ /* 0x000fe600000006ff */
[C---:B------:R-:W-:Y:S04]  /*09e0*/  FFMA R0, R5.reuse, 1.4426950216293334961, -R0 ;  /* 0x3fb8aa3b05007823 */ /* 0x040fe80000000800 */
[----:B------:R-:W-:Y:S01]  /*09f0*/  FFMA R0, R5, 1.925963033500011079e-08, R0 ;  /* 0x32a5706005007823 */ /* 0x000fe20000000000 */
[--C-:B-----5:R-:W-:Y:S05]  /*0a00*/  FADD R5, R17, -R11.reuse ;  /* 0x8000000b11057221 */ /* 0x120fea0000000000 */
[----:B------:R-:W0:Y:S02]  /*0a10*/  MUFU.EX2 R0, R0 ;  /* 0x0000000000007308 */ /* 0x000e240000000800 */
[----:B0-----:R-:W-:Y:S04]  /*0a20*/  FMUL R0, R3, R0 ;  /* 0x0000000003007220 */ /* 0x001fe80000400000 */
[----:B------:R-:W-:Y:S01]  /*0a30*/  FFMA R4, R0, R8, R4 ;  /* 0x0000000800047223 */ /* 0x000fe20000000004 */
[----:B------:R-:W-:Y:S04]  /*0a40*/  FFMA.SAT R3, R5, R6, 0.5 ;  /* 0x3f00000005037423 */ /* 0x000fe80000002006 */
[----:B------:R-:W-:Y:S04]  /*0a50*/  FFMA.RM R3, R3, R2, 12582913 ;  /* 0x4b40000103037423 */ /* 0x000fe80000004002 */
[C---:B------:R-:W-:Y:S01]  /*0a60*/  FADD R0, R3.reuse, -12583039 ;  /* 0xcb40007f03007421 */ /* 0x040fe20000000000 */
[----:B------:R-:W-:Y:S03]  /*0a70*/  SHF.L.U32 R3, R3, 0x17, RZ ;  /* 0x0000001703037819 */ /* 0x000fe600000006ff */
[C---:B------:R-:W-:Y:S04]  /*0a80*/  FFMA R0, R5.reuse, 1.4426950216293334961, -R0 ;  /* 0x3fb8aa3b05007823 */ /* 0x040fe80000000800 */
[----:B------:R-:W-:Y:S06]  /*0a90*/  FFMA R0, R5, 1.925963033500011079e-08, R0 ;  /* 0x32a5706005007823 */ /* 0x000fec0000000000 */
[----:B------:R-:W0:Y:S02]  /*0aa0*/  MUFU.EX2 R0, R0 ;  /* 0x0000000000007308 */ /* 0x000e240000000800 */
[----:B0-----:R-:W-:Y:S01]  /*0ab0*/  FMUL R0, R3, R0 ;  /* 0x0000000003007220 */ /* 0x001fe20000400000 */
[----:B------:R-:W-:Y:S03]  /*0ac0*/  FADD R3, R16, -R11 ;  /* 0x8000000b10037221 */ /* 0x000fe60000000000 */
[----:B------:R-:W-:Y:S01]  /*0ad0*/  FFMA R4, R0, R9, R4 ;  /* 0x0000000900047223 */ /* 0x000fe20000000004 */
[C---:B------:R-:W-:Y:S04]  /*0ae0*/  FFMA.SAT R0, R3.reuse, R6, 0.5 ;  /* 0x3f00000003007423 */ /* 0x040fe80000002006 */
[----:B------:R-:W-:Y:S04]  /*0af0*/  FFMA.RM R2, R0, R2, 12582913 ;  /* 0x4b40000100027423 */ /* 0x000fe80000004002 */
[C---:B------:R-:W-:Y:S01]  /*0b00*/  FADD R0, R2.reuse, -12583039 ;  /* 0xcb40007f02007421 */ /* 0x040fe20000000000 */
[----:B------:R-:W-:Y:S03]  /*0b10*/  SHF.L.U32 R2, R2, 0x17, RZ ;  /* 0x0000001702027819 */ /* 0x000fe600000006ff */
[C---:B------:R-:W-:Y:S04]  /*0b20*/  FFMA R0, R3.reuse, 1.4426950216293334961, -R0 ;  /* 0x3fb8aa3b03007823 */ /* 0x040fe80000000800 */
[----:B------:R-:W-:Y:S06]  /*0b30*/  FFMA R0, R3, 1.925963033500011079e-08, R0 ;  /* 0x32a5706003007823 */ /* 0x000fec0000000000 */
[----:B------:R-:W0:Y:S02]  /*0b40*/  MUFU.EX2 R0, R0 ;  /* 0x0000000000007308 */ /* 0x000e240000000800 */
[----:B0-----:R-:W-:Y:S01]  /*0b50*/  FMUL R0, R2, R0 ;  /* 0x0000000002007220 */ /* 0x001fe20000400000 */
[----:B------:R-:W-:Y:S03]  /*0b60*/  IADD3 R2, P1, R12, UR20, RZ ;  /* 0x000000140c027c10 */ /* 0x000fe6000ff3e0ff */
[----:B------:R-:W-:Y:S01]  /*0b70*/  FFMA R4, R0, R10, R4 ;  /* 0x0000000a00047223 */ /* 0x000fe20000000004 */
[----:B------:R-:W-:Y:S01]  /*0b80*/  IADD3.X R3, R13, UR21, RZ, P1, !PT ;  /* 0x000000150d037c10 */ /* 0x000fe20008ffe4ff */
[----:B------:R-:W-:Y:S10]  /*0b90*/  @P2 BRA `(.L_x_153) ;  /* 0xfffffff800ec2947 */ /* 0x000ff4000383ffff */
.L_x_152:
[----:B------:R-:W-:-:S13]  /*0ba0*/  ISETP.NE.AND P0, PT, RZ, UR12, PT ;  /* 0x0000000cff007c0c */ /* 0x000fda000bf05270 */
[----:B------:R-:W-:Y:S05]  /*0bb0*/  @!P0 BRA `(.L_x_151) ;  /* 0x0000000000e88947 */ /* 0x000fea0003800000 */
[----:B------:R-:W2:Y:S01]  /*0bc0*/  LDG.E.LTC128B R8, desc[UR4][R2.64] ;  /* 0x0000000402087981 */ /* 0x000ea2000c1e1920 */
[----:B------:R-:W-:Y:S02]  /*0bd0*/  MOV R6, R14 ;  /* 0x0000000e00067202 */ /* 0x000fe40000000f00 */
[----:B------:R-:W-:-:S05]  /*0be0*/  MOV R7, R15 ;  /* 0x0000000f00077202 */ /* 0x000fca0000000f00 */
[----:B------:R0:W3:Y:S01]  /*0bf0*/  LDG.E.LTC128B R9, desc[UR4][R6.64] ;  /* 0x0000000406097981 */ /* 0x0000e2000c1e1920 */
[----:B------:R-:W-:Y:S01]  /*0c00*/  HFMA2.MMA R5, -RZ, RZ, 0.96630859375, -0.0022525787353515625 ;  /* 0x3bbb989dff057435 */ /* 0x000fe200000001ff */
[----:B------:R-:W-:Y:S01]  /*0c10*/  MOV R0, 0x437c0000 ;  /* 0x437c000000007802 */ /* 0x000fe20000000f00 */
[----:B------:R-:W-:-:S06]  /*0c20*/  UISETP.NE.AND UP0, UPT, UR12, 0x1, UPT ;  /* 0x000000010c00788c */ /* 0x000fcc000bf05270 */
[----:B------:R-:W-:Y:S01]  /*0c30*/  PLOP3.LUT P0, PT, PT, PT, UP0, 0x80, 0x0 ;  /* 0x000000000000781c */ /* 0x000fe20003f0f008 */
[----:B--2---:R-:W-:-:S04]  /*0c40*/  FADD R8, R8, -R11 ;  /* 0x8000000b08087221 */ /* 0x004fc80000000000 */
[----:B0-----:R-:W-:-:S04]  /*0c50*/  FFMA.SAT R7, R8, R5, 0.5 ;  /* 0x3f00000008077423 */ /* 0x001fc80000002005 */
[----:B------:R-:W-:-:S04]  /*0c60*/  FFMA.RM R7, R7, R0, 12582913 ;  /* 0x4b40000107077423 */ /* 0x000fc80000004000 */
[C---:B------:R-:W-:Y:S01]  /*0c70*/  FADD R6, R7.reuse, -12583039 ;  /* 0xcb40007f07067421 */ /* 0x040fe20000000000 */
[----:B------:R-:W-:-:S03]  /*0c80*/  SHF.L.U32 R7, R7, 0x17, RZ ;  /* 0x0000001707077819 */ /* 0x000fc600000006ff */
[----:B------:R-:W-:-:S04]  /*0c90*/  FFMA R6, R8, 1.4426950216293334961, -R6 ;  /* 0x3fb8aa3b08067823 */ /* 0x000fc80000000806 */
[----:B------:R-:W-:-:S06]  /*0ca0*/  FFMA R6, R8, 1.925963033500011079e-08, R6 ;  /* 0x32a5706008067823 */ /* 0x000fcc0000000006 */
[----:B------:R-:W0:Y:S02]  /*0cb0*/  MUFU.EX2 R6, R6 ;  /* 0x0000000600067308 */ /* 0x000e240000000800 */
[----:B0-----:R-:W-:-:S04]  /*0cc0*/  FMUL R6, R7, R6 ;  /* 0x0000000607067220 */ /* 0x001fc80000400000 */
[----:B---3--:R-:W-:Y:S01]  /*0cd0*/  FFMA R4, R9, R6, R4 ;  /* 0x0000000609047223 */ /* 0x008fe20000000004 */
[----:B------:R-:W-:Y:S06]  /*0ce0*/  @!P0 BRA `(.L_x_151) ;  /* 0x00000000009c8947 */ /* 0x000fec0003800000 */
[----:B------:R-:W-:Y:S01]  /*0cf0*/  UISETP.NE.AND UP0, UPT, UR12, 0x2, UPT ;  /* 0x000000020c00788c */ /* 0x000fe2000bf05270 */
[----:B------:R-:W-:Y:S02]  /*0d00*/  ULDC UR6, c[0x0][0x218] ;  /* 0x0000860000067ab9 */ /* 0x000fe40000000800 */
[----:B------:R-:W-:-:S03]  /*0d10*/  USHF.L.U32 UR18, UR6, 0x2, URZ ;  /* 0x0000000206127899 */ /* 0x000fc6000800063f */
[----:B------:R-:W-:Y:S01]  /*0d20*/  PLOP3.LUT P0, PT, PT, PT, UP0, 0x80, 0x0 ;  /* 0x000000000000781c */ /* 0x000fe20003f0f008 */
[----:B------:R-:W-:Y:S02]  /*0d30*/  USHF.L.U64.HI UR7, UR6, 0x2, UR10 ;  /* 0x0000000206077899 */ /* 0x000fe4000801020a */
[----:B------:R-:W-:Y:S02]  /*0d40*/  IADD3 R6, P2, R2, UR18, RZ ;  /* 0x0000001202067c10 */ /* 0x000fe4000ff5e0ff */
[----:B------:R-:W-:Y:S02]  /*0d50*/  @UP0 USHF.L.U32 UR19, UR6, 0x3, URZ ;  /* 0x0000000306130899 */ /* 0x000fe4000800063f */
[----:B------:R-:W-:Y:S01]  /*0d60*/  @UP0 USHF.L.U64.HI UR6, UR6, 0x3, UR10 ;  /* 0x0000000306060899 */ /* 0x000fe2000801020a */
[----:B------:R-:W-:-:S05]  /*0d70*/  IADD3.X R7, R3, UR7, RZ, P2, !PT ;  /* 0x0000000703077c10 */ /* 0x000fca00097fe4ff */
[----:B------:R-:W-:Y:S01]  /*0d80*/  @P0 IADD3 R2, P1, R2, UR19, RZ ;  /* 0x0000001302020c10 */ /* 0x000fe2000ff3e0ff */
[----:B------:R-:W2:Y:S03]  /*0d90*/  LDG.E.LTC128B R6, desc[UR4][R6.64] ;  /* 0x0000000406067981 */ /* 0x000ea6000c1e1920 */
[----:B------:R-:W-:-:S05]  /*0da0*/  @P0 IADD3.X R3, R3, UR6, RZ, P1, !PT ;  /* 0x0000000603030c10 */ /* 0x000fca0008ffe4ff */
[----:B------:R0:W3:Y:S01]  /*0db0*/  @P0 LDG.E.LTC128B R2, desc[UR4][R2.64] ;  /* 0x0000000402020981 */ /* 0x0000e2000c1e1920 */
[C---:B------:R-:W-:Y:S02]  /*0dc0*/  IADD3 R8, P2, R14.reuse, UR18, RZ ;  /* 0x000000120e087c10 */ /* 0x040fe4000ff5e0ff */
[----:B------:R-:W-:Y:S02]  /*0dd0*/  @P0 IADD3 R14, P1, R14, UR19, RZ ;  /* 0x000000130e0e0c10 */ /* 0x000fe4000ff3e0ff */
[C---:B------:R-:W-:Y:S02]  /*0de0*/  IADD3.X R9, R15.reuse, UR7, RZ, P2, !PT ;  /* 0x000000070f097c10 */ /* 0x040fe400097fe4ff */
[----:B------:R-:W-:-:S03]  /*0df0*/  @P0 IADD3.X R15, R15, UR6, RZ, P1, !PT ;  /* 0x000000060f0f0c10 */ /* 0x000fc60008ffe4ff */
[----:B------:R-:W4:Y:S04]  /*0e00*/  LDG.E.LTC128B R8, desc[UR4][R8.64] ;  /* 0x0000000408087981 */ /* 0x000f28000c1e1920 */
[----:B------:R-:W5:Y:S01]  /*0e10*/  @P0 LDG.E.LTC128B R14, desc[UR4][R14.64] ;  /* 0x000000040e0e0981 */ /* 0x000f62000c1e1920 */
[----:B--2---:R-:W-:-:S04]  /*0e20*/  FADD R6, R6, -R11 ;  /* 0x8000000b06067221 */ /* 0x004fc80000000000 */
[----:B0-----:R-:W-:Y:S01]  /*0e30*/  FFMA.SAT R3, R6, R5, 0.5 ;  /* 0x3f00000006037423 */ /* 0x001fe20000002005 */
[----:B---3--:R-:W-:-:S03]  /*0e40*/  @P0 FADD R2, R2, -R11 ;  /* 0x8000000b02020221 */ /* 0x008fc60000000000 */
[----:B------:R-:W-:Y:S01]  /*0e50*/  FFMA.RM R3, R3, R0, 12582913 ;  /* 0x4b40000103037423 */ /* 0x000fe20000004000 */
[----:B------:R-:W-:-:S03]  /*0e60*/  @P0 FFMA.SAT R5, R2, R5, 0.5 ;  /* 0x3f00000002050423 */ /* 0x000fc60000002005 */
[----:B------:R-:W-:Y:S01]  /*0e70*/  FADD R7, R3, -12583039 ;  /* 0xcb40007f03077421 */ /* 0x000fe20000000000 */
[----:B------:R-:W-:-:S03]  /*0e80*/  @P0 FFMA.RM R5, R5, R0, 12582913 ;  /* 0x4b40000105050423 */ /* 0x000fc60000004000 */
[----:B------:R-:W-:Y:S01]  /*0e90*/  FFMA R7, R6, 1.4426950216293334961, -R7 ;  /* 0x3fb8aa3b06077823 */ /* 0x000fe20000000807 */
[----:B------:R-:W-:-:S03]  /*0ea0*/  @P0 FADD R0, R5, -12583039 ;  /* 0xcb40007f05000421 */ /* 0x000fc60000000000 */
[----:B------:R-:W-:Y:S01]  /*0eb0*/  FFMA R7, R6, 1.925963033500011079e-08, R7 ;  /* 0x32a5706006077823 */ /* 0x000fe20000000007 */
[----:B------:R-:W-:-:S04]  /*0ec0*/  @P0 FFMA R0, R2, 1.4426950216293334961, -R0 ;  /* 0x3fb8aa3b02000823 */ /* 0x000fc80000000800 */
[----:B------:R-:W-:Y:S01]  /*0ed0*/  @P0 FFMA R0, R2, 1.925963033500011079e-08, R0 ;  /* 0x32a5706002000823 */ /* 0x000fe20000000000 */
[----:B------:R-:W0:Y:S08]  /*0ee0*/  MUFU.EX2 R7, R7 ;  /* 0x0000000700077308 */ /* 0x000e300000000800 */
[----:B------:R-:W1:Y:S01]  /*0ef0*/  @P0 MUFU.EX2 R0, R0 ;  /* 0x0000000000000308 */ /* 0x000e620000000800 */
[----:B------:R-:W-:-:S02]  /*0f00*/  SHF.L.U32 R3, R3, 0x17, RZ ;  /* 0x0000001703037819 */ /* 0x000fc400000006ff */
[----:B------:R-:W-:-:S03]  /*0f10*/  @P0 SHF.L.U32 R5, R5, 0x17, RZ ;  /* 0x0000001705050819 */ /* 0x000fc600000006ff */
[----:B0-----:R-:W-:-:S04]  /*0f20*/  FMUL R3, R3, R7 ;  /* 0x0000000703037220 */ /* 0x001fc80000400000 */
[----:B----4-:R-:W-:Y:S01]  /*0f30*/  FFMA R4, R8, R3, R4 ;  /* 0x0000000308047223 */ /* 0x010fe20000000004 */
[----:B-1----:R-:W-:-:S04]  /*0f40*/  @P0 FMUL R0, R5, R0 ;  /* 0x0000000005000220 */ /* 0x002fc80000400000 */
[----:B-----5:R-:W-:-:S07]  /*0f50*/  @P0 FFMA R4, R14, R0, R4 ;  /* 0x000000000e040223 */ /* 0x020fce0000000004 */
.L_x_151:
[----:B------:R-:W-:Y:S01]  /*0f60*/  IADD3 R20, P0, R23, R20, RZ ;  /* 0x0000001417147210 */ /* 0x000fe20007f1e0ff */
[----:B------:R-:W-:Y:S01]  /*0f70*/  VIADD R2, R4, 0x1800000 ;  /* 0x0180000004027836 */ /* 0x000fe20000000000 */
[----:B------:R-:W0:Y:S01]  /*0f80*/  LDC R0, c[0x0][RZ] ;  /* 0x00000000ff007b82 */ /* 0x000e220000000800 */
[----:B------:R-:W-:Y:S02]  /*0f90*/  BSSY B1, `(.L_x_154) ;  /* 0x000000e000017945 */ /* 0x000fe40003800000 */
[----:B------:R-:W-:Y:S01]  /*0fa0*/  IMAD.X R21, R24, 0x1, R21, P0 ;  /* 0x0000000118157824 */ /* 0x000fe200000e0615 */
[----:B------:R-:W-:-:S04]  /*0fb0*/  LOP3.LUT R2, R2, 0x7f800000, RZ, 0xc0, !PT ;  /* 0x7f80000002027812 */ /* 0x000fc800078ec0ff */
[----:B------:R1:W-:Y:S01]  /*0fc0*/  STG.E desc[UR4][R20.64], R11 ;  /* 0x0000000b14007986 */ /* 0x0003e2000c101904 */
[----:B------:R-:W-:-:S13]  /*0fd0*/  ISETP.GT.U32.AND P0, PT, R2, 0x1ffffff, PT ;  /* 0x01ffffff0200780c */ /* 0x000fda0003f04070 */
[----:B------:R-:W-:Y:S05]  /*0fe0*/  @P0 BRA `(.L_x_155) ;  /* 0x0000000000100947 */ /* 0x000fea0003800000 */
[----:B------:R-:W-:Y:S02]  /*0ff0*/  MOV R6, R4 ;  /* 0x0000000400067202 */ /* 0x000fe40000000f00 */
[----:B------:R-:W-:Y:S02]  /*1000*/  MOV R5, 0x1020 ;  /* 0x0000102000057802 */ /* 0x000fe40000000f00 */
[----:B01----:R-:W-:Y:S05]  /*1010*/  CALL.REL.NOINC `($__internal_0_$__cuda_sm20_rcp_rn_f32_slowpath) ;  /* 0x00000000003c7944 */ /* 0x003fea0003c00000 */
[----:B------:R-:W-:Y:S05]  /*1020*/  BRA `(.L_x_156) ;  /* 0x0000000000107947 */ /* 0x000fea0003800000 */
.L_x_155:
[----:B------:R-:W2:Y:S02]  /*1030*/  MUFU.RCP R6, R4 ;  /* 0x0000000400067308 */ /* 0x000ea40000001000 */
[----:B--2---:R-:W-:-:S04]  /*1040*/  FFMA R2, R6, R4, -1 ;  /* 0xbf80000006027423 */ /* 0x004fc80000000004 */
[----:B------:R-:W-:-:S04]  /*1050*/  FADD.FTZ R2, -R2, -RZ ;  /* 0x800000ff02027221 */ /* 0x000fc80000010100 */
[----:B------:R-:W-:-:S07]  /*1060*/  FFMA R6, R6, R2, R6 ;  /* 0x0000000206067223 */ /* 0x000fce0000000006 */
.L_x_156:
[----:B------:R-:W-:Y:S05]  /*1070*/  BSYNC B1 ;  /* 0x0000000000017941 */ /* 0x000fea0003800000 */
.L_x_154:
[----:B------:R-:W-:Y:S01]  /*1080*/  ULDC.64 UR6, c[0x0][0x230] ;  /* 0x00008c0000067ab9 */ /* 0x000fe20000000a00 */
[----:B0-----:R-:W-:Y:S01]  /*1090*/  IMAD.IADD R27, R0, 0x1, R27 ;  /* 0x00000001001b7824 */ /* 0x001fe200078e021b */
[----:B------:R-:W-:-:S04]  /*10a0*/  LEA R2, P0, R22, UR6, 0x2 ;  /* 0x0000000616027c11 */ /* 0x000fc8000f8010ff */
[----:B------:R-:W-:Y:S02]  /*10b0*/  LEA.HI.X R3, R22, UR7, R19, 0x2, P0 ;  /* 0x0000000716037c11 */ /* 0x000fe400080f1413 */
[----:B------:R-:W-:-:S03]  /*10c0*/  ISETP.GE.AND P0, PT, R27, R25, PT ;  /* 0x000000191b00720c */ /* 0x000fc60003f06270 */
[----:B------:R0:W-:Y:S10]  /*10d0*/  STG.E desc[UR4][R2.64], R6 ;  /* 0x0000000602007986 */ /* 0x0001f4000c101904 */
[----:B------:R-:W-:Y:S05]  /*10e0*/  @P0 BRA `(.L_x_157) ;  /* 0x0000000000040947 */ /* 0x000fea0003800000 */
[----:B------:R-:W-:Y:S05]  /*10f0*/  BRA `(.L_x_158) ;  /* 0xfffffff0005c7947 */ /* 0x000fea000383ffff */
.L_x_157:
[----:B------:R-:W-:Y:S05]  /*1100*/  EXIT ;  /* 0x000000000000794d */ /* 0x000fea0003800000 */
        .weak           $__internal_0_$__cuda_sm20_rcp_rn_f32_slowpath
        .type           $__internal_0_$__cuda_sm20_rcp_rn_f32_slowpath,@function
        .size           $__internal_0_$__cuda_sm20_rcp_rn_f32_slowpath,(.L_x_210 - $__internal_0_$__cuda_sm20_rcp_rn_f32_slowpath)
$__internal_0_$__cuda_sm20_rcp_rn_f32_slowpath:
[----:B------:R-:W-:Y:S01]  /*1110*/  IMAD.SHL.U32 R3, R6, 0x2, RZ ;  /* 0x0000000206037824 */ /* 0x000fe200078e00ff */
[----:B------:R-:W-:Y:S04]  /*1120*/  BSSY B0, `(.L_x_159) ;  /* 0x0000030000007945 */ /* 0x000fe80003800000 */
[----:B------:R-:W-:-:S04]  /*1130*/  SHF.R.U32.HI R3, RZ, 0x18, R3 ;  /* 0x00000018ff037819 */ /* 0x000fc80000011603 */
[----:B------:R-:W-:-:S13]  /*1140*/  ISETP.NE.U32.AND P0, PT, R3, RZ, PT ;  /* 0x000000ff0300720c */ /* 0x000fda0003f05070 */
[----:B------:R-:W-:Y:S05]  /*1150*/  @P0 BRA `(.L_x_160) ;  /* 0x0000000000280947 */ /* 0x000fea0003800000 */
[----:B------:R-:W-:-:S04]  /*1160*/  SHF.L.U32 R2, R6, 0x1, RZ ;  /* 0x0000000106027819 */ /* 0x000fc800000006ff */
[----:B------:R-:W-:-:S13]  /*1170*/  ISETP.NE.AND P0, PT, R2, RZ, PT ;  /* 0x000000ff0200720c */ /* 0x000fda0003f05270 */
[----:B------:R-:W-:Y:S02]  /*1180*/  @P0 FFMA R3, R6, 1.84467440737095516160e+19, RZ ;  /* 0x5f80000006030823 */ /* 0x000fe400000000ff */
[----:B------:R-:W-:Y:S08]  /*1190*/  @!P0 MUFU.RCP R6, R6 ;  /* 0x0000000600068308 */ /* 0x000ff00000001000 */
[----:B------:R-:W0:Y:S02]  /*11a0*/  @P0 MUFU.RCP R2, R3 ;  /* 0x0000000300020308 */ /* 0x000e240000001000 */
[----:B0-----:R-:W-:-:S04]  /*11b0*/  @P0 FFMA R3, R3, R2, -1 ;  /* 0xbf80000003030423 */ /* 0x001fc80000000002 */
[----:B------:R-:W-:-:S04]  /*11c0*/  @P0 FADD.FTZ R3, -R3, -RZ ;  /* 0x800000ff03030221 */ /* 0x000fc80000010100 */
[----:B------:R-:W-:-:S04]  /*11d0*/  @P0 FFMA R3, R2, R3, R2 ;  /* 0x0000000302030223 */ /* 0x000fc80000000002 */
[----:B------:R-:W-:Y:S01]  /*11e0*/  @P0 FFMA R6, R3, 1.84467440737095516160e+19, RZ ;  /* 0x5f80000003060823 */ /* 0x000fe200000000ff */
[----:B------:R-:W-:Y:S05]  /*11f0*/  BRA `(.L_x_161) ;  /* 0x0000000000887947 */ /* 0x000fea0003800000 */
.L_x_160:
[----:B------:R-:W-:-:S04]  /*1200*/  IADD3 R2, R3, -0xfd, RZ ;  /* 0xffffff0303027810 */ /* 0x000fc80007ffe0ff */
[----:B------:R-:W-:-:S13]  /*1210*/  ISETP.GT.U32.AND P0, PT, R2, 0x1, PT ;  /* 0x000000010200780c */ /* 0x000fda0003f04070 */
[----:B------:R-:W-:Y:S05]  /*1220*/  @P0 BRA `(.L_x_162) ;  /* 0x0000000000780947 */ /* 0x000fea0003800000 */
[----:B------:R-:W-:Y:S01]  /*1230*/  LOP3.LUT R7, R6, 0x7fffff, RZ, 0xc0, !PT ;  /* 0x007fffff06077812 */ /* 0x000fe200078ec0ff */
[----:B------:R-:W-:Y:S02]  /*1240*/  IMAD.MOV.U32 R4, RZ, RZ, 0x3 ;  /* 0x00000003ff047424 */ /* 0x000fe400078e00ff */
[----:B------:R-:W-:Y:S01]  /*1250*/  VIADD R3, R3, 0xffffff04 ;  /* 0xffffff0403037836 */ /* 0x000fe20000000000 */
[----:B------:R-:W-:Y:S02]  /*1260*/  LOP3.LUT R7, R7, 0x3f800000, RZ, 0xfc, !PT ;  /* 0x3f80000007077812 */ /* 0x000fe400078efcff */
[----:B------:R-:W-:Y:S02]  /*1270*/  SHF.L.U32 R4, R4, R2, RZ ;  /* 0x0000000204047219 */ /* 0x000fe400000006ff */
[----:B------:R-:W0:Y:S02]  /*1280*/  MUFU.RCP R8, R7 ;  /* 0x0000000700087308 */ /* 0x000e240000001000 */
[----:B0-----:R-:W-:-:S04]  /*1290*/  FFMA R7, R7, R8, -1 ;  /* 0xbf80000007077423 */ /* 0x001fc80000000008 */
[----:B------:R-:W-:-:S04]  /*12a0*/  FADD.FTZ R7, -R7, -RZ ;  /* 0x800000ff07077221 */ /* 0x000fc80000010100 */
[CCC-:B------:R-:W-:Y:S01]  /*12b0*/  FFMA.RM R9, R8.reuse, R7.reuse, R8.reuse ;  /* 0x0000000708097223 */ /* 0x1c0fe20000004008 */
[----:B------:R-:W-:-:S04]  /*12c0*/  FFMA.RP R7, R8, R7, R8 ;  /* 0x0000000708077223 */ /* 0x000fc80000008008 */
[C---:B------:R-:W-:Y:S02]  /*12d0*/  LOP3.LUT R8, R9.reuse, 0x7fffff, RZ, 0xc0, !PT ;  /* 0x007fffff09087812 */ /* 0x040fe400078ec0ff */
[----:B------:R-:W-:Y:S02]  /*12e0*/  FSETP.NEU.FTZ.AND P0, PT, R9, R7, PT ;  /* 0x000000070900720b */ /* 0x000fe40003f1d000 */
[----:B------:R-:W-:Y:S02]  /*12f0*/  LOP3.LUT R8, R8, 0x800000, RZ, 0xfc, !PT ;  /* 0x0080000008087812 */ /* 0x000fe400078efcff */
[----:B------:R-:W-:Y:S02]  /*1300*/  SEL R7, RZ, 0xffffffff, !P0 ;  /* 0xffffffffff077807 */ /* 0x000fe40004000000 */
[----:B------:R-:W-:Y:S02]  /*1310*/  LOP3.LUT R4, R4, R8, RZ, 0xc0, !PT ;  /* 0x0000000804047212 */ /* 0x000fe400078ec0ff */
[----:B------:R-:W-:Y:S01]  /*1320*/  SHF.R.U32.HI R3, RZ, R3, R8 ;  /* 0x00000003ff037219 */ /* 0x000fe20000011608 */
[----:B------:R-:W-:Y:S01]  /*1330*/  IMAD.MOV R7, RZ, RZ, -R7 ;  /* 0x000000ffff077224 */ /* 0x000fe200078e0a07 */
[----:B------:R-:W-:-:S04]  /*1340*/  SHF.R.U32.HI R4, RZ, R2, R4 ;  /* 0x00000002ff047219 */ /* 0x000fc80000011604 */
[----:B------:R-:W-:Y:S02]  /*1350*/  LOP3.LUT P1, RZ, R7, R2, R8, 0xf8, !PT ;  /* 0x0000000207ff7212 */ /* 0x000fe4000782f808 */
[C---:B------:R-:W-:Y:S02]  /*1360*/  LOP3.LUT P2, RZ, R4.reuse, 0x1, RZ, 0xc0, !PT ;  /* 0x0000000104ff7812 */ /* 0x040fe4000784c0ff */
[----:B------:R-:W-:-:S04]  /*1370*/  LOP3.LUT P0, RZ, R4, 0x2, RZ, 0xc0, !PT ;  /* 0x0000000204ff7812 */ /* 0x000fc8000780c0ff */
[----:B------:R-:W-:-:S04]  /*1380*/  PLOP3.LUT P0, PT, P2, P1, P0, 0xe0, 0x0 ;  /* 0x000000000000781c */ /* 0x000fc80001703c00 */
[----:B------:R-:W-:Y:S02]  /*1390*/  SEL R2, RZ, 0x1, !P0 ;  /* 0x00000001ff027807 */ /* 0x000fe40004000000 */
[----:B------:R-:W-:-:S03]  /*13a0*/  LOP3.LUT P0, RZ, R6, 0x7fffff, RZ, 0xc0, !PT ;  /* 0x007fffff06ff7812 */ /* 0x000fc6000780c0ff */
[----:B------:R-:W-:-:S05]  /*13b0*/  IMAD.MOV R2, RZ, RZ, -R2 ;  /* 0x000000ffff027224 */ /* 0x000fca00078e0a02 */
[----:B------:R-:W-:-:S13]  /*13c0*/  ISETP.GE.AND P1, PT, R2, RZ, PT ;  /* 0x000000ff0200720c */ /* 0x000fda0003f26270 */
[----:B------:R-:W-:-:S04]  /*13d0*/  @!P1 VIADD R3, R3, 0x1 ;  /* 0x0000000103039836 */ /* 0x000fc80000000000 */
[----:B------:R-:W-:-:S05]  /*13e0*/  @!P0 IMAD.SHL.U32 R3, R3, 0x2, RZ ;  /* 0x0000000203038824 */ /* 0x000fca00078e00ff */
[----:B------:R-:W-:Y:S01]  /*13f0*/  LOP3.LUT R6, R3, 0x80000000, R6, 0xf8, !PT ;  /* 0x8000000003067812 */ /* 0x000fe200078ef806 */
[----:B------:R-:W-:Y:S05]  /*1400*/  BRA `(.L_x_161) ;  /* 0x0000000000047947 */ /* 0x000fea0003800000 */
.L_x_162:
[----:B------:R-:W0:Y:S02]  /*1410*/  MUFU.RCP R6, R6 ;  /* 0x0000000600067308 */ /* 0x000e240000001000 */
.L_x_161:
[----:B------:R-:W-:Y:S05]  /*1420*/  BSYNC B0 ;  /* 0x0000000000007941 */ /* 0x000fea0003800000 */
.L_x_159:
[----:B------:R-:W-:Y:S01]  /*1430*/  HFMA2.MMA R3, -RZ, RZ, 0, 0 ;  /* 0x00000000ff037435 */ /* 0x000fe200000001ff */
[----:B------:R-:W-:-:S05]  /*1440*/  MOV R2, R5 ;  /* 0x0000000500027202 */ /* 0x000fca0000000f00 */
[----:B0-----:R-:W-:Y:S05]  /*1450*/  RET.REL.NODEC R2 `(_ZN7cutlass6KernelINS_9reduction6kernel26ApplySoftmaxFinalReductionIfffNS_4gemm9GemmShapeILi128ELi128ELi32EEELb0EEEEEvNT_6ParamsE) ;  /* 0xffffffe802e87950 */ /* 0x001fea0003c3ffff */
.L_x_163:
        /* <DEDUP_REMOVED lines=10> */
.L_x_210:


//--------------------- .text._ZN7cutlass6KernelINS_4gemm6kernel23GemmWithEpilogueVisitorINS1_11threadblock13MmaMultistageINS1_9GemmShapeILi128ELi128ELi32EEENS_9transform11threadblock28PredicatedTileAccessIteratorINS_11MatrixShapeILi128ELi32EEENS_6half_tENS_6layout8RowMajorELi1ENS8_29PitchLinearWarpRakedThreadMapINS_16PitchLinearShapeILi32ELi128EEELi128ENSH_ILi4ELi8EEELi8EEENS_5ArrayISD_Li8ELb0EEELb0ENSE_9NoPermuteEEENS9_25RegularTileAccessIteratorISC_SD_NSE_37RowMajorTensorOpMultiplicandCrosswiseILi16ELi32EEELi0ESK_Li16EEELNS_4arch14CacheOperation4KindE1ENSA_INSB_ILi32ELi128EEESD_NSE_11ColumnMajorELi0ESK_SM_Lb0ESN_EENSP_ISW_SD_NSE_40ColumnMajorTensorOpMultiplicandCrosswiseILi16ELi32EEELi1ESK_Li16EEELSV_1EfSF_NS4_9MmaPolicyINS1_4warp11MmaTensorOpINS6_ILi64ELi64ELi32EEESD_SR_SD_S10_fSF_NS13_17MmaTensorOpPolicyINST_3MmaINS6_ILi16ELi8ELi16EEELi32ESD_SF_SD_SX_fSF_NST_13OpMultiplyAddEEENSB_ILi1ELi1EEEEELi1ELb0EbEENSB_ILi0ELi0EEES1E_Li1EEELi3ELNS1_23SharedMemoryClearOptionE0EbEENS_8epilogue11threadblock19EpilogueWithVisitorINS1J_22EpilogueVisitorSoftmaxIS7_Li128ENS1J_22PredicatedTileIteratorINS1J_26OutputTileOptimalThreadMapINS1J_15OutputTileShapeILi128ELi8ELi2ELi1ELi1EEENS1O_ILi1ELi8ELi1ELi1ELi8EEELi128ELi8ELi16EEESD_Lb0ESN_Lb0EEEffffNS1I_6thread17LinearCombinationISD_Li8EffLNS1T_9ScaleType4KindE0ELNS_15FloatRoundStyleE2ESD_EELb0EEES7_S1D_Li1ENS1I_4warp24FragmentIteratorTensorOpIS15_S18_fNSL_IfLi4ELb1EEESF_EENS20_25TileIteratorTensorOpMixedIS15_S18_fLi32ELi16ELi8ELi8ELb0EEENS1J_23SharedLoadIteratorMixedINS1R_18CompactedThreadMapEfLi32ELi16ELi8ELi8ELb0EEENSB_ILi0ELi8EEELi2ELi1EEENS4_37GemmBatchedIdentityThreadblockSwizzleEEEEEvNT_6ParamsE --------------------------
	.section	.text._ZN7cutlass6KernelINS_4gemm6kernel23GemmWithEpilogueVisitorINS1_11threadblock13MmaMultistageINS1_9GemmShapeILi128ELi128ELi32EEENS_9transform11threadblock28PredicatedTileAccessIteratorINS_11MatrixShapeILi128ELi32EEENS_6half_tENS_6layout8RowMajorELi1ENS8_29PitchLinearWarpRakedThreadMapINS_16PitchLinearShapeILi32ELi128EEELi128ENSH_ILi4ELi8EEELi8EEENS_5ArrayISD_Li8ELb0EEELb0ENSE_9NoPermuteEEENS9_25RegularTileAccessIteratorISC_SD_NSE_37RowMajorTensorOpMultiplicandCrosswiseILi16ELi32EEELi0ESK_Li16EEELNS_4arch14CacheOperation4KindE1ENSA_INSB_ILi32ELi128EEESD_NSE_11ColumnMajorELi0ESK_SM_Lb0ESN_EENSP_ISW_SD_NSE_40ColumnMajorTensorOpMultiplicandCrosswiseILi16ELi32EEELi1ESK_Li16EEELSV_1EfSF_NS4_9MmaPolicyINS1_4warp11MmaTensorOpINS6_ILi64ELi64ELi32EEESD_SR_SD_S10_fSF_NS13_17MmaTensorOpPolicyINST_3MmaINS6_ILi16ELi8ELi16EEELi32ESD_SF_SD_SX_fSF_NST_13OpMultiplyAddEEENSB_ILi1ELi1EEEEELi1ELb0EbEENSB_ILi0ELi0EEES1E_Li1EEELi3ELNS1_23SharedMemoryClearOptionE0EbEENS_8epilogue11threadblock19EpilogueWithVisitorINS1J_22EpilogueVisitorSoftmaxIS7_Li128ENS1J_22PredicatedTileIteratorINS1J_26OutputTileOptimalThreadMapINS1J_15OutputTileShapeILi128ELi8ELi2ELi1ELi1EEENS1O_ILi1ELi8ELi1ELi1ELi8EEELi128ELi8ELi16EEESD_Lb0ESN_Lb0EEEffffNS1I_6thread17LinearCombinationISD_Li8EffLNS1T_9ScaleType4KindE0ELNS_15FloatRoundStyleE2ESD_EELb0EEES7_S1D_Li1ENS1I_4warp24FragmentIteratorTensorOpIS15_S18_fNSL_IfLi4ELb1EEESF_EENS20_25TileIteratorTensorOpMixedIS15_S18_fLi32ELi16ELi8ELi8ELb0EEENS1J_23SharedLoadIteratorMixedINS1R_18CompactedThreadMapEfLi32ELi16ELi8ELi8ELb0EEENSB_ILi0ELi8EEELi2ELi1EEENS4_37GemmBatchedIdentityThreadblockSwizzleEEEEEvNT_6ParamsE,"ax",@progbits
	.align	128
.text._ZN7cutlass6KernelINS_4gemm6kernel23GemmWithEpilogueVisitorINS1_11threadblock13MmaMultistageINS1_9GemmShapeILi128ELi128ELi32EEENS_9transform11threadblock28PredicatedTileAccessIteratorINS_11MatrixShapeILi128ELi32EEENS_6half_tENS_6layout8RowMajorELi1ENS8_29PitchLinearWarpRakedThreadMapINS_16PitchLinearShapeILi32ELi128EEELi128ENSH_ILi4ELi8EEELi8EEENS_5ArrayISD_Li8ELb0EEELb0ENSE_9NoPermuteEEENS9_25RegularTileAccessIteratorISC_SD_NSE_37RowMajorTensorOpMultiplicandCrosswiseILi16ELi32EEELi0ESK_Li16EEELNS_4arch14CacheOperation4KindE1ENSA_INSB_ILi32ELi128EEESD_NSE_11ColumnMajorELi0ESK_SM_Lb0ESN_EENSP_ISW_SD_NSE_40ColumnMajorTensorOpMultiplicandCrosswiseILi16ELi32EEELi1ESK_Li16EEELSV_1EfSF_NS4_9MmaPolicyINS1_4warp11MmaTensorOpINS6_ILi64ELi64ELi32EEESD_SR_SD_S10_fSF_NS13_17MmaTensorOpPolicyINST_3MmaINS6_ILi16ELi8ELi16EEELi32ESD_SF_SD_SX_fSF_NST_13OpMultiplyAddEEENSB_ILi1ELi1EEEEELi1ELb0EbEENSB_ILi0ELi0EEES1E_Li1EEELi3ELNS1_23SharedMemoryClearOptionE0EbEENS_8epilogue11threadblock19EpilogueWithVisitorINS1J_22EpilogueVisitorSoftmaxIS7_Li128ENS1J_22PredicatedTileIteratorINS1J_26OutputTileOptimalThreadMapINS1J_15OutputTileShapeILi128ELi8ELi2ELi1ELi1EEENS1O_ILi1ELi8ELi1ELi1ELi8EEELi128ELi8ELi16EEESD_Lb0ESN_Lb0EEEffffNS1I_6thread17LinearCombinationISD_Li8EffLNS1T_9ScaleType4KindE0ELNS_15FloatRoundStyleE2ESD_EELb0EEES7_S1D_Li1ENS1I_4warp24FragmentIteratorTensorOpIS15_S18_fNSL_IfLi4ELb1EEESF_EENS20_25TileIteratorTensorOpMixedIS15_S18_fLi32ELi16ELi8ELi8ELb0EEENS1J_23SharedLoadIteratorMixedINS1R_18CompactedThreadMapEfLi32ELi16ELi8ELi8ELb0EEENSB_ILi0ELi8EEELi2ELi1EEENS4_37GemmBatchedIdentityThreadblockSwizzleEEEEEvNT_6ParamsE:
        .type           _ZN7cutlass6KernelINS_4gemm6kernel23GemmWithEpilogueVisitorINS1_11threadblock13MmaMultistageINS1_9GemmShapeILi128ELi128ELi32EEENS_9transform11threadblock28PredicatedTileAccessIteratorINS_11MatrixShapeILi128ELi32EEENS_6half_tENS_6layout8RowMajorELi1ENS8_29PitchLinearWarpRakedThreadMapINS_16PitchLinearShapeILi32ELi128EEELi128ENSH_ILi4ELi8EEELi8EEENS_5ArrayISD_Li8ELb0EEELb0ENSE_9NoPermuteEEENS9_25RegularTileAccessIteratorISC_SD_NSE_37RowMajorTensorOpMultiplicandCrosswiseILi16ELi32EEELi0ESK_Li16EEELNS_4arch14CacheOperation4KindE1ENSA_INSB_ILi32ELi128EEESD_NSE_11ColumnMajorELi0ESK_SM_Lb0ESN_EENSP_ISW_SD_NSE_40ColumnMajorTensorOpMultiplicandCrosswiseILi16ELi32EEELi1ESK_Li16EEELSV_1EfSF_NS4_9MmaPolicyINS1_4warp11MmaTensorOpINS6_ILi64ELi64ELi32EEESD_SR_SD_S10_fSF_NS13_17MmaTensorOpPolicyINST_3MmaINS6_ILi16ELi8ELi16EEELi32ESD_SF_SD_SX_fSF_NST_13OpMultiplyAddEEENSB_ILi1ELi1EEEEELi1ELb0EbEENSB_ILi0ELi0EEES1E_Li1EEELi3ELNS1_23SharedMemoryClearOptionE0EbEENS_8epilogue11threadblock19EpilogueWithVisitorINS1J_22EpilogueVisitorSoftmaxIS7_Li128ENS1J_22PredicatedTileIteratorINS1J_26OutputTileOptimalThreadMapINS1J_15OutputTileShapeILi128ELi8ELi2ELi1ELi1EEENS1O_ILi1ELi8ELi1ELi1ELi8EEELi128ELi8ELi16EEESD_Lb0ESN_Lb0EEEffffNS1I_6thread17LinearCombinationISD_Li8EffLNS1T_9ScaleType4KindE0ELNS_15FloatRoundStyleE2ESD_EELb0EEES7_S1D_Li1ENS1I_4warp24FragmentIteratorTensorOpIS15_S18_fNSL_IfLi4ELb1EEESF_EENS20_25TileIteratorTensorOpMixedIS15_S18_fLi32ELi16ELi8ELi8ELb0EEENS1J_23SharedLoadIteratorMixedINS1R_18CompactedThreadMapEfLi32ELi16ELi8ELi8ELb0EEENSB_ILi0ELi8EEELi2ELi1EEENS4_37GemmBatchedIdentityThreadblockSwizzleEEEEEvNT_6ParamsE,@function
        .size           _ZN7cutlass6KernelINS_4gemm6kernel23GemmWithEpilogueVisitorINS1_11threadblock13MmaMultistageINS1_9GemmShapeILi128ELi128ELi32EEENS_9transform11threadblock28PredicatedTileAccessIteratorINS_11MatrixShapeILi128ELi32EEENS_6half_tENS_6layout8RowMajorELi1ENS8_29PitchLinearWarpRakedThreadMapINS_16PitchLinearShapeILi32ELi128EEELi128ENSH_ILi4ELi8EEELi8EEENS_5ArrayISD_Li8ELb0EEELb0ENSE_9NoPermuteEEENS9_25RegularTileAccessIteratorISC_SD_NSE_37RowMajorTensorOpMultiplicandCrosswiseILi16ELi32EEELi0ESK_Li16EEELNS_4arch14CacheOperation4KindE1ENSA_INSB_ILi32ELi128EEESD_NSE_11ColumnMajorELi0ESK_SM_Lb0ESN_EENSP_ISW_SD_NSE_40ColumnMajorTensorOpMultiplicandCrosswiseILi16ELi32EEELi1ESK_Li16EEELSV_1EfSF_NS4_9MmaPolicyINS1_4warp11MmaTensorOpINS6_ILi64ELi64ELi32EEESD_SR_SD_S10_fSF_NS13_17MmaTensorOpPolicyINST_3MmaINS6_ILi16ELi8ELi16EEELi32ESD_SF_SD_SX_fSF_NST_13OpMultiplyAddEEENSB_ILi1ELi1EEEEELi1ELb0EbEENSB_ILi0ELi0EEES1E_Li1EEELi3ELNS1_23SharedMemoryClearOptionE0EbEENS_8epilogue11threadblock19EpilogueWithVisitorINS1J_22EpilogueVisitorSoftmaxIS7_Li128ENS1J_22PredicatedTileIteratorINS1J_26OutputTileOptimalThreadMapINS1J_15OutputTileShapeILi128ELi8ELi2ELi1ELi1EEENS1O_ILi1ELi8ELi1ELi1ELi8EEELi128ELi8ELi16EEESD_Lb0ESN_Lb0EEEffffNS1I_6thread17LinearCombinationISD_Li8EffLNS1T_9ScaleType4KindE0ELNS_15FloatRoundStyleE2ESD_EELb0EEES7_S1D_Li1ENS1I_4warp24FragmentIteratorTensorOpIS15_S18_fNSL_IfLi4ELb1EEESF_EENS20_25TileIteratorTensorOpMixedIS15_S18_fLi32ELi16ELi8ELi8ELb0EEENS1J_23SharedLoadIteratorMixedINS1R_18CompactedThreadMapEfLi32ELi16ELi8ELi8ELb0EEENSB_ILi0ELi8EEELi2ELi1EEENS4_37GemmBatchedIdentityThreadblockSwizzleEEEEEvNT_6ParamsE,(.L_x_212 - _ZN7cutlass6KernelINS_4gemm6kernel23GemmWithEpilogueVisitorINS1_11threadblock13MmaMultistageINS1_9GemmShapeILi128ELi128ELi32EEENS_9transform11threadblock28PredicatedTileAccessIteratorINS_11MatrixShapeILi128ELi32EEENS_6half_tENS_6layout8RowMajorELi1ENS8_29PitchLinearWarpRakedThreadMapINS_16PitchLinearShapeILi32ELi128EEELi128ENSH_ILi4ELi8EEELi8EEENS_5ArrayISD_Li8ELb0EEELb0ENSE_9NoPermuteEEENS9_25RegularTileAccessIteratorISC_SD_NSE_37RowMajorTensorOpMultiplicandCrosswiseILi16ELi32EEELi0ESK_Li16EEELNS_4arch14CacheOperation4KindE1ENSA_INSB_ILi32ELi128EEESD_NSE_11ColumnMajorELi0ESK_SM_Lb0ESN_EENSP_ISW_SD_NSE_40ColumnMajorTensorOpMultiplicandCrosswiseILi16ELi32EEELi1ESK_Li16EEELSV_1EfSF_NS4_9MmaPolicyINS1_4warp11MmaTensorOpINS6_ILi64ELi64ELi32EEESD_SR_SD_S10_fSF_NS13_17MmaTensorOpPolicyINST_3MmaINS6_ILi16ELi8ELi16EEELi32ESD_SF_SD_SX_fSF_NST_13OpMultiplyAddEEENSB_ILi1ELi1EEEEELi1ELb0EbEENSB_ILi0ELi0EEES1E_Li1EEELi3ELNS1_23SharedMemoryClearOptionE0EbEENS_8epilogue11threadblock19EpilogueWithVisitorINS1J_22EpilogueVisitorSoftmaxIS7_Li128ENS1J_22PredicatedTileIteratorINS1J_26OutputTileOptimalThreadMapINS1J_15OutputTileShapeILi128ELi8ELi2ELi1ELi1EEENS1O_ILi1ELi8ELi1ELi1ELi8EEELi128ELi8ELi16EEESD_Lb0ESN_Lb0EEEffffNS1I_6thread17LinearCombinationISD_Li8EffLNS1T_9ScaleType4KindE0ELNS_15FloatRoundStyleE2ESD_EELb0EEES7_S1D_Li1ENS1I_4warp24FragmentIteratorTensorOpIS15_S18_fNSL_IfLi4ELb1EEESF_EENS20_25TileIteratorTensorOpMixedIS15_S18_fLi32ELi16ELi8ELi8ELb0EEENS1J_23SharedLoadIteratorMixedINS1R_18CompactedThreadMapEfLi32ELi16ELi8ELi8ELb0EEENSB_ILi0ELi8EEELi2ELi1EEENS4_37GemmBatchedIdentityThreadblockSwizzleEEEEEvNT_6ParamsE)
        .other          _ZN7cutlass6KernelINS_4gemm6kernel23GemmWithEpilogueVisitorINS1_11threadblock13MmaMultistageINS1_9GemmShapeILi128ELi128ELi32EEENS_9transform11threadblock28PredicatedTileAccessIteratorINS_11MatrixShapeILi128ELi32EEENS_6half_tENS_6layout8RowMajorELi1ENS8_29PitchLinearWarpRakedThreadMapINS_16PitchLinearShapeILi32ELi128EEELi128ENSH_ILi4ELi8EEELi8EEENS_5ArrayISD_Li8ELb0EEELb0ENSE_9NoPermuteEEENS9_25RegularTileAccessIteratorISC_SD_NSE_37RowMajorTensorOpMultiplicandCrosswiseILi16ELi32EEELi0ESK_Li16EEELNS_4arch14CacheOperation4KindE1ENSA_INSB_ILi32ELi128EEESD_NSE_11ColumnMajorELi0ESK_SM_Lb0ESN_EENSP_ISW_SD_NSE_40ColumnMajorTensorOpMultiplicandCrosswiseILi16ELi32EEELi1ESK_Li16EEELSV_1EfSF_NS4_9MmaPolicyINS1_4warp11MmaTensorOpINS6_ILi64ELi64ELi32EEESD_SR_SD_S10_fSF_NS13_17MmaTensorOpPolicyINST_3MmaINS6_ILi16ELi8ELi16EEELi32ESD_SF_SD_SX_fSF_NST_13OpMultiplyAddEEENSB_ILi1ELi1EEEEELi1ELb0EbEENSB_ILi0ELi0EEES1E_Li1EEELi3ELNS1_23SharedMemoryClearOptionE0EbEENS_8epilogue11threadblock19EpilogueWithVisitorINS1J_22EpilogueVisitorSoftmaxIS7_Li128ENS1J_22PredicatedTileIteratorINS1J_26OutputTileOptimalThreadMapINS1J_15OutputTileShapeILi128ELi8ELi2ELi1ELi1EEENS1O_ILi1ELi8ELi1ELi1ELi8EEELi128ELi8ELi16EEESD_Lb0ESN_Lb0EEEffffNS1I_6thread17LinearCombinationISD_Li8EffLNS1T_9ScaleType4KindE0ELNS_15FloatRoundStyleE2ESD_EELb0EEES7_S1D_Li1ENS1I_4warp24FragmentIteratorTensorOpIS15_S18_fNSL_IfLi4ELb1EEESF_EENS20_25TileIteratorTensorOpMixedIS15_S18_fLi32ELi16ELi8ELi8ELb0EEENS1J_23SharedLoadIteratorMixedINS1R_18CompactedThreadMapEfLi32ELi16ELi8ELi8ELb0EEENSB_ILi0ELi8EEELi2ELi1EEENS4_37GemmBatchedIdentityThreadblockSwizzleEEEEEvNT_6ParamsE,@"STO_CUDA_ENTRY STV_DEFAULT"
_ZN7cutlass6KernelINS_4gemm6kernel23GemmWithEpilogueVisitorINS1_11threadblock13MmaMultistageINS1_9GemmShapeILi128ELi128ELi32EEENS_9transform11threadblock28PredicatedTileAccessIteratorINS_11MatrixShapeILi128ELi32EEENS_6half_tENS_6layout8RowMajorELi1ENS8_29PitchLinearWarpRakedThreadMapINS_16PitchLinearShapeILi32ELi128EEELi128ENSH_ILi4ELi8EEELi8EEENS_5ArrayISD_Li8ELb0EEELb0ENSE_9NoPermuteEEENS9_25RegularTileAccessIteratorISC_SD_NSE_37RowMajorTensorOpMultiplicandCrosswiseILi16ELi32EEELi0ESK_Li16EEELNS_4arch14CacheOperation4KindE1ENSA_INSB_ILi32ELi128EEESD_NSE_11ColumnMajorELi0ESK_SM_Lb0ESN_EENSP_ISW_SD_NSE_40ColumnMajorTensorOpMultiplicandCrosswiseILi16ELi32EEELi1ESK_Li16EEELSV_1EfSF_NS4_9MmaPolicyINS1_4warp11MmaTensorOpINS6_ILi64ELi64ELi32EEESD_SR_SD_S10_fSF_NS13_17MmaTensorOpPolicyINST_3MmaINS6_ILi16ELi8ELi16EEELi32ESD_SF_SD_SX_fSF_NST_13OpMultiplyAddEEENSB_ILi1ELi1EEEEELi1ELb0EbEENSB_ILi0ELi0EEES1E_Li1EEELi3ELNS1_23SharedMemoryClearOptionE0EbEENS_8epilogue11threadblock19EpilogueWithVisitorINS1J_22EpilogueVisitorSoftmaxIS7_Li128ENS1J_22PredicatedTileIteratorINS1J_26OutputTileOptimalThreadMapINS1J_15OutputTileShapeILi128ELi8ELi2ELi1ELi1EEENS1O_ILi1ELi8ELi1ELi1ELi8EEELi128ELi8ELi16EEESD_Lb0ESN_Lb0EEEffffNS1I_6thread17LinearCombinationISD_Li8EffLNS1T_9ScaleType4KindE0ELNS_15FloatRoundStyleE2ESD_EELb0EEES7_S1D_Li1ENS1I_4warp24FragmentIteratorTensorOpIS15_S18_fNSL_IfLi4ELb1EEESF_EENS20_25TileIteratorTensorOpMixedIS15_S18_fLi32ELi16ELi8ELi8ELb0EEENS1J_23SharedLoadIteratorMixedINS1R_18CompactedThreadMapEfLi32ELi16ELi8ELi8ELb0EEENSB_ILi0ELi8EEELi2ELi1EEENS4_37GemmBatchedIdentityThreadblockSwizzleEEEEEvNT_6ParamsE:
[----:B------:R-:W-:Y:S01]  /*0000*/  LDC R1, c[0x0][0x28] ;  /* 0x00000a00ff017b82 */ /* 0x000fe20000000800 */
[----:B------:R-:W1:Y:S07]  /*0010*/  S2R R4, SR_CTAID.Y ;  /* 0x0000000000047919 */ /* 0x000e6e0000002600 */
[----:B------:R-:W2:Y:S01]  /*0020*/  LDC R25, c[0x0][0x228] ;  /* 0x00008a00ff197b82 */ /* 0x000ea20000000800 */
[----:B------:R-:W-:Y:S01]  /*0030*/  IMAD.MOV.U32 R2, RZ, RZ, -0x1 ;  /* 0xffffffffff027424 */ /* 0x000fe200078e00ff */
[----:B------:R-:W-:Y:S01]  /*0040*/  ULDC UR4, c[0x0][0x220] ;  /* 0x0000880000047ab9 */ /* 0x000fe20000000800 */
[----:B------:R-:W3:Y:S03]  /*0050*/  S2R R0, SR_CTAID.X ;  /* 0x0000000000007919 */ /* 0x000ee60000002500 */
[----:B--2---:R-:W-:-:S02]  /*0060*/  SHF.L.U32 R3, R2, R25, RZ ;  /* 0x0000001902037219 */ /* 0x004fc400000006ff */
[----:B-1----:R-:W-:Y:S02]  /*0070*/  SHF.L.U32 R4, R4, R25, RZ ;  /* 0x0000001904047219 */ /* 0x002fe400000006ff */
[----:B---3--:R-:W-:Y:S02]  /*0080*/  LOP3.LUT R3, R0, R3, RZ, 0x30, !PT ;  /* 0x0000000300037212 */ /* 0x008fe400078e30ff */
[----:B------:R-:W-:-:S03]  /*0090*/  SHF.R.S32.HI R25, RZ, R25, R0 ;  /* 0x00000019ff197219 */ /* 0x000fc60000011400 */
[----:B------:R-:W-:-:S05]  /*00a0*/  IMAD.IADD R3, R4, 0x1, R3 ;  /* 0x0000000104037824 */ /* 0x000fca00078e0203 */
[----:B------:R-:W-:Y:S01]  /*00b0*/  ISETP.GE.AND P0, PT, R3, UR4, PT ;  /* 0x0000000403007c0c */ /* 0x000fe2000bf06270 */
[----:B------:R-:W-:-:S03]  /*00c0*/  ULDC UR4, c[0x0][0x21c] ;  /* 0x0000870000047ab9 */ /* 0x000fc60000000800 */
[----:B------:R-:W-:-:S13]  /*00d0*/  ISETP.GE.OR P0, PT, R25, UR4, P0 ;  /* 0x0000000419007c0c */ /* 0x000fda0008706670 */
[----:B------:R-:W-:Y:S05]  /*00e0*/  @P0 EXIT ;  /* 0x000000000000094d */ /* 0x000fea0003800000 */
[----:B------:R-:W1:Y:S01]  /*00f0*/  LDC R2, c[0x0][0x2f0] ;  /* 0x0000bc00ff027b82 */ /* 0x000e620000000800 */
[----:B------:R-:W2:Y:S01]  /*0100*/  S2R R0, SR_CTAID.Z ;  /* 0x0000000000007919 */ /* 0x000ea20000002700 */
[----:B------:R-:W-:Y:S01]  /*0110*/  ULDC.64 UR6, c[0x0][0x300] ;  /* 0x0000c00000067ab9 */ /* 0x000fe20000000a00 */
[----:B------:R-:W-:Y:S01]  /*0120*/  ULDC.64 UR4, c[0x0][0x308] ;  /* 0x0000c20000047ab9 */ /* 0x000fe20000000a00 */
[----:B------:R-:W-:Y:S01]  /*0130*/  IMAD.U32 R16, RZ, RZ, UR6 ;  /* 0x00000006ff107e24 */ /* 0x000fe2000f8e00ff */
[----:B------:R-:W-:Y:S01]  /*0140*/  MOV R14, UR4 ;  /* 0x00000004000e7c02 */ /* 0x000fe20008000f00 */
[----:B------:R-:W-:Y:S01]  /*0150*/  IMAD.U32 R17, RZ, RZ, UR7 ;  /* 0x00000007ff117e24 */ /* 0x000fe2000f8e00ff */
[----:B------:R-:W-:Y:S01]  /*0160*/  MOV R15, UR5 ;  /* 0x00000005000f7c02 */ /* 0x000fe20008000f00 */
[----:B------:R-:W-:Y:S01]  /*0170*/  ULDC.64 UR12, c[0x0][0x208] ;  /* 0x00008200000c7ab9 */ /* 0x000fe20000000a00 */
[----:B-1----:R-:W-:-:S13]  /*0180*/  ISETP.GE.U32.AND P0, PT, R2, 0x2, PT ;  /* 0x000000020200780c */ /* 0x002fda0003f06070 */
[----:B--2---:R-:W-:Y:S05]  /*0190*/  @!P0 BRA `(.L_x_164) ;  /* 0x0000000000808947 */ /* 0x004fea0003800000 */
[----:B------:R-:W-:Y:S01]  /*01a0*/  ISETP.NE.AND P0, PT, R2, 0x2, PT ;  /* 0x000000020200780c */ /* 0x000fe20003f05270 */
[----:B------:R-:W-:Y:S01]  /*01b0*/  ULDC UR4, c[0x0][0x218] ;  /* 0x0000860000047ab9 */ /* 0x000fe20000000800 */
[----:B------:R-:W-:Y:S01]  /*01c0*/  IMAD.MOV.U32 R211, RZ, RZ, RZ ;  /* 0x000000ffffd37224 */ /* 0x000fe200078e00ff */
[----:B------:R-:W-:-:S10]  /*01d0*/  MOV R18, UR4 ;  /* 0x0000000400127c02 */ /* 0x000fd40008000f00 */
[----:B------:R-:W-:Y:S05]  /*01e0*/  @!P0 BRA `(.L_x_165) ;  /* 0x0000000000248947 */ /* 0x000fea0003800000 */
[----:B------:R-:W-:-:S13]  /*01f0*/  ISETP.NE.AND P0, PT, R2, 0x3, PT ;  /* 0x000000030200780c */ /* 0x000fda0003f05270 */
[----:B------:R-:W-:Y:S05]  /*0200*/  @P0 BRA `(.L_x_166) ;  /* 0x0000000000800947 */ /* 0x000fea0003800000 */
[----:B------:R-:W1:Y:S08]  /*0210*/  LDC.64 R16, c[0x0][0x300] ;  /* 0x0000c000ff107b82 */ /* 0x000e700000000a00 */
[----:B------:R-:W2:Y:S01]  /*0220*/  LDC.64 R14, c[0x0][0x308] ;  /* 0x0000c200ff0e7b82 */ /* 0x000ea20000000a00 */
[----:B-1----:R-:W-:-:S06]  /*0230*/  IMAD.WIDE R16, R0, 0x8, R16 ;  /* 0x0000000800107825 */ /* 0x002fcc00078e0210 */
[----:B------:R-:W5:Y:S01]  /*0240*/  LDG.E.64 R16, desc[UR12][R16.64] ;  /* 0x0000000c10107981 */ /* 0x000f62000c1e1b00 */
[----:B--2---:R-:W-:-:S06]  /*0250*/  IMAD.WIDE R14, R0, 0x8, R14 ;  /* 0x00000008000e7825 */ /* 0x004fcc00078e020e */
[----:B------:R-:W5:Y:S01]  /*0260*/  LDG.E.64 R14, desc[UR12][R14.64] ;  /* 0x0000000c0e0e7981 */ /* 0x000f62000c1e1b00 */
[----:B------:R-:W-:Y:S05]  /*0270*/  BRA `(.L_x_166) ;  /* 0x0000000000647947 */ /* 0x000fea0003800000 */
.L_x_165:
[----:B------:R-:W1:Y:S01]  /*0280*/  LDC.64 R6, c[0x0][0x330] ;  /* 0x0000cc00ff067b82 */ /* 0x000e620000000a00 */
[----:B------:R-:W-:-:S07]  /*0290*/  SHF.R.S32.HI R9, RZ, 0x1f, R0 ;  /* 0x0000001fff097819 */ /* 0x000fce0000011400 */
[----:B------:R-:W2:Y:S08]  /*02a0*/  LDC.64 R4, c[0x0][0x338] ;  /* 0x0000ce00ff047b82 */ /* 0x000eb00000000a00 */
[----:B------:R-:W3:Y:S08]  /*02b0*/  LDC.64 R16, c[0x0][0x300] ;  /* 0x0000c000ff107b82 */ /* 0x000ef00000000a00 */
[----:B------:R-:W4:Y:S01]  /*02c0*/  LDC.64 R14, c[0x0][0x308] ;  /* 0x0000c200ff0e7b82 */ /* 0x000f220000000a00 */
[----:B-1----:R-:W-:-:S02]  /*02d0*/  IMAD R10, R9, R6, RZ ;  /* 0x00000006090a7224 */ /* 0x002fc400078e02ff */
[----:B------:R-:W-:-:S04]  /*02e0*/  IMAD.WIDE.U32 R12, R0, R6, RZ ;  /* 0x00000006000c7225 */ /* 0x000fc800078e00ff */
[C---:B------:R-:W-:Y:S02]  /*02f0*/  IMAD R7, R0.reuse, R7, R10 ;  /* 0x0000000700077224 */ /* 0x040fe400078e020a */
[-C--:B--2---:R-:W-:Y:S02]  /*0300*/  IMAD R2, R9, R4.reuse, RZ ;  /* 0x0000000409027224 */ /* 0x084fe400078e02ff */
[----:B------:R-:W-:Y:S01]  /*0310*/  IMAD.WIDE.U32 R8, R0, R4, RZ ;  /* 0x0000000400087225 */ /* 0x000fe200078e00ff */
[----:B------:R-:W-:-:S03]  /*0320*/  IADD3 R7, R13, R7, RZ ;  /* 0x000000070d077210 */ /* 0x000fc60007ffe0ff */
[----:B------:R-:W-:Y:S01]  /*0330*/  IMAD R5, R0, R5, R2 ;  /* 0x0000000500057224 */ /* 0x000fe200078e0202 */
[----:B---3--:R-:W-:-:S04]  /*0340*/  LEA R16, P1, R12, R16, 0x1 ;  /* 0x000000100c107211 */ /* 0x008fc800078208ff */
[----:B------:R-:W-:Y:S02]  /*0350*/  IADD3 R5, R9, R5, RZ ;  /* 0x0000000509057210 */ /* 0x000fe40007ffe0ff */
[----:B------:R-:W-:Y:S02]  /*0360*/  LEA.HI.X R17, R12, R17, R7, 0x1, P1 ;  /* 0x000000110c117211 */ /* 0x000fe400008f0c07 */
[----:B----4-:R-:W-:-:S04]  /*0370*/  LEA R14, P0, R8, R14, 0x1 ;  /* 0x0000000e080e7211 */ /* 0x010fc800078008ff */
[----:B------:R-:W-:Y:S01]  /*0380*/  LEA.HI.X R15, R8, R15, R5, 0x1, P0 ;  /* 0x0000000f080f7211 */ /* 0x000fe200000f0c05 */
[----:B------:R-:W-:Y:S08]  /*0390*/  BRA `(.L_x_166) ;  /* 0x00000000001c7947 */ /* 0x000ff00003800000 */
.L_x_164:
[----:B------:R-:W1:Y:S01]  /*03a0*/  LDC R2, c[0x0][0x224] ;  /* 0x00008900ff027b82 */ /* 0x000e620000000800 */
[----:B------:R-:W-:-:S07]  /*03b0*/  IADD3 R18, R0, 0x1, RZ ;  /* 0x0000000100127810 */ /* 0x000fce0007ffe0ff */
[----:B------:R-:W2:Y:S01]  /*03c0*/  LDC R211, c[0x0][0x2f8] ;  /* 0x0000be00ffd37b82 */ /* 0x000ea20000000800 */
[C---:B-1----:R-:W-:Y:S01]  /*03d0*/  ISETP.GE.AND P0, PT, R18.reuse, R2, PT ;  /* 0x000000021200720c */ /* 0x042fe20003f06270 */
[-C--:B--2---:R-:W-:Y:S02]  /*03e0*/  IMAD R18, R18, R211.reuse, RZ ;  /* 0x000000d312127224 */ /* 0x084fe400078e02ff */
[----:B------:R-:W-:-:S10]  /*03f0*/  IMAD R211, R0, R211, RZ ;  /* 0x000000d300d37224 */ /* 0x000fd400078e02ff */
[----:B------:R-:W1:Y:S02]  /*0400*/  @P0 LDC R18, c[0x0][0x218] ;  /* 0x00008600ff120b82 */ /* 0x000e640000000800 */
.L_x_166:
[----:B------:R-:W2:Y:S01]  /*0410*/  S2R R10, SR_TID.X ;  /* 0x00000000000a7919 */ /* 0x000ea20000002100 */
[----:B-1----:R-:W-:Y:S01]  /*0420*/  IMAD.IADD R7, R18, 0x1, -R211 ;  /* 0x0000000112077824 */ /* 0x002fe200078e0ad3 */
[----:B------:R-:W-:Y:S01]  /*0430*/  ULDC.64 UR8, c[0x0][0x210] ;  /* 0x0000840000087ab9 */ /* 0x000fe20000000a00 */
[----:B------:R-:W-:Y:S01]  /*0440*/  ULDC.64 UR4, c[0x0][0x250] ;  /* 0x0000940000047ab9 */ /* 0x000fe20000000a00 */
[----:B------:R-:W-:Y:S01]  /*0450*/  ULDC.64 UR6, c[0x0][0x230] ;  /* 0x00008c0000067ab9 */ /* 0x000fe20000000a00 */
[----:B------:R-:W-:Y:S02]  /*0460*/  CS2R R102, SRZ ;  /* 0x0000000000667805 */ /* 0x000fe4000001ff00 */
[----:B------:R-:W-:Y:S02]  /*0470*/  SHF.R.S32.HI R0, RZ, 0x1f, R7 ;  /* 0x0000001fff007819 */ /* 0x000fe40000011407 */
[----:B------:R-:W-:Y:S02]  /*0480*/  CS2R R100, SRZ ;  /* 0x0000000000647805 */ /* 0x000fe4000001ff00 */
[----:B------:R-:W-:-:S02]  /*0490*/  CS2R R98, SRZ ;  /* 0x0000000000627805 */ /* 0x000fc4000001ff00 */
[----:B------:R-:W-:Y:S02]  /*04a0*/  CS2R R96, SRZ ;  /* 0x0000000000607805 */ /* 0x000fe4000001ff00 */
[----:B------:R-:W-:Y:S02]  /*04b0*/  LEA.HI R0, R0, R7, RZ, 0x5 ;  /* 0x0000000700007211 */ /* 0x000fe400078f28ff */
[----:B------:R-:W-:Y:S02]  /*04c0*/  CS2R R38, SRZ ;  /* 0x0000000000267805 */ /* 0x000fe4000001ff00 */
[----:B------:R-:W-:Y:S02]  /*04d0*/  CS2R R36, SRZ ;  /* 0x0000000000247805 */ /* 0x000fe4000001ff00 */
[----:B------:R-:W-:Y:S02]  /*04e0*/  CS2R R34, SRZ ;  /* 0x0000000000227805 */ /* 0x000fe4000001ff00 */
[----:B------:R-:W-:-:S02]  /*04f0*/  LOP3.LUT R0, R0, 0xffffffe0, RZ, 0xc0, !PT ;  /* 0xffffffe000007812 */ /* 0x000fc400078ec0ff */
[----:B------:R-:W-:Y:S02]  /*0500*/  CS2R R32, SRZ ;  /* 0x0000000000207805 */ /* 0x000fe4000001ff00 */
[----:B------:R-:W-:Y:S02]  /*0510*/  CS2R R106, SRZ ;  /* 0x00000000006a7805 */ /* 0x000fe4000001ff00 */
[----:B------:R-:W-:Y:S02]  /*0520*/  CS2R R104, SRZ ;  /* 0x0000000000687805 */ /* 0x000fe4000001ff00 */
[----:B------:R-:W-:Y:S01]  /*0530*/  CS2R R94, SRZ ;  /* 0x00000000005e7805 */ /* 0x000fe2000001ff00 */
[----:B------:R-:W-:Y:S01]  /*0540*/  IMAD.IADD R0, R7, 0x1, -R0 ;  /* 0x0000000107007824 */ /* 0x000fe200078e0a00 */
[----:B------:R-:W-:Y:S02]  /*0550*/  CS2R R92, SRZ ;  /* 0x00000000005c7805 */ /* 0x000fe4000001ff00 */
[----:B------:R-:W-:-:S02]  /*0560*/  CS2R R42, SRZ ;  /* 0x00000000002a7805 */ /* 0x000fc4000001ff00 */
[----:B------:R-:W-:Y:S02]  /*0570*/  CS2R R40, SRZ ;  /* 0x0000000000287805 */ /* 0x000fe4000001ff00 */
[----:B------:R-:W-:Y:S02]  /*0580*/  CS2R R30, SRZ ;  /* 0x00000000001e7805 */ /* 0x000fe4000001ff00 */
[----:B------:R-:W-:Y:S02]  /*0590*/  ISETP.NE.AND P0, PT, R0, RZ, PT ;  /* 0x000000ff0000720c */ /* 0x000fe40003f05270 */
[----:B------:R-:W-:Y:S02]  /*05a0*/  CS2R R110, SRZ ;  /* 0x00000000006e7805 */ /* 0x000fe4000001ff00 */
[----:B------:R-:W-:Y:S02]  /*05b0*/  CS2R R108, SRZ ;  /* 0x00000000006c7805 */ /* 0x000fe4000001ff00 */
[----:B------:R-:W-:-:S02]  /*05c0*/  CS2R R90, SRZ ;  /* 0x00000000005a7805 */ /* 0x000fc4000001ff00 */
[----:B------:R-:W-:Y:S02]  /*05d0*/  SEL R0, R0, 0x20, P0 ;  /* 0x0000002000007807 */ /* 0x000fe40000000000 */
[----:B------:R-:W-:Y:S02]  /*05e0*/  CS2R R88, SRZ ;  /* 0x0000000000587805 */ /* 0x000fe4000001ff00 */
[----:B------:R-:W-:Y:S02]  /*05f0*/  CS2R R46, SRZ ;  /* 0x00000000002e7805 */ /* 0x000fe4000001ff00 */
[----:B------:R-:W-:Y:S02]  /*0600*/  CS2R R44, SRZ ;  /* 0x00000000002c7805 */ /* 0x000fe4000001ff00 */
[----:B--2---:R-:W-:Y:S02]  /*0610*/  SHF.R.S32.HI R5, RZ, 0x1f, R10 ;  /* 0x0000001fff057819 */ /* 0x004fe4000001140a */
[----:B------:R-:W-:-:S02]  /*0620*/  CS2R R114, SRZ ;  /* 0x0000000000727805 */ /* 0x000fc4000001ff00 */
[----:B------:R-:W-:Y:S02]  /*0630*/  VIADDMNMX R6, R211, R0, R18, PT ;  /* 0x00000000d3067246 */ /* 0x000fe40003800112 */
[----:B------:R-:W-:Y:S02]  /*0640*/  CS2R R112, SRZ ;  /* 0x0000000000707805 */ /* 0x000fe4000001ff00 */
[----:B------:R-:W-:Y:S02]  /*0650*/  LEA.HI R4, R5, R10, RZ, 0x5 ;  /* 0x0000000a05047211 */ /* 0x000fe400078f28ff */
[----:B------:R-:W-:Y:S02]  /*0660*/  CS2R R86, SRZ ;  /* 0x0000000000567805 */ /* 0x000fe4000001ff00 */
[----:B------:R-:W-:Y:S02]  /*0670*/  LOP3.LUT R206, R10, 0x6, RZ, 0xc0, !PT ;  /* 0x000000060ace7812 */ /* 0x000fe400078ec0ff */
[----:B------:R-:W-:-:S02]  /*0680*/  CS2R R84, SRZ ;  /* 0x0000000000547805 */ /* 0x000fc4000001ff00 */
[----:B------:R-:W-:Y:S02]  /*0690*/  LOP3.LUT R4, R4, 0xffffffe0, RZ, 0xc0, !PT ;  /* 0xffffffe004047812 */ /* 0x000fe400078ec0ff */
[----:B------:R-:W-:Y:S02]  /*06a0*/  CS2R R50, SRZ ;  /* 0x0000000000327805 */ /* 0x000fe4000001ff00 */
[----:B------:R-:W-:Y:S02]  /*06b0*/  SHF.R.U32.HI R206, RZ, 0x1, R206 ;  /* 0x00000001ffce7819 */ /* 0x000fe400000116ce */
[----:B------:R-:W-:Y:S02]  /*06c0*/  CS2R R48, SRZ ;  /* 0x0000000000307805 */ /* 0x000fe4000001ff00 */
[----:B------:R-:W-:Y:S01]  /*06d0*/  SHF.R.U32.HI R19, RZ, 0x3, R10 ;  /* 0x00000003ff137819 */ /* 0x000fe2000001160a */
[----:B------:R-:W-:Y:S01]  /*06e0*/  IMAD.IADD R2, R10, 0x1, -R4 ;  /* 0x000000010a027824 */ /* 0x000fe200078e0a04 */
[----:B------:R-:W-:-:S02]  /*06f0*/  CS2R R118, SRZ ;  /* 0x0000000000767805 */ /* 0x000fc4000001ff00 */
[----:B------:R-:W-:Y:S02]  /*0700*/  CS2R R116, SRZ ;  /* 0x0000000000747805 */ /* 0x000fe4000001ff00 */
[----:B------:R-:W-:Y:S02]  /*0710*/  CS2R R82, SRZ ;  /* 0x0000000000527805 */ /* 0x000fe4000001ff00 */
        /* <DEDUP_REMOVED lines=9> */
[----:B------:R-:W-:-:S02]  /*07b0*/  LEA.HI.SX32 R4, R5, R4, 0x1e ;  /* 0x0000000405047211 */ /* 0x000fc400078ff2ff */
[----:B------:R-:W-:Y:S02]  /*07c0*/  CS2R R58, SRZ ;  /* 0x00000000003a7805 */ /* 0x000fe4000001ff00 */
[----:B------:R-:W-:Y:S02]  /*07d0*/  LOP3.LUT R5, R5, 0xfffffffc, RZ, 0xc0, !PT ;  /* 0xfffffffc05057812 */ /* 0x000fe400078ec0ff */
[----:B------:R-:W-:Y:S02]  /*07e0*/  CS2R R56, SRZ ;  /* 0x0000000000387805 */ /* 0x000fe4000001ff00 */
[----:B------:R-:W-:Y:S01]  /*07f0*/  CS2R R126, SRZ ;  /* 0x00000000007e7805 */ /* 0x000fe2000001ff00 */
[--C-:B------:R-:W-:Y:S01]  /*0800*/  IMAD R25, R25, 0x80, R4.reuse ;  /* 0x0000008019197824 */ /* 0x100fe200078e0204 */
[----:B------:R-:W-:Y:S01]  /*0810*/  CS2R R124, SRZ ;  /* 0x00000000007c7805 */ /* 0x000fe2000001ff00 */
[----:B------:R-:W-:Y:S01]  /*0820*/  IMAD.IADD R5, R2, 0x1, -R5 ;  /* 0x0000000102057824 */ /* 0x000fe200078e0a05 */
[----:B------:R-:W-:Y:S01]  /*0830*/  CS2R R74, SRZ ;  /* 0x00000000004a7805 */ /* 0x000fe2000001ff00 */
[C---:B------:R-:W-:Y:S01]  /*0840*/  VIADD R9, R25.reuse, 0x8 ;  /* 0x0000000819097836 */ /* 0x040fe20000000000 */
[----:B------:R-:W-:Y:S01]  /*0850*/  ISETP.GE.AND P3, PT, R25, UR8, PT ;  /* 0x0000000819007c0c */ /* 0x000fe2000bf66270 */
[--C-:B------:R-:W-:Y:S01]  /*0860*/  IMAD R8, R5, 0x8, R211.reuse ;  /* 0x0000000805087824 */ /* 0x100fe200078e02d3 */
[----:B------:R-:W-:Y:S01]  /*0870*/  IADD3 R211, R18, 0x1f, -R211 ;  /* 0x0000001f12d37810 */ /* 0x000fe20007ffe8d3 */
[C---:B------:R-:W-:Y:S01]  /*0880*/  VIADD R7, R25.reuse, 0x10 ;  /* 0x0000001019077836 */ /* 0x040fe20000000000 */
[----:B------:R-:W-:Y:S01]  /*0890*/  P2R R11, PR, RZ, 0x8 ;  /* 0x00000008ff0b7803 */ /* 0x000fe20000000000 */
[----:B------:R-:W-:Y:S01]  /*08a0*/  VIADD R2, R25, 0x18 ;  /* 0x0000001819027836 */ /* 0x000fe20000000000 */
[----:B------:R-:W-:Y:S01]  /*08b0*/  ISETP.LT.AND P0, PT, R8, R6, !P3 ;  /* 0x000000060800720c */ /* 0x000fe20005f01270 */
[----:B------:R-:W-:Y:S01]  /*08c0*/  IMAD R3, R3, 0x80, R4 ;  /* 0x0000008003037824 */ /* 0x000fe200078e0204 */
[----:B------:R-:W-:-:S02]  /*08d0*/  ISETP.GE.AND P1, PT, R9, UR8, PT ;  /* 0x0000000809007c0c */ /* 0x000fc4000bf26270 */
[----:B------:R-:W-:Y:S02]  /*08e0*/  CS2R R72, SRZ ;  /* 0x0000000000487805 */ /* 0x000fe4000001ff00 */
[----:B------:R-:W-:Y:S02]  /*08f0*/  ISETP.GE.AND P2, PT, R7, UR8, PT ;  /* 0x0000000807007c0c */ /* 0x000fe4000bf46270 */
[----:B------:R-:W-:Y:S02]  /*0900*/  CS2R R62, SRZ ;  /* 0x00000000003e7805 */ /* 0x000fe4000001ff00 */
[----:B------:R-:W-:Y:S02]  /*0910*/  ISETP.GE.AND P3, PT, R2, UR8, PT ;  /* 0x0000000802007c0c */ /* 0x000fe4000bf66270 */
[----:B------:R-:W-:Y:S02]  /*0920*/  CS2R R60, SRZ ;  /* 0x00000000003c7805 */ /* 0x000fe4000001ff00 */
[----:B------:R-:W-:-:S02]  /*0930*/  P2R R9, PR, RZ, 0x2 ;  /* 0x00000002ff097803 */ /* 0x000fc40000000000 */
[----:B------:R-:W-:Y:S02]  /*0940*/  CS2R R130, SRZ ;  /* 0x0000000000827805 */ /* 0x000fe4000001ff00 */
[----:B------:R-:W-:Y:S02]  /*0950*/  P2R R12, PR, RZ, 0x4 ;  /* 0x00000004ff0c7803 */ /* 0x000fe40000000000 */
[----:B------:R-:W-:Y:S02]  /*0960*/  CS2R R128, SRZ ;  /* 0x0000000000807805 */ /* 0x000fe4000001ff00 */
[----:B------:R-:W-:Y:S02]  /*0970*/  P2R R7, PR, RZ, 0x8 ;  /* 0x00000008ff077803 */ /* 0x000fe40000000000 */
[----:B------:R-:W-:Y:S02]  /*0980*/  CS2R R70, SRZ ;  /* 0x0000000000467805 */ /* 0x000fe4000001ff00 */
[----:B------:R-:W-:-:S02]  /*0990*/  ISETP.LT.AND P1, PT, R8, R6, !P1 ;  /* 0x000000060800720c */ /* 0x000fc40004f21270 */
[----:B------:R-:W-:Y:S02]  /*09a0*/  CS2R R68, SRZ ;  /* 0x0000000000447805 */ /* 0x000fe4000001ff00 */
[CC--:B------:R-:W-:Y:S02]  /*09b0*/  ISETP.LT.AND P2, PT, R8.reuse, R6.reuse, !P2 ;  /* 0x000000060800720c */ /* 0x0c0fe40005741270 */
[----:B------:R-:W-:Y:S02]  /*09c0*/  CS2R R66, SRZ ;  /* 0x0000000000427805 */ /* 0x000fe4000001ff00 */
[----:B------:R-:W-:Y:S02]  /*09d0*/  SEL R2, RZ, 0x1, !P0 ;  /* 0x00000001ff027807 */ /* 0x000fe40004000000 */
[----:B------:R-:W-:Y:S02]  /*09e0*/  CS2R R64, SRZ ;  /* 0x0000000000407805 */ /* 0x000fe4000001ff00 */
[----:B------:R-:W-:-:S02]  /*09f0*/  ISETP.LT.AND P3, PT, R8, R6, !P3 ;  /* 0x000000060800720c */ /* 0x000fc40005f61270 */
[----:B------:R-:W-:Y:S02]  /*0a00*/  SHF.R.S32.HI R18, RZ, 0x1f, R3 ;  /* 0x0000001fff127819 */ /* 0x000fe40000011403 */
[----:B------:R-:W-:Y:S02]  /*0a10*/  P2R R2, PR, R2, 0xf ;  /* 0x0000000f02027803 */ /* 0x000fe40000000000 */
[----:B------:R-:W-:Y:S01]  /*0a20*/  ISETP.NE.AND P3, PT, R7, RZ, PT ;  /* 0x000000ff0700720c */ /* 0x000fe20003f65270 */
[----:B------:R-:W-:Y:S01]  /*0a30*/  VIADD R7, R211, 0x1f ;  /* 0x0000001fd3077836 */ /* 0x000fe20000000000 */
[----:B------:R-:W-:Y:S01]  /*0a40*/  SHF.R.S32.HI R20, RZ, 0x1f, R25 ;  /* 0x0000001fff147819 */ /* 0x000fe20000011419 */
[----:B------:R-:W-:Y:S01]  /*0a50*/  IMAD R18, R18, UR4, RZ ;  /* 0x0000000412127c24 */ /* 0x000fe2000f8e02ff */
[----:B------:R-:W-:Y:S01]  /*0a60*/  ISETP.NE.AND P1, PT, R11, RZ, PT ;  /* 0x000000ff0b00720c */ /* 0x000fe20003f25270 */
[----:B------:R-:W-:Y:S01]  /*0a70*/  IMAD.SHL.U32 R11, R10, 0x4, RZ ;  /* 0x000000040a0b7824 */ /* 0x000fe200078e00ff */
[----:B------:R-:W-:Y:S01]  /*0a80*/  ISETP.GE.U32.AND P6, PT, R7, 0x3f, PT ;  /* 0x0000003f0700780c */ /* 0x000fe20003fc6070 */
[----:B------:R-:W-:Y:S01]  /*0a90*/  IMAD R21, R3, UR5, R18 ;  /* 0x0000000503157c24 */ /* 0x000fe2000f8e0212 */
[----:B------:R-:W-:Y:S01]  /*0aa0*/  LOP3.LUT R7, R211, 0xffffffe0, RZ, 0xc0, !PT ;  /* 0xffffffe0d3077812 */ /* 0x000fe200078ec0ff */
[----:B------:R-:W-:Y:S01]  /*0ab0*/  IMAD R20, R20, UR6, RZ ;  /* 0x0000000614147c24 */ /* 0x000fe2000f8e02ff */
[----:B------:R-:W-:Y:S01]  /*0ac0*/  LOP3.LUT R18, R10, 0x1f, RZ, 0xc0, !PT ;  /* 0x0000001f0a127812 */ /* 0x000fe200078ec0ff */
[----:B------:R-:W-:Y:S01]  /*0ad0*/  UMOV UR5, 0x400 ;  /* 0x0000040000057882 */ /* 0x000fe20000000000 */
[----:B------:R-:W-:Y:S01]  /*0ae0*/  ISETP.NE.AND P5, PT, R7, 0x20, PT ;  /* 0x000000200700780c */ /* 0x000fe20003fa5270 */
[----:B------:R-:W-:Y:S01]  /*0af0*/  IMAD R13, R25, UR7, R20 ;  /* 0x00000007190d7c24 */ /* 0x000fe2000f8e0214 */
[----:B------:R-:W-:-:S02]  /*0b00*/  SHF.R.U32.HI R7, RZ, 0x5, R10 ;  /* 0x00000005ff077819 */ /* 0x000fc4000001160a */
[----:B------:R-:W-:Y:S02]  /*0b10*/  ISETP.NE.AND P2, PT, R9, RZ, PT ;  /* 0x000000ff0900720c */ /* 0x000fe40003f45270 */
[----:B------:R-:W-:Y:S02]  /*0b20*/  SHF.R.S32.HI R9, RZ, 0x1f, R8 ;  /* 0x0000001fff097819 */ /* 0x000fe40000011408 */
[----:B------:R-:W1:Y:S01]  /*0b30*/  SHFL.IDX PT, R7, R7, RZ, 0x1f ;  /* 0x00001fff07077589 */ /* 0x000e6200000e0000 */
[----:B------:R-:W-:Y:S02]  /*0b40*/  SHF.R.U32.HI R18, RZ, 0x4, R18 ;  /* 0x00000004ff127819 */ /* 0x000fe40000011612 */
[----:B------:R-:W-:Y:S01]  /*0b50*/  LOP3.LUT R11, R11, 0x4, RZ, 0xc0, !PT ;  /* 0x000000040b0b7812 */ /* 0x000fe200078ec0ff */
[----:B------:R-:W-:Y:S01]  /*0b60*/  IMAD.WIDE.U32 R24, R25, UR6, R8 ;  /* 0x0000000619187c25 */ /* 0x000fe2000f8e0008 */
[----:B------:R-:W-:Y:S02]  /*0b70*/  ISETP.GE.AND P4, PT, R211, 0x20, PT ;  /* 0x00000020d300780c */ /* 0x000fe40003f86270 */
[----:B------:R-:W-:Y:S01]  /*0b80*/  LOP3.LUT R206, R11, R18, R206, 0xf6, !PT ;  /* 0x000000120bce7212 */ /* 0x000fe200078ef6ce */
[----:B------:R-:W-:Y:S01]  /*0b90*/  IMAD.WIDE.U32 R26, R3, UR4, R8 ;  /* 0x00000004031a7c25 */ /* 0x000fe2000f8e0008 */
[C---:B------:R-:W-:Y:S01]  /*0ba0*/  LOP3.LUT R9, R10.reuse, 0x7, RZ, 0xc0, !PT ;  /* 0x000000070a097812 */ /* 0x040fe200078ec0ff */
[----:B------:R-:W2:Y:S01]  /*0bb0*/  S2UR UR4, SR_CgaCtaId ;  /* 0x00000000000479c3 */ /* 0x000ea20000008800 */
[----:B------:R-:W-:Y:S01]  /*0bc0*/  LOP3.LUT R10, R10, 0xe, RZ, 0xc0, !PT ;  /* 0x0000000e0a0a7812 */ /* 0x000fe200078ec0ff */
[----:B------:R-:W-:Y:S01]  /*0bd0*/  IMAD.SHL.U32 R18, R18, 0x8, RZ ;  /* 0x0000000812127824 */ /* 0x000fe200078e00ff */
[----:B------:R-:W-:Y:S01]  /*0be0*/  SHF.R.U32.HI R20, RZ, 0x1, R9 ;  /* 0x00000001ff147819 */ /* 0x000fe20000011609 */
[----:B------:R-:W-:Y:S01]  /*0bf0*/  IMAD.IADD R22, R27, 0x1, R21 ;  /* 0x000000011b167824 */ /* 0x000fe200078e0215 */
[----:B-----5:R-:W-:Y:S01]  /*0c00*/  LEA R14, P0, R26, R14, 0x1 ;  /* 0x0000000e1a0e7211 */ /* 0x020fe200078008ff */
[----:B------:R-:W-:Y:S01]  /*0c10*/  IMAD.IADD R13, R25, 0x1, R13 ;  /* 0x00000001190d7824 */ /* 0x000fe200078e020d */
[----:B------:R-:W-:-:S02]  /*0c20*/  LOP3.LUT R18, R18, 0xfffffff8, R9, 0xe2, !PT ;  /* 0xfffffff812127812 */ /* 0x000fc400078ee209 */
[----:B------:R-:W-:Y:S01]  /*0c30*/  SHF.R.U32.HI R9, RZ, 0x1, R10 ;  /* 0x00000001ff097819 */ /* 0x000fe2000001160a */
[----:B------:R-:W-:Y:S01]  /*0c40*/  VIADD R10, R3, 0x10 ;  /* 0x00000010030a7836 */ /* 0x000fe20000000000 */
[----:B------:R-:W-:Y:S02]  /*0c50*/  LOP3.LUT R20, R20, 0x1, R19, 0x78, !PT ;  /* 0x0000000114147812 */ /* 0x000fe400078e7813 */
[----:B------:R-:W-:Y:S01]  /*0c60*/  LEA.HI.X R15, R26, R15, R22, 0x1, P0 ;  /* 0x0000000f1a0f7211 */ /* 0x000fe200000f0c16 */
[----:B------:R-:W-:Y:S01]  /*0c70*/  IMAD R206, R9, 0x18, R206 ;  /* 0x0000001809ce7824 */ /* 0x000fe200078e02ce */
[----:B-1----:R-:W-:Y:S01]  /*0c80*/  R2UR UR10, R7 ;  /* 0x00000000070a72ca */ /* 0x002fe200000e0000 */
[----:B------:R-:W-:Y:S01]  /*0c90*/  VIADD R7, R3, 0x8 ;  /* 0x0000000803077836 */ /* 0x000fe20000000000 */
[----:B------:R-:W-:Y:S02]  /*0ca0*/  LEA R16, P0, R24, R16, 0x1 ;  /* 0x0000001018107211 */ /* 0x000fe400078008ff */
[----:B------:R-:W-:Y:S01]  /*0cb0*/  LOP3.LUT R20, R20, R11, RZ, 0xfc, !PT ;  /* 0x0000000b14147212 */ /* 0x000fe200078efcff */
[C---:B------:R-:W-:Y:S01]  /*0cc0*/  VIADD R11, R4.reuse, 0x8 ;  /* 0x00000008040b7836 */ /* 0x040fe20000000000 */
[----:B------:R-:W-:-:S02]  /*0cd0*/  LEA.HI R9, R4, R4, RZ, 0x1 ;  /* 0x0000000404097211 */ /* 0x000fc400078f08ff */
[----:B------:R-:W-:Y:S01]  /*0ce0*/  SHF.R.U32.HI R205, RZ, 0x1, R18 ;  /* 0x00000001ffcd7819 */ /* 0x000fe20000011612 */
[----:B--2---:R-:W-:Y:S01]  /*0cf0*/  ULEA UR4, UR4, UR5, 0x18 ;  /* 0x0000000504047291 */ /* 0x004fe2000f8ec03f */
[----:B------:R-:W-:Y:S02]  /*0d00*/  LEA.HI.X R17, R24, R17, R13, 0x1, P0 ;  /* 0x0000001118117211 */ /* 0x000fe400000f0c0d */
[----:B------:R-:W-:Y:S01]  /*0d10*/  SEL R18, RZ, 0x1, P1 ;  /* 0x00000001ff127807 */ /* 0x000fe20000800000 */
[----:B------:R-:W-:Y:S01]  /*0d20*/  IMAD R205, R205, 0x18, R20 ;  /* 0x00000018cdcd7824 */ /* 0x000fe200078e0214 */
[----:B------:R-:W-:Y:S01]  /*0d30*/  ISETP.GE.AND P1, PT, R7, UR9, PT ;  /* 0x0000000907007c0c */ /* 0x000fe2000bf26270 */
[----:B------:R-:W-:Y:S01]  /*0d40*/  USHF.R.S32.HI UR6, URZ, 0x1f, UR10 ;  /* 0x0000001f3f067899 */ /* 0x000fe2000801140a */
[----:B------:R-:W-:Y:S02]  /*0d50*/  LOP3.LUT R13, R9, 0x3ffffffe, RZ, 0xc0, !PT ;  /* 0x3ffffffe090d7812 */ /* 0x000fe400078ec0ff */
[----:B------:R-:W-:Y:S01]  /*0d60*/  LEA.HI R7, R11, R11, RZ, 0x1 ;  /* 0x0000000b0b077211 */ /* 0x000fe200078f08ff */
[----:B------:R-:W-:Y:S01]  /*0d70*/  ULEA.HI UR6, UR6, UR10, URZ, 0x2 ;  /* 0x0000000a06067291 */ /* 0x000fe2000f8f103f */
[----:B------:R-:W-:Y:S01]  /*0d80*/  ISETP.NE.AND P0, PT, R12, RZ, PT ;  /* 0x000000ff0c00720c */ /* 0x000fe20003f05270 */
[----:B------:R-:W-:Y:S01]  /*0d90*/  IMAD.IADD R20, R4, 0x1, -R13 ;  /* 0x0000000104147824 */ /* 0x000fe200078e0a0d */
[----:B------:R-:W-:Y:S01]  /*0da0*/  SEL R19, RZ, 0xffffffff, P2 ;  /* 0xffffffffff137807 */ /* 0x000fe20001000000 */
[----:B------:R-:W-:Y:S01]  /*0db0*/  ULOP3.LUT UR8, UR6, 0xfffffffc, URZ, 0xc0, !UPT ;  /* 0xfffffffc06087892 */ /* 0x000fe2000f8ec03f */
[----:B------:R-:W-:Y:S01]  /*0dc0*/  ISETP.GE.AND P2, PT, R10, UR9, PT ;  /* 0x000000090a007c0c */ /* 0x000fe2000bf46270 */
[----:B------:R-:W-:Y:S01]  /*0dd0*/  IMAD R20, R20, 0x4, R5 ;  /* 0x0000000414147824 */ /* 0x000fe200078e0205 */
[----:B------:R-:W-:Y:S01]  /*0de0*/  LOP3.LUT R10, R7, 0x3ffffffe, RZ, 0xc0, !PT ;  /* 0x3ffffffe070a7812 */ /* 0x000fe200078ec0ff */
[----:B------:R-:W-:Y:S01]  /*0df0*/  IMAD.SHL.U32 R19, R19, 0x2, RZ ;  /* 0x0000000213137824 */ /* 0x000fe200078e00ff */
[----:B------:R-:W-:Y:S01]  /*0e00*/  SEL R216, RZ, 0x4, P0 ;  /* 0x00000004ffd87807 */ /* 0x000fe20000000000 */
[----:B------:R-:W-:Y:S01]  /*0e10*/  UIADD3 UR8, UR10, -UR8, URZ ;  /* 0x800000080a087290 */ /* 0x000fe2000fffe03f */
[C---:B------:R-:W-:Y:S01]  /*0e20*/  ISETP.GE.AND P0, PT, R3.reuse, UR9, PT ;  /* 0x0000000903007c0c */ /* 0x040fe2000bf06270 */
[----:B------:R-:W-:Y:S01]  /*0e30*/  VIADD R3, R3, 0x18 ;  /* 0x0000001803037836 */ /* 0x000fe20000000000 */
[----:B------:R-:W-:Y:S01]  /*0e40*/  SEL R13, RZ, 0x8, P3 ;  /* 0x00000008ff0d7807 */ /* 0x000fe20001800000 */
[----:B------:R-:W-:Y:S01]  /*0e50*/  IMAD.IADD R10, R11, 0x1, -R10 ;  /* 0x000000010b0a7824 */ /* 0x000fe200078e0a0a */
[----:B------:R-:W-:Y:S01]  /*0e60*/  SEL R11, RZ, 0xffffffff, P1 ;  /* 0xffffffffff0b7807 */ /* 0x000fe20000800000 */
[----:B------:R-:W-:Y:S01]  /*0e70*/  ULEA.HI UR5, UR8, UR8, URZ, 0x1 ;  /* 0x0000000808057291 */ /* 0x000fe2000f8f083f */
[----:B------:R-:W-:Y:S01]  /*0e80*/  SHF.R.S32.HI R4, RZ, 0x1, R9 ;  /* 0x00000001ff047819 */ /* 0x000fe20000011409 */
[----:B------:R-:W-:Y:S01]  /*0e90*/  IMAD R5, R10, 0x4, R5 ;  /* 0x000000040a057824 */ /* 0x000fe200078e0205 */
[----:B------:R-:W-:Y:S01]  /*0ea0*/  ISETP.GE.AND P3, PT, R3, UR9, PT ;  /* 0x0000000903007c0c */ /* 0x000fe2000bf66270 */
[----:B------:R-:W-:Y:S01]  /*0eb0*/  IMAD.SHL.U32 R11, R11, 0x2, RZ ;  /* 0x000000020b0b7824 */ /* 0x000fe200078e00ff */
[----:B------:R-:W-:Y:S01]  /*0ec0*/  SHF.R.S32.HI R9, RZ, 0x1f, R9 ;  /* 0x0000001fff097819 */ /* 0x000fe20000011409 */
[----:B------:R-:W-:Y:S01]  /*0ed0*/  USHF.R.S32.HI UR6, URZ, 0x2, UR6 ;  /* 0x000000023f067899 */ /* 0x000fe20008011406 */
[----:B------:R-:W-:Y:S01]  /*0ee0*/  SHF.R.S32.HI R3, RZ, 0x1f, R20 ;  /* 0x0000001fff037819 */ /* 0x000fe20000011414 */
[----:B------:R-:W-:Y:S01]  /*0ef0*/  ULOP3.LUT UR7, UR5, 0xfffffffe, URZ, 0xc0, !UPT ;  /* 0xfffffffe05077892 */ /* 0x000fe2000f8ec03f */
[----:B------:R-:W-:Y:S01]  /*0f00*/  SHF.R.S32.HI R12, RZ, 0x1f, R211 ;  /* 0x0000001fff0c7819 */ /* 0x000fe200000114d3 */
[----:B------:R-:W-:Y:S01]  /*0f10*/  USHF.L.U32 UR6, UR6, 0x3, URZ ;  /* 0x0000000306067899 */ /* 0x000fe2000800063f */
[----:B------:R-:W-:Y:S01]  /*0f20*/  SEL R10, RZ, 0x1, P0 ;  /* 0x00000001ff0a7807 */ /* 0x000fe20000000000 */
[----:B------:R-:W-:Y:S01]  /*0f30*/  USHF.R.S32.HI UR5, URZ, 0x1, UR5 ;  /* 0x000000013f057899 */ /* 0x000fe20008011405 */
[----:B------:R-:W-:Y:S01]  /*0f40*/  LEA.HI R9, R9, R4, RZ, 0x2 ;  /* 0x0000000409097211 */ /* 0x000fe200078f10ff */
[----:B------:R-:W-:Y:S01]  /*0f50*/  UIADD3 UR7, UR8, -UR7, URZ ;  /* 0x8000000708077290 */ /* 0x000fe2000fffe03f */
[----:B------:R-:W-:Y:S01]  /*0f60*/  LEA.HI R3, R3, R20, RZ, 0x2 ;  /* 0x0000001403037211 */ /* 0x000fe200078f10ff */
[----:B------:R-:W-:Y:S01]  /*0f70*/  UIMAD UR5, UR5, 0x300, UR6 ;  /* 0x00000300050578a4 */ /* 0x000fe2000f8e0206 */
[----:B------:R-:W-:Y:S01]  /*0f80*/  LEA.HI R211, R12, R211, RZ, 0x5 ;  /* 0x000000d30cd37211 */ /* 0x000fe200078f28ff */
[----:B------:R-:W-:Y:S01]  /*0f90*/  UIMAD UR6, UR7, 0x300, UR6 ;  /* 0x00000300070678a4 */ /* 0x000fe2000f8e0206 */
[----:B------:R-:W-:-:S02]  /*0fa0*/  LOP3.LUT R11, R11, 0x2, R10, 0xe2, !PT ;  /* 0x000000020b0b7812 */ /* 0x000fc400078ee20a */
[----:B------:R-:W-:Y:S02]  /*0fb0*/  LOP3.LUT R9, R9, 0x1ffffffc, RZ, 0xc0, !PT ;  /* 0x1ffffffc09097812 */ /* 0x000fe400078ec0ff */
[----:B------:R-:W-:Y:S02]  /*0fc0*/  SEL R12, RZ, 0x4, P2 ;  /* 0x00000004ff0c7807 */ /* 0x000fe40001000000 */
[----:B------:R-:W-:Y:S01]  /*0fd0*/  SEL R215, RZ, 0x8, P3 ;  /* 0x00000008ffd77807 */ /* 0x000fe20001800000 */
[----:B------:R-:W-:Y:S01]  /*0fe0*/  IMAD.IADD R10, R4, 0x1, -R9 ;  /* 0x00000001040a7824 */ /* 0x000fe200078e0a09 */
[----:B------:R-:W-:Y:S02]  /*0ff0*/  LOP3.LUT R3, R3, 0xfffffffc, RZ, 0xc0, !PT ;  /* 0xfffffffc03037812 */ /* 0x000fe400078ec0ff */
[----:B------:R-:W-:Y:S02]  /*1000*/  LOP3.LUT R215, R215, R12, R11, 0xfe, !PT ;  /* 0x0000000cd7d77212 */ /* 0x000fe400078efe0b */
[-C--:B------:R-:W-:Y:S01]  /*1010*/  ISETP.LT.AND P0, PT, R8, R6.reuse, !P0 ;  /* 0x000000060800720c */ /* 0x080fe20004701270 */
[----:B------:R-:W-:Y:S01]  /*1020*/  IMAD.IADD R9, R20, 0x1, -R3 ;  /* 0x0000000114097824 */ /* 0x000fe200078e0a03 */
[----:B------:R-:W-:-:S02]  /*1030*/  ISETP.LT.AND P1, PT, R8, R6, !P1 ;  /* 0x000000060800720c */ /* 0x000fc40004f21270 */
[CC--:B------:R-:W-:Y:S02]  /*1040*/  ISETP.LT.AND P2, PT, R8.reuse, R6.reuse, !P2 ;  /* 0x000000060800720c */ /* 0x0c0fe40005741270 */
[----:B------:R-:W-:Y:S02]  /*1050*/  ISETP.LT.AND P3, PT, R8, R6, !P3 ;  /* 0x000000060800720c */ /* 0x000fe40005f61270 */
[--C-:B------:R-:W-:Y:S02]  /*1060*/  SHF.R.S32.HI R203, RZ, 0x1, R7.reuse ;  /* 0x00000001ffcb7819 */ /* 0x100fe40000011407 */
[----:B------:R-:W-:Y:S02]  /*1070*/  SHF.R.S32.HI R12, RZ, 0x1f, R7 ;  /* 0x0000001fff0c7819 */ /* 0x000fe40000011407 */
[----:B------:R-:W-:Y:S02]  /*1080*/  SHF.R.S32.HI R8, RZ, 0x1f, R5 ;  /* 0x0000001fff087819 */ /* 0x000fe40000011405 */
[----:B------:R-:W-:-:S02]  /*1090*/  LOP3.LUT R18, R19, 0x2, R18, 0xe2, !PT ;  /* 0x0000000213127812 */ /* 0x000fc400078ee212 */
[----:B------:R-:W-:Y:S02]  /*10a0*/  SEL R2, R2, RZ, P6 ;  /* 0x000000ff02027207 */ /* 0x000fe40003000000 */
[----:B------:R-:W-:Y:S02]  /*10b0*/  LEA.HI R12, R12, R203, RZ, 0x2 ;  /* 0x000000cb0c0c7211 */ /* 0x000fe400078f10ff */
[----:B------:R-:W-:Y:S01]  /*10c0*/  LEA.HI R8, R8, R5, RZ, 0x2 ;  /* 0x0000000508087211 */ /* 0x000fe200078f10ff */
[----:B------:R-:W-:Y:S01]  /*10d0*/  IMAD.SHL.U32 R7, R2, 0x10, RZ ;  /* 0x0000001002077824 */ /* 0x000fe200078e00ff */
[----:B------:R-:W-:Y:S02]  /*10e0*/  LOP3.LUT R216, R13, R216, R18, 0xfe, !PT ;  /* 0x000000d80dd87212 */ /* 0x000fe400078efe12 */
[----:B------:R-:W-:Y:S02]  /*10f0*/  LOP3.LUT R6, R9, R10, RZ, 0x3c, !PT ;  /* 0x0000000a09067212 */ /* 0x000fe400078e3cff */
[----:B------:R-:W1:Y:S01]  /*1100*/  LDC.64 R10, c[0x0][0x238] ;  /* 0x00008e00ff0a7b82 */ /* 0x000e620000000a00 */
[----:B------:R-:W-:-:S02]  /*1110*/  SEL R18, RZ, 0x1, !P0 ;  /* 0x00000001ff127807 */ /* 0x000fc40004000000 */
[----:B------:R-:W-:Y:S01]  /*1120*/  LOP3.LUT R12, R12, 0x1ffffffc, RZ, 0xc0, !PT ;  /* 0x1ffffffc0c0c7812 */ /* 0x000fe200078ec0ff */
[----:B------:R-:W-:Y:S01]  /*1130*/  IMAD.IADD R9, R3, 0x1, R6 ;  /* 0x0000000103097824 */ /* 0x000fe200078e0206 */
[----:B------:R-:W-:Y:S01]  /*1140*/  LOP3.LUT R8, R8, 0xfffffffc, RZ, 0xc0, !PT ;  /* 0xfffffffc08087812 */ /* 0x000fe200078ec0ff */
[----:B------:R-:W-:Y:S01]  /*1150*/  IMAD.SHL.U32 R3, R2, 0x4, RZ ;  /* 0x0000000402037824 */ /* 0x000fe200078e00ff */
[----:B------:R-:W-:Y:S01]  /*1160*/  P2R R18, PR, R18, 0xf ;  /* 0x0000000f12127803 */ /* 0x000fe20000000000 */
[----:B------:R-:W-:Y:S01]  /*1170*/  IMAD R204, R4, 0x18, R9 ;  /* 0x0000001804cc7824 */ /* 0x000fe200078e0209 */
[----:B------:R-:W-:Y:S01]  /*1180*/  LOP3.LUT P3, RZ, R7, 0x10, RZ, 0xc0, !PT ;  /* 0x0000001007ff7812 */ /* 0x000fe2000786c0ff */
[----:B------:R-:W-:Y:S01]  /*1190*/  IMAD.IADD R7, R203, 0x1, -R12 ;  /* 0x00000001cb077824 */ /* 0x000fe200078e0a0c */
[----:B------:R-:W-:Y:S01]  /*11a0*/  LOP3.LUT P1, RZ, R3, 0x10, RZ, 0xc0, !PT ;  /* 0x0000001003ff7812 */ /* 0x000fe2000782c0ff */
[----:B------:R-:W-:Y:S01]  /*11b0*/  IMAD.IADD R12, R5, 0x1, -R8 ;  /* 0x00000001050c7824 */ /* 0x000fe200078e0a08 */
[----:B------:R-:W-:Y:S01]  /*11c0*/  SEL R18, R18, RZ, P6 ;  /* 0x000000ff12127207 */ /* 0x000fe20003000000 */
[----:B------:R-:W-:Y:S01]  /*11d0*/  IMAD.SHL.U32 R5, R2, 0x8, RZ ;  /* 0x0000000802057824 */ /* 0x000fe200078e00ff */
[----:B------:R-:W-:Y:S01]  /*11e0*/  SEL R216, R216, RZ, P5 ;  /* 0x000000ffd8d87207 */ /* 0x000fe20002800000 */
[----:B------:R-:W-:Y:S01]  /*11f0*/  IMAD.SHL.U32 R2, R2, 0x2, RZ ;  /* 0x0000000202027824 */ /* 0x000fe200078e00ff */
[----:B------:R-:W-:Y:S01]  /*1200*/  LOP3.LUT R7, R12, R7, RZ, 0x3c, !PT ;  /* 0x000000070c077212 */ /* 0x000fe200078e3cff */
[----:B------:R-:W-:Y:S01]  /*1210*/  IMAD.SHL.U32 R204, R204, 0x8, RZ ;  /* 0x00000008cccc7824 */ /* 0x000fe200078e00ff */
[----:B------:R-:W-:Y:S01]  /*1220*/  LOP3.LUT P2, RZ, R5, 0x10, RZ, 0xc0, !PT ;  /* 0x0000001005ff7812 */ /* 0x000fe2000784c0ff */
[----:B------:R-:W-:Y:S01]  /*1230*/  IMAD.SHL.U32 R4, R18, 0x10, RZ ;  /* 0x0000001012047824 */ /* 0x000fe200078e00ff */
[----:B------:R-:W-:Y:S01]  /*1240*/  LOP3.LUT P0, RZ, R2, 0x10, RZ, 0xc0, !PT ;  /* 0x0000001002ff7812 */ /* 0x000fe2000780c0ff */
[----:B------:R-:W-:Y:S01]  /*1250*/  IMAD.IADD R6, R8, 0x1, R7 ;  /* 0x0000000108067824 */ /* 0x000fe200078e0207 */
[----:B------:R-:W2:Y:S01]  /*1260*/  LDC.64 R2, c[0x0][0x248] ;  /* 0x00009200ff027b82 */ /* 0x000ea20000000a00 */
[-C--:B-1----:R-:W-:Y:S01]  /*1270*/  IADD3 R28, P6, R16, R10.reuse, RZ ;  /* 0x0000000a101c7210 */ /* 0x082fe20007fde0ff */
[----:B------:R-:W-:Y:S01]  /*1280*/  IMAD.SHL.U32 R20, R18, 0x8, RZ ;  /* 0x0000000812147824 */ /* 0x000fe200078e00ff */
[----:B------:R-:W-:Y:S01]  /*1290*/  SHF.R.S32.HI R204, RZ, 0x3, R204 ;  /* 0x00000003ffcc7819 */ /* 0x000fe200000114cc */
[----:B------:R-:W-:Y:S01]  /*12a0*/  IMAD R203, R203, 0x18, R6 ;  /* 0x00000018cbcb7824 */ /* 0x000fe200078e0206 */
[----:B------:R-:W-:Y:S01]  /*12b0*/  SEL R215, R215, RZ, P5 ;  /* 0x000000ffd7d77207 */ /* 0x000fe20002800000 */
[--C-:B------:R-:W-:Y:S01]  /*12c0*/  IMAD.X R29, R17, 0x1, R11.reuse, P6 ;  /* 0x00000001111d7824 */ /* 0x100fe200030e060b */
[----:B------:R-:W-:Y:S01]  /*12d0*/  IADD3 R24, P6, R28, R10, RZ ;  /* 0x0000000a1c187210 */ /* 0x000fe20007fde0ff */
[----:B------:R-:W2:Y:S01]  /*12e0*/  LDC.64 R8, c[0x0][0x240] ;  /* 0x00009000ff087b82 */ /* 0x000ea20000000a00 */
[----:B------:R-:W-:Y:S01]  /*12f0*/  IMAD.SHL.U32 R203, R203, 0x8, RZ ;  /* 0x00000008cbcb7824 */ /* 0x000fe200078e00ff */
[----:B------:R-:W-:Y:S01]  /*1300*/  LEA R204, R204, UR4, 0x4 ;  /* 0x00000004cccc7c11 */ /* 0x000fe2000f8e20ff */
[----:B------:R-:W-:Y:S01]  /*1310*/  IMAD.SHL.U32 R19, R18, 0x4, RZ ;  /* 0x0000000412137824 */ /* 0x000fe200078e00ff */
[----:B------:R-:W-:Y:S01]  /*1320*/  LEA.HI.SX32 R211, R211, 0xfffffffe, 0x1b ;  /* 0xfffffffed3d37811 */ /* 0x000fe200078fdaff */
[----:B------:R-:W-:Y:S01]  /*1330*/  IMAD.X R25, R29, 0x1, R11, P6 ;  /* 0x000000011d197824 */ /* 0x000fe200030e060b */
[----:B------:R-:W-:Y:S01]  /*1340*/  SHF.R.S32.HI R203, RZ, 0x3, R203 ;  /* 0x00000003ffcb7819 */ /* 0x000fe200000114cb */
[----:B------:R-:W-:Y:S01]  /*1350*/  @!PT LDS RZ, [RZ] ;  /* 0x00000000fffff984 */ /* 0x000fe20000000800 */
[----:B------:R-:W-:Y:S01]  /*1360*/  @!PT LDS RZ, [RZ] ;  /* 0x00000000fffff984 */ /* 0x000fe20000000800 */
[----:B------:R-:W-:Y:S01]  /*1370*/  LDGSTS.E.BYPASS.LTC128B.128 [R204], desc[UR12][R16.64], P3 ;  /* 0x0000000010cc7fae */ /* 0x000fe20009901d4c */
[----:B------:R-:W1:Y:S01]  /*1380*/  LDC.64 R6, c[0x0][0x258] ;  /* 0x00009600ff067b82 */ /* 0x000e620000000a00 */
[----:B------:R-:W-:Y:S01]  /*1390*/  LOP3.LUT P6, RZ, R4, 0x10, RZ, 0xc0, !PT ;  /* 0x0000001004ff7812 */ /* 0x000fe200078cc0ff */
[----:B------:R-:W-:Y:S01]  /*13a0*/  IMAD.SHL.U32 R200, R10, 0x2, RZ ;  /* 0x000000020ac87824 */ /* 0x000fe200078e00ff */
[----:B------:R-:W-:Y:S01]  /*13b0*/  LEA R203, R203, UR4, 0x4 ;  /* 0x00000004cbcb7c11 */ /* 0x000fe2000f8e20ff */
[----:B------:R-:W-:-:S04]  /*13c0*/  IMAD.SHL.U32 R18, R18, 0x2, RZ ;  /* 0x0000000212127824 */ /* 0x000fc800078e00ff */
[----:B------:R3:W-:Y:S01]  /*13d0*/  LDGSTS.E.BYPASS.LTC128B.128 [R203], desc[UR12][R28.64], P2 ;  /* 0x000000001ccb7fae */ /* 0x0007e20009101d4c */
[----:B------:R-:W4:Y:S03]  /*13e0*/  LDC.64 R4, c[0x0][0x260] ;  /* 0x00009800ff047b82 */ /* 0x000f260000000a00 */
[----:B------:R3:W-:Y:S01]  /*13f0*/  LDGSTS.E.BYPASS.LTC128B.128 [R204+0xc00], desc[UR12][R24.64], P1 ;  /* 0x00c0000018cc7fae */ /* 0x0007e20008901d4c */
[----:B------:R-:W-:Y:S02]  /*1400*/  IADD3 R26, P1, R24, R10, RZ ;  /* 0x0000000a181a7210 */ /* 0x000fe40007f3e0ff */
[----:B--2---:R-:W-:Y:S02]  /*1410*/  IADD3 R23, P3, R8, -R2, RZ ;  /* 0x8000000208177210 */ /* 0x004fe40007f7e0ff */
[----:B------:R-:W4:Y:S01]  /*1420*/  LDC.64 R12, c[0x0][0x268] ;  /* 0x00009a00ff0c7b82 */ /* 0x000f220000000a00 */
[----:B------:R-:W-:Y:S01]  /*1430*/  IMAD.X R27, R25, 0x1, R11, P1 ;  /* 0x00000001191b7824 */ /* 0x000fe200008e060b */
[----:B------:R-:W-:Y:S01]  /*1440*/  IADD3 R22, P2, R23, R10, RZ ;  /* 0x0000000a17167210 */ /* 0x000fe20007f5e0ff */
[----:B------:R-:W-:-:S03]  /*1450*/  IMAD.SHL.U32 R2, R216, 0x10, RZ ;  /* 0x00000010d8027824 */ /* 0x000fc600078e00ff */
[----:B------:R2:W-:Y:S01]  /*1460*/  LDGSTS.E.BYPASS.LTC128B.128 [R203+0xc00], desc[UR12][R26.64], P0 ;  /* 0x00c000001acb7fae */ /* 0x0005e20008101d4c */
[----:B------:R-:W-:Y:S01]  /*1470*/  IADD3.X R23, R11, R9, ~R3, P2, P3 ;  /* 0x000000090b177210 */ /* 0x000fe200017e6c03 */
[----:B-1----:R-:W-:Y:S01]  /*1480*/  IMAD.SHL.U32 R202, R6, 0x2, RZ ;  /* 0x0000000206ca7824 */ /* 0x002fe200078e00ff */
[----:B------:R-:W-:Y:S01]  /*1490*/  LOP3.LUT P3, RZ, R20, 0x10, RZ, 0xc0, !PT ;  /* 0x0000001014ff7812 */ /* 0x000fe2000786c0ff */
[----:B------:R-:W-:Y:S01]  /*14a0*/  LDGSTS.E.BYPASS.LTC128B.128 [R204+0x6000], desc[UR12][R14.64], P6 ;  /* 0x060000000ecc7fae */ /* 0x000fe2000b101d4c */
[----:B------:R-:W-:Y:S01]  /*14b0*/  LOP3.LUT P2, RZ, R19, 0x10, RZ, 0xc0, !PT ;  /* 0x0000001013ff7812 */ /* 0x000fe2000784c0ff */
[----:B------:R-:W-:Y:S01]  /*14c0*/  IMAD.WIDE R22, R0, 0x2, R22 ;  /* 0x0000000200167825 */ /* 0x000fe200078e0216 */
[----:B------:R-:W-:Y:S02]  /*14d0*/  SHF.L.U64.HI R3, R10, 0x1, R11 ;  /* 0x000000010a037819 */ /* 0x000fe4000001020b */
[----:B------:R-:W-:Y:S02]  /*14e0*/  LOP3.LUT P6, RZ, R18, 0x10, RZ, 0xc0, !PT ;  /* 0x0000001012ff7812 */ /* 0x000fe400078cc0ff */
[----:B------:R-:W-:Y:S01]  /*14f0*/  LOP3.LUT P1, RZ, R2, 0x10, RZ, 0xc0, !PT ;  /* 0x0000001002ff7812 */ /* 0x000fe2000782c0ff */
[----:B------:R-:W-:Y:S01]  /*1500*/  IMAD.SHL.U32 R2, R216, 0x8, RZ ;  /* 0x00000008d8027824 */ /* 0x000fe200078e00ff */
[----:B------:R-:W-:-:S02]  /*1510*/  SHF.L.U64.HI R201, R6, 0x1, R7 ;  /* 0x0000000106c97819 */ /* 0x000fc40000010207 */
[----:B---3--:R-:W-:Y:S02]  /*1520*/  CS2R R28, SRZ ;  /* 0x00000000001c7805 */ /* 0x008fe4000001ff00 */
[----:B------:R-:W-:-:S05]  /*1530*/  IADD3 R24, P0, R14, R6, RZ ;  /* 0x000000060e187210 */ /* 0x000fca0007f1e0ff */
[----:B------:R-:W-:Y:S01]  /*1540*/  IMAD.X R25, R15, 0x1, R7, P0 ;  /* 0x000000010f197824 */ /* 0x000fe200000e0607 */
[----:B------:R-:W-:-:S04]  /*1550*/  IADD3 R20, P0, R24, R6, RZ ;  /* 0x0000000618147210 */ /* 0x000fc80007f1e0ff */
[----:B------:R1:W-:Y:S01]  /*1560*/  LDGSTS.E.BYPASS.LTC128B.128 [R203+0x6000], desc[UR12][R24.64], P3 ;  /* 0x0600000018cb7fae */ /* 0x0003e20009901d4c */
[----:B------:R-:W-:Y:S01]  /*1570*/  IMAD.X R21, R25, 0x1, R7, P0 ;  /* 0x0000000119157824 */ /* 0x000fe200000e0607 */
[----:B------:R-:W-:Y:S02]  /*1580*/  IADD3 R16, P3, P0, R22, R16, R200 ;  /* 0x0000001016107210 */ /* 0x000fe4000787e0c8 */
[----:B--2---:R-:W-:Y:S02]  /*1590*/  CS2R R26, SRZ ;  /* 0x00000000001a7805 */ /* 0x004fe4000001ff00 */
[----:B------:R2:W-:Y:S01]  /*15a0*/  LDGSTS.E.BYPASS.LTC128B.128 [R204+0x6c00], desc[UR12][R20.64], P2 ;  /* 0x06c0000014cc7fae */ /* 0x0005e20009101d4c */
[----:B----4-:R-:W-:Y:S01]  /*15b0*/  IADD3 R19, P2, R4, -R12, RZ ;  /* 0x8000000c04137210 */ /* 0x010fe20007f5e0ff */
[----:B------:R-:W-:Y:S01]  /*15c0*/  IMAD.SHL.U32 R12, R216, 0x4, RZ ;  /* 0x00000004d80c7824 */ /* 0x000fe200078e00ff */
[----:B------:R-:W-:Y:S02]  /*15d0*/  IADD3.X R17, R23, R17, R3, P3, P0 ;  /* 0x0000001117117210 */ /* 0x000fe40001fe0403 */
[----:B------:R-:W-:-:S02]  /*15e0*/  IADD3 R18, P0, R20, R6, RZ ;  /* 0x0000000614127210 */ /* 0x000fc40007f1e0ff */
[----:B------:R-:W-:-:S03]  /*15f0*/  IADD3 R22, P3, R19, R6, RZ ;  /* 0x0000000613167210 */ /* 0x000fc60007f7e0ff */
[----:B------:R-:W-:Y:S01]  /*1600*/  IMAD.X R19, R21, 0x1, R7, P0 ;  /* 0x0000000115137824 */ /* 0x000fe200000e0607 */
[----:B------:R-:W-:Y:S01]  /*1610*/  LOP3.LUT P0, RZ, R2, 0x10, RZ, 0xc0, !PT ;  /* 0x0000001002ff7812 */ /* 0x000fe2000780c0ff */
[----:B------:R-:W-:Y:S01]  /*1620*/  IMAD.SHL.U32 R2, R216, 0x2, RZ ;  /* 0x00000002d8027824 */ /* 0x000fe200078e00ff */
[----:B------:R-:W-:Y:S02]  /*1630*/  IADD3.X R23, R7, R5, ~R13, P3, P2 ;  /* 0x0000000507177210 */ /* 0x000fe40001fe4c0d */
[----:B------:R-:W-:Y:S01]  /*1640*/  LOP3.LUT P2, RZ, R12, 0x10, RZ, 0xc0, !PT ;  /* 0x000000100cff7812 */ /* 0x000fe2000784c0ff */
[----:B------:R3:W-:Y:S01]  /*1650*/  LDGSTS.E.BYPASS.LTC128B.128 [R203+0x6c00], desc[UR12][R18.64], P6 ;  /* 0x06c0000012cb7fae */ /* 0x0007e2000b101d4c */
[-C--:B------:R-:W-:Y:S01]  /*1660*/  IADD3 R12, P3, R16, R10.reuse, RZ ;  /* 0x0000000a100c7210 */ /* 0x080fe20007f7e0ff */
[----:B------:R-:W-:Y:S02]  /*1670*/  IMAD.WIDE R22, R0, 0x2, R22 ;  /* 0x0000000200167825 */ /* 0x000fe400078e0216 */
[----:B------:R-:W0:Y:S01]  /*1680*/  LDGDEPBAR ;  /* 0x00000000000079af */ /* 0x000e220000000000 */
[----:B-1----:R-:W-:Y:S01]  /*1690*/  CS2R R24, SRZ ;  /* 0x0000000000187805 */ /* 0x002fe2000001ff00 */
[----:B------:R-:W-:Y:S01]  /*16a0*/  IMAD.X R13, R17, 0x1, R11, P3 ;  /* 0x00000001110d7824 */ /* 0x000fe200018e060b */
[----:B------:R-:W-:Y:S01]  /*16b0*/  LOP3.LUT P3, RZ, R2, 0x10, RZ, 0xc0, !PT ;  /* 0x0000001002ff7812 */ /* 0x000fe2000786c0ff */
[----:B------:R-:W-:Y:S01]  /*16c0*/  LDGSTS.E.BYPASS.LTC128B.128 [R204+0x80], desc[UR12][R16.64], P1 ;  /* 0x0008000010cc7fae */ /* 0x000fe20008901d4c */
[----:B------:R-:W-:Y:S01]  /*16d0*/  IMAD.SHL.U32 R0, R215, 0x8, RZ ;  /* 0x00000008d7007824 */ /* 0x000fe200078e00ff */
[----:B--2---:R-:W-:-:S02]  /*16e0*/  IADD3 R20, P1, R12, R10, RZ ;  /* 0x0000000a0c147210 */ /* 0x004fc40007f3e0ff */
[----:B------:R1:W-:Y:S01]  /*16f0*/  LDGSTS.E.BYPASS.LTC128B.128 [R203+0x80], desc[UR12][R12.64], P0 ;  /* 0x000800000ccb7fae */ /* 0x0003e20008101d4c */
[----:B------:R-:W-:Y:S01]  /*1700*/  IADD3 R14, P6, P0, R22, R14, R202 ;  /* 0x0000000e160e7210 */ /* 0x000fe200078de0ca */
[----:B------:R-:W-:Y:S01]  /*1710*/  IMAD.SHL.U32 R2, R215, 0x10, RZ ;  /* 0x00000010d7027824 */ /* 0x000fe200078e00ff */
[----:B------:R-:W-:Y:S01]  /*1720*/  IADD3 R10, P5, R20, R10, RZ ;  /* 0x0000000a140a7210 */ /* 0x000fe20007fbe0ff */
[----:B------:R-:W-:Y:S01]  /*1730*/  IMAD.X R21, R13, 0x1, R11, P1 ;  /* 0x000000010d157824 */ /* 0x000fe200008e060b */
[----:B------:R-:W-:Y:S02]  /*1740*/  IADD3.X R15, R23, R15, R201, P6, P0 ;  /* 0x0000000f170f7210 */ /* 0x000fe400037e04c9 */
[----:B------:R-:W-:Y:S02]  /*1750*/  CS2R R22, SRZ ;  /* 0x0000000000167805 */ /* 0x000fe4000001ff00 */
[----:B------:R-:W-:Y:S01]  /*1760*/  LOP3.LUT P0, RZ, R0, 0x10, RZ, 0xc0, !PT ;  /* 0x0000001000ff7812 */ /* 0x000fe2000780c0ff */
[----:B------:R-:W-:Y:S01]  /*1770*/  IMAD.SHL.U32 R0, R215, 0x4, RZ ;  /* 0x00000004d7007824 */ /* 0x000fe200078e00ff */
[----:B------:R2:W-:Y:S01]  /*1780*/  LDGSTS.E.BYPASS.LTC128B.128 [R204+0xc80], desc[UR12][R20.64], P2 ;  /* 0x00c8000014cc7fae */ /* 0x0005e20009101d4c */
[----:B------:R-:W-:Y:S01]  /*1790*/  IMAD.X R11, R21, 0x1, R11, P5 ;  /* 0x00000001150b7824 */ /* 0x000fe200028e060b */
[----:B------:R-:W-:Y:S01]  /*17a0*/  LOP3.LUT P1, RZ, R2, 0x10, RZ, 0xc0, !PT ;  /* 0x0000001002ff7812 */ /* 0x000fe2000782c0ff */
[----:B------:R-:W-:Y:S01]  /*17b0*/  VIADD R2, R206, UR6 ;  /* 0x00000006ce027c36 */ /* 0x000fe20008000000 */
[----:B------:R-:W-:Y:S01]  /*17c0*/  LOP3.LUT P5, RZ, R0, 0x10, RZ, 0xc0, !PT ;  /* 0x0000001000ff7812 */ /* 0x000fe200078ac0ff */
[----:B------:R-:W-:Y:S01]  /*17d0*/  IMAD.SHL.U32 R0, R215, 0x2, RZ ;  /* 0x00000002d7007824 */ /* 0x000fe200078e00ff */
[----:B------:R4:W-:Y:S01]  /*17e0*/  LDGSTS.E.BYPASS.LTC128B.128 [R203+0xc80], desc[UR12][R10.64], P3 ;  /* 0x00c800000acb7fae */ /* 0x0009e20009901d4c */
[----:B------:R-:W-:-:S02]  /*17f0*/  IADD3 R207, P3, R10, R8, RZ ;  /* 0x000000080acf7210 */ /* 0x000fc40007f7e0ff */
[----:B---3--:R-:W-:Y:S02]  /*1800*/  CS2R R18, SRZ ;  /* 0x0000000000127805 */ /* 0x008fe4000001ff00 */
[----:B------:R-:W-:Y:S01]  /*1810*/  LEA R2, R2, UR4, 0x4 ;  /* 0x0000000402027c11 */ /* 0x000fe2000f8e20ff */
[----:B------:R-:W-:Y:S01]  /*1820*/  IMAD.X R208, R11, 0x1, R9, P3 ;  /* 0x000000010bd07824 */ /* 0x000fe200018e0609 */
[----:B------:R-:W-:Y:S02]  /*1830*/  CS2R R8, SRZ ;  /* 0x0000000000087805 */ /* 0x000fe4000001ff00 */
[----:B------:R3:W-:Y:S01]  /*1840*/  LDGSTS.E.BYPASS.LTC128B.128 [R204+0x6080], desc[UR12][R14.64], P1 ;  /* 0x060800000ecc7fae */ /* 0x0007e20008901d4c */
[----:B-1----:R-:W-:-:S04]  /*1850*/  IADD3 R12, P6, R14, R6, RZ ;  /* 0x000000060e0c7210 */ /* 0x002fc80007fde0ff */
[-C--:B------:R-:W-:Y:S01]  /*1860*/  IADD3 R16, P2, R12, R6.reuse, RZ ;  /* 0x000000060c107210 */ /* 0x080fe20007f5e0ff */
[--C-:B------:R-:W-:Y:S01]  /*1870*/  IMAD.X R13, R15, 0x1, R7.reuse, P6 ;  /* 0x000000010f0d7824 */ /* 0x100fe200030e0607 */
[----:B------:R-:W-:Y:S01]  /*1880*/  LOP3.LUT P6, RZ, R0, 0x10, RZ, 0xc0, !PT ;  /* 0x0000001000ff7812 */ /* 0x000fe200078cc0ff */
[----:B------:R-:W-:Y:S02]  /*1890*/  VIADD R0, R205, UR5 ;  /* 0x00000005cd007c36 */ /* 0x000fe40008000000 */
[----:B------:R-:W-:Y:S01]  /*18a0*/  IMAD.X R17, R13, 0x1, R7, P2 ;  /* 0x000000010d117824 */ /* 0x000fe200010e0607 */
[----:B------:R-:W-:Y:S01]  /*18b0*/  IADD3 R6, P2, R16, R6, RZ ;  /* 0x0000000610067210 */ /* 0x000fe20007f5e0ff */
[----:B------:R1:W-:Y:S01]  /*18c0*/  LDGSTS.E.BYPASS.LTC128B.128 [R203+0x6080], desc[UR12][R12.64], P0 ;  /* 0x060800000ccb7fae */ /* 0x0003e20008101d4c */
[----:B------:R-:W-:Y:S02]  /*18d0*/  LEA R0, R0, UR4, 0x4 ;  /* 0x0000000400007c11 */ /* 0x000fe4000f8e20ff */
[----:B--2---:R-:W-:-:S02]  /*18e0*/  CS2R R20, SRZ ;  /* 0x0000000000147805 */ /* 0x004fc4000001ff00 */
[----:B------:R-:W-:Y:S01]  /*18f0*/  IADD3 R209, P1, R6, R4, RZ ;  /* 0x0000000406d17210 */ /* 0x000fe20007f3e0ff */
[----:B------:R-:W-:Y:S01]  /*1900*/  IMAD.X R7, R17, 0x1, R7, P2 ;  /* 0x0000000111077824 */ /* 0x000fe200010e0607 */
[----:B------:R2:W-:Y:S01]  /*1910*/  LDGSTS.E.BYPASS.LTC128B.128 [R204+0x6c80], desc[UR12][R16.64], P5 ;  /* 0x06c8000010cc7fae */ /* 0x0005e2000a901d4c */
[----:B----4-:R-:W-:Y:S02]  /*1920*/  CS2R R10, SRZ ;  /* 0x00000000000a7805 */ /* 0x010fe4000001ff00 */
[----:B------:R-:W-:Y:S01]  /*1930*/  IMAD.X R210, R7, 0x1, R5, P1 ;  /* 0x0000000107d27824 */ /* 0x000fe200008e0605 */
[----:B------:R4:W-:Y:S01]  /*1940*/  LDGSTS.E.BYPASS.LTC128B.128 [R203+0x6c80], desc[UR12][R6.64], P6 ;  /* 0x06c8000006cb7fae */ /* 0x0009e2000b101d4c */
[----:B------:R-:W-:-:S03]  /*1950*/  CS2R R4, SRZ ;  /* 0x0000000000047805 */ /* 0x000fc6000001ff00 */
[----:B------:R-:W0:Y:S01]  /*1960*/  LDGDEPBAR ;  /* 0x00000000000079af */ /* 0x000e220000000000 */
[----:B---3--:R-:W-:Y:S02]  /*1970*/  CS2R R14, SRZ ;  /* 0x00000000000e7805 */ /* 0x008fe4000001ff00 */
[----:B-1----:R-:W-:Y:S02]  /*1980*/  CS2R R12, SRZ ;  /* 0x00000000000c7805 */ /* 0x002fe4000001ff00 */
[----:B--2---:R-:W-:Y:S02]  /*1990*/  CS2R R16, SRZ ;  /* 0x0000000000107805 */ /* 0x004fe4000001ff00 */
[----:B----4-:R-:W-:Y:S01]  /*19a0*/  CS2R R6, SRZ ;  /* 0x0000000000067805 */ /* 0x010fe2000001ff00 */
[----:B------:R-:W-:-:S04]  /*19b0*/  DEPBAR.LE SB0, 0x1 ;  /* 0x000080400000791a */ /* 0x000fc80000000000 */
[----:B------:R-:W-:Y:S06]  /*19c0*/  BAR.SYNC.DEFER_BLOCKING 0x0 ;  /* 0x0000000000007b1d */ /* 0x000fec0000010000 */
[----:B------:R1:W2:Y:S04]  /*19d0*/  LDSM.16.M88.4 R132, [R2] ;  /* 0x000000000284783b */ /* 0x0002a80000000200 */
[----:B------:R1:W3:Y:S04]  /*19e0*/  LDSM.16.M88.4 R152, [R2+0xc00] ;  /* 0x000c00000298783b */ /* 0x0002e80000000200 */
[----:B------:R1:W4:Y:S04]  /*19f0*/  LDSM.16.M88.4 R156, [R2+0x1800] ;  /* 0x00180000029c783b */ /* 0x0003280000000200 */
[----:B------:R1:W1:Y:S04]  /*1a00*/  LDSM.16.M88.4 R160, [R2+0x2400] ;  /* 0x0024000002a0783b */ /* 0x0002680000000200 */
[----:B------:R1:W1:Y:S04]  /*1a10*/  LDSM.16.M88.4 R136, [R0+0x6000] ;  /* 0x006000000088783b */ /* 0x0002680000000200 */
[----:B------:R1:W1:Y:S04]  /*1a20*/  LDSM.16.M88.4 R140, [R0+0x6c00] ;  /* 0x006c0000008c783b */ /* 0x0002680000000200 */
[----:B------:R1:W1:Y:S04]  /*1a30*/  LDSM.16.M88.4 R144, [R0+0x7800] ;  /* 0x007800000090783b */ /* 0x0002680000000200 */
[----:B------:R1:W1:Y:S01]  /*1a40*/  LDSM.16.M88.4 R148, [R0+0x8400] ;  /* 0x008400000094783b */ /* 0x0002620000000200 */
[----:B------:R-:W-:Y:S05]  /*1a50*/  @!P4 BRA `(.L_x_167) ;  /* 0x0000000800ecc947 */ /* 0x000fea0003800000 */
[----:B-1----:R-:W-:Y:S01]  /*1a60*/  IMAD.SHL.U32 R2, R206, 0x10, RZ ;  /* 0x00000010ce027824 */ /* 0x002fe200078e00ff */
[----:B------:R-:W-:Y:S01]  /*1a70*/  ISETP.NE.AND P0, PT, R211, RZ, PT ;  /* 0x000000ffd300720c */ /* 0x000fe20003f05270 */
[----:B------:R-:W-:Y:S01]  /*1a80*/  IMAD.SHL.U32 R0, R205, 0x10, RZ ;  /* 0x00000010cd007824 */ /* 0x000fe200078e00ff */
[----:B------:R-:W-:Y:S01]  /*1a90*/  ULEA UR5, UR5, UR4, 0x4 ;  /* 0x0000000405057291 */ /* 0x000fe2000f8e203f */
[----:B------:R-:W-:Y:S01]  /*1aa0*/  IMAD.MOV.U32 R103, RZ, RZ, RZ ;  /* 0x000000ffff677224 */ /* 0x000fe200078e00ff */
[----:B------:R-:W-:Y:S01]  /*1ab0*/  LOP3.LUT R2, R2, 0x20, RZ, 0x3c, !PT ;  /* 0x0000002002027812 */ /* 0x000fe200078e3cff */
[----:B------:R-:W-:Y:S01]  /*1ac0*/  ULEA UR4, UR6, UR4, 0x4 ;  /* 0x0000000406047291 */ /* 0x000fe2000f8e203f */
[----:B------:R-:W-:Y:S01]  /*1ad0*/  LOP3.LUT R0, R0, 0x20, RZ, 0x3c, !PT ;  /* 0x0000002000007812 */ /* 0x000fe200078e3cff */
[----:B------:R-:W-:Y:S01]  /*1ae0*/  UMOV UR20, URZ ;  /* 0x0000003f00147c82 */ /* 0x000fe20008000000 */
[----:B------:R-:W-:Y:S01]  /*1af0*/  SEL R216, R216, RZ, P0 ;  /* 0x000000ffd8d87207 */ /* 0x000fe20000000000 */
[----:B------:R-:W-:Y:S01]  /*1b00*/  UMOV UR19, 0x100 ;  /* 0x0000010000137882 */ /* 0x000fe20000000000 */
[----:B------:R-:W-:Y:S01]  /*1b10*/  SEL R215, R215, RZ, P0 ;  /* 0x000000ffd7d77207 */ /* 0x000fe20000000000 */
[----:B------:R-:W-:Y:S01]  /*1b20*/  UMOV UR18, 0x2 ;  /* 0x0000000200127882 */ /* 0x000fe20000000000 */
[----:B------:R-:W-:Y:S01]  /*1b30*/  UMOV UR17, 0x100 ;  /* 0x0000010000117882 */ /* 0x000fe20000000000 */
[----:B------:R-:W-:Y:S01]  /*1b40*/  UIADD3 UR5, UR5, 0x6000, URZ ;  /* 0x0000600005057890 */ /* 0x000fe2000fffe03f */
[----:B------:R-:W-:Y:S01]  /*1b50*/  ULDC.64 UR8, c[0x0][0x260] ;  /* 0x0000980000087ab9 */ /* 0x000fe20000000a00 */
[----:B------:R-:W-:Y:S01]  /*1b60*/  ULDC.64 UR6, c[0x0][0x240] ;  /* 0x0000900000067ab9 */ /* 0x000fe20000000a00 */
[----:B------:R-:W1:Y:S08]  /*1b70*/  LDC.64 R198, c[0x0][0x238] ;  /* 0x00008e00ffc67b82 */ /* 0x000e700000000a00 */
[----:B------:R-:W5:Y:S01]  /*1b80*/  LDC.64 R196, c[0x0][0x258] ;  /* 0x00009600ffc47b82 */ /* 0x000f620000000a00 */
[----:B-1----:R-:W-:-:S02]  /*1b90*/  IMAD R213, R199, 0x3, RZ ;  /* 0x00000003c7d57824 */ /* 0x002fc400078e02ff */
[----:B-----5:R-:W-:-:S07]  /*1ba0*/  IMAD R212, R197, 0x3, RZ ;  /* 0x00000003c5d47824 */ /* 0x020fce00078e02ff */
.L_x_168:
[C---:B--2---:R-:W-:Y:S01]  /*1bb0*/  HMMA.16816.F32 R4, R132.reuse, R136, R4 ;  /* 0x000000888404723c */ /* 0x044fe20000001804 */
[----:B------:R-:W-:Y:S01]  /*1bc0*/  LDSM.16.M88.4 R164, [R2+UR4] ;  /* 0x0000000402a4783b */ /* 0x000fe20008000200 */
[----:B------:R-:W-:Y:S02]  /*1bd0*/  UIADD3 UR11, UR4, 0x80, URZ ;  /* 0x00000080040b7890 */ /* 0x000fe4000fffe03f */
[----:B------:R-:W-:Y:S01]  /*1be0*/  UIADD3 UR14, UR5, 0x80, URZ ;  /* 0x00000080050e7890 */ /* 0x000fe2000fffe03f */
[----:B------:R-:W-:Y:S01]  /*1bf0*/  LOP3.LUT P0, RZ, R216, 0x1, RZ, 0xc0, !PT ;  /* 0x00000001d8ff7812 */ /* 0x000fe2000780c0ff */
[C---:B------:R-:W-:Y:S01]  /*1c00*/  HMMA.16816.F32 R8, R132.reuse, R138, R8 ;  /* 0x0000008a8408723c */ /* 0x040fe20000001808 */
[----:B------:R-:W-:Y:S02]  /*1c10*/  UIADD3 UR20, UR20, 0x1, URZ ;  /* 0x0000000114147890 */ /* 0x000fe4000fffe03f */
[----:B---3--:R-:W3:Y:S01]  /*1c20*/  LDSM.16.M88.4 R168, [R0+UR5] ;  /* 0x0000000500a8783b */ /* 0x008ee20008000200 */
[----:B------:R-:W-:Y:S01]  /*1c30*/  UIADD3 UR18, UR18, 0x1, URZ ;  /* 0x0000000112127890 */ /* 0x000fe2000fffe03f */
[----:B------:R-:W-:Y:S01]  /*1c40*/  VIADD R221, R204, UR17 ;  /* 0x00000011ccdd7c36 */ /* 0x000fe20008000000 */
[C---:B------:R-:W-:Y:S01]  /*1c50*/  HMMA.16816.F32 R12, R132.reuse, R140, R12 ;  /* 0x0000008c840c723c */ /* 0x040fe2000000180c */
[----:B------:R-:W-:Y:S02]  /*1c60*/  UISETP.NE.AND UP0, UPT, UR20, 0x3, UPT ;  /* 0x000000031400788c */ /* 0x000fe4000bf05270 */
[----:B------:R-:W-:Y:S02]  /*1c70*/  UISETP.NE.AND UP1, UPT, UR18, 0x3, UPT ;  /* 0x000000031200788c */ /* 0x000fe4000bf25270 */
[----:B------:R-:W3:Y:S01]  /*1c80*/  LDSM.16.M88.4 R172, [R0+UR5+0xc00] ;  /* 0x000c000500ac783b */ /* 0x000ee20008000200 */
[C---:B------:R-:W-:Y:S01]  /*1c90*/  HMMA.16816.F32 R16, R132.reuse, R142, R16 ;  /* 0x0000008e8410723c */ /* 0x040fe20000001810 */
[----:B------:R-:W-:Y:S02]  /*1ca0*/  UIADD3 UR16, UR19, 0x80, URZ ;  /* 0x0000008013107890 */ /* 0x000fe4000fffe03f */
[----:B------:R-:W-:Y:S02]  /*1cb0*/  UIADD3 UR15, UR17, 0x80, URZ ;  /* 0x00000080110f7890 */ /* 0x000fe4000fffe03f */
[----:B------:R-:W-:Y:S01]  /*1cc0*/  IMAD.MOV.U32 R219, RZ, RZ, R208 ;  /* 0x000000ffffdb7224 */ /* 0x000fe200078e00d0 */
[C---:B------:R-:W-:Y:S01]  /*1cd0*/  HMMA.16816.F32 R20, R132.reuse, R144, R20 ;  /* 0x000000908414723c */ /* 0x040fe20000001814 */
[----:B------:R-:W3:Y:S01]  /*1ce0*/  LDSM.16.M88.4 R176, [R0+UR5+0x1800] ;  /* 0x0018000500b0783b */ /* 0x000ee20008000200 */
[----:B------:R-:W-:Y:S02]  /*1cf0*/  @!UP0 UIADD3 UR11, UR4, -0x100, URZ ;  /* 0xffffff00040b8890 */ /* 0x000fe4000fffe03f */
[----:B------:R-:W-:Y:S01]  /*1d00*/  @!UP0 UIADD3 UR14, UR5, -0x100, URZ ;  /* 0xffffff00050e8890 */ /* 0x000fe2000fffe03f */
[----:B------:R-:W-:Y:S01]  /*1d10*/  IADD3 R224, P6, R207, R198, RZ ;  /* 0x000000c6cfe07210 */ /* 0x000fe20007fde0ff */
[C---:B------:R-:W-:Y:S01]  /*1d20*/  HMMA.16816.F32 R24, R132.reuse, R146, R24 ;  /* 0x000000928418723c */ /* 0x040fe20000001818 */
[----:B------:R-:W-:Y:S02]  /*1d30*/  @!UP1 UIADD3 UR16, UR19, -0x100, URZ ;  /* 0xffffff0013109890 */ /* 0x000fe4000fffe03f */
[----:B------:R-:W3:Y:S01]  /*1d40*/  LDSM.16.M88.4 R180, [R0+UR5+0x2400] ;  /* 0x0024000500b4783b */ /* 0x000ee20008000200 */
[----:B------:R-:W-:Y:S01]  /*1d50*/  @!UP1 UIADD3 UR15, UR17, -0x100, URZ ;  /* 0xffffff00110f9890 */ /* 0x000fe2000fffe03f */
[----:B------:R-:W-:Y:S01]  /*1d60*/  IMAD.X R225, R208, 0x1, R199, P6 ;  /* 0x00000001d0e17824 */ /* 0x000fe200030e06c7 */
[C---:B------:R-:W-:Y:S01]  /*1d70*/  HMMA.16816.F32 R28, R132.reuse, R148, R28 ;  /* 0x00000094841c723c */ /* 0x040fe2000000181c */
[----:B------:R-:W-:Y:S01]  /*1d80*/  @!UP1 UMOV UR18, URZ ;  /* 0x0000003f00129c82 */ /* 0x000fe20008000000 */
[----:B------:R-:W-:Y:S01]  /*1d90*/  @!UP0 UMOV UR20, URZ ;  /* 0x0000003f00148c82 */ /* 0x000fe20008000000 */
[----:B------:R-:W-:Y:S01]  /*1da0*/  LOP3.LUT P6, RZ, R215, 0x1, RZ, 0xc0, !PT ;  /* 0x00000001d7ff7812 */ /* 0x000fe200078cc0ff */
[----:B------:R-:W-:Y:S01]  /*1db0*/  UMOV UR5, UR14 ;  /* 0x0000000e00057c82 */ /* 0x000fe20008000000 */
[----:B------:R-:W3:Y:S01]  /*1dc0*/  LDSM.16.M88.4 R184, [R2+UR4+0xc00] ;  /* 0x000c000402b8783b */ /* 0x000ee20008000200 */
[-C--:B------:R-:W-:Y:S05]  /*1dd0*/  HMMA.16816.F32 R32, R132, R150.reuse, R32 ;  /* 0x000000968420723c */ /* 0x080fea0000001820 */
[----:B------:R-:W-:Y:S01]  /*1de0*/  VIADD R220, R204, UR19 ;  /* 0x00000013ccdc7c36 */ /* 0x000fe20008000000 */
[C---:B------:R-:W-:Y:S01]  /*1df0*/  HMMA.16816.F32 R36, R152.reuse, R150, R36 ;  /* 0x000000969824723c */ /* 0x040fe20000001824 */
[----:B-1----:R-:W1:Y:S04]  /*1e00*/  LDSM.16.M88.4 R188, [R2+UR4+0x1800] ;  /* 0x0018000402bc783b */ /* 0x002e680008000200 */
[C---:B------:R-:W-:Y:S01]  /*1e10*/  LOP3.LUT R217, R216.reuse, 0x2, RZ, 0xc0, !PT ;  /* 0x00000002d8d97812 */ /* 0x040fe200078ec0ff */
[C---:B------:R-:W-:Y:S03]  /*1e20*/  HMMA.16816.F32 R40, R152.reuse, R148, R40 ;  /* 0x000000949828723c */ /* 0x040fe60000001828 */
[----:B------:R-:W1:Y:S02]  /*1e30*/  LDSM.16.M88.4 R192, [R2+UR4+0x2400] ;  /* 0x0024000402c0783b */ /* 0x000e640008000200 */
[----:B------:R-:W-:Y:S01]  /*1e40*/  SHF.R.U32.HI R217, RZ, 0x1, R217 ;  /* 0x00000001ffd97819 */ /* 0x000fe200000116d9 */
[C---:B------:R-:W-:Y:S01]  /*1e50*/  HMMA.16816.F32 R44, R152.reuse, R146, R44 ;  /* 0x00000092982c723c */ /* 0x040fe2000000182c */
[----:B------:R-:W-:Y:S02]  /*1e60*/  UMOV UR4, UR11 ;  /* 0x0000000b00047c82 */ /* 0x000fe40008000000 */
[----:B------:R-:W-:Y:S02]  /*1e70*/  ISETP.NE.U32.AND P1, PT, R217, RZ, PT ;  /* 0x000000ffd900720c */ /* 0x000fe40003f25070 */
[----:B------:R-:W-:Y:S01]  /*1e80*/  LOP3.LUT R218, R216, 0x4, RZ, 0xc0, !PT ;  /* 0x00000004d8da7812 */ /* 0x000fe200078ec0ff */
[C---:B------:R-:W-:Y:S05]  /*1e90*/  HMMA.16816.F32 R48, R152.reuse, R144, R48 ;  /* 0x000000909830723c */ /* 0x040fea0000001830 */
[----:B------:R-:W-:Y:S01]  /*1ea0*/  SHF.R.U32.HI R218, RZ, 0x2, R218 ;  /* 0x00000002ffda7819 */ /* 0x000fe200000116da */
[C---:B------:R-:W-:Y:S03]  /*1eb0*/  HMMA.16816.F32 R52, R152.reuse, R142, R52 ;  /* 0x0000008e9834723c */ /* 0x040fe60000001834 */
[----:B------:R-:W-:Y:S02]  /*1ec0*/  ISETP.NE.U32.AND P4, PT, R218, RZ, PT ;  /* 0x000000ffda00720c */ /* 0x000fe40003f85070 */
[----:B------:R-:W-:Y:S01]  /*1ed0*/  IMAD.MOV.U32 R218, RZ, RZ, R207 ;  /* 0x000000ffffda7224 */ /* 0x000fe200078e00cf */
[C---:B------:R-:W-:Y:S04]  /*1ee0*/  HMMA.16816.F32 R56, R152.reuse, R140, R56 ;  /* 0x0000008c9838723c */ /* 0x040fe80000001838 */
[----:B------:R-:W-:Y:S01]  /*1ef0*/  @!PT LDS RZ, [RZ] ;  /* 0x00000000fffff984 */ /* 0x000fe20000000800 */
[----:B------:R-:W-:Y:S01]  /*1f00*/  @!PT LDS RZ, [RZ] ;  /* 0x00000000fffff984 */ /* 0x000fe20000000800 */
[----:B------:R-:W-:Y:S01]  /*1f10*/  @!PT LDS RZ, [RZ] ;  /* 0x00000000fffff984 */ /* 0x000fe20000000800 */
[----:B------:R2:W-:Y:S01]  /*1f20*/  @P0 LDGSTS.E.BYPASS.LTC128B.128 [R221], desc[UR12][R218.64] ;  /* 0x00000000dadd0fae */ /* 0x0005e2000b901d4c */
[----:B------:R-:W-:Y:S01]  /*1f30*/  IADD3 R222, P0, R209, R196, RZ ;  /* 0x000000c4d1de7210 */ /* 0x000fe20007f1e0ff */
[C---:B------:R-:W-:Y:S05]  /*1f40*/  HMMA.16816.F32 R60, R152.reuse, R138, R60 ;  /* 0x0000008a983c723c */ /* 0x040fea000000183c */
[----:B------:R-:W-:Y:S01]  /*1f50*/  IMAD.X R223, R210, 0x1, R197, P0 ;  /* 0x00000001d2df7824 */ /* 0x000fe200000e06c5 */
[-C--:B------:R-:W-:Y:S05]  /*1f60*/  HMMA.16816.F32 R64, R152, R136.reuse, R64 ;  /* 0x000000889840723c */ /* 0x080fea0000001840 */
[----:B------:R-:W-:Y:S01]  /*1f70*/  IADD3 R226, P0, R207, R200, RZ ;  /* 0x000000c8cfe27210 */ /* 0x000fe20007f1e0ff */
[C---:B----4-:R-:W-:Y:S05]  /*1f80*/  HMMA.16816.F32 R68, R156.reuse, R136, R68 ;  /* 0x000000889c44723c */ /* 0x050fea0000001844 */
[----:B------:R-:W-:Y:S01]  /*1f90*/  IMAD.X R227, R208, 0x1, R3, P0 ;  /* 0x00000001d0e37824 */ /* 0x000fe200000e0603 */
[C---:B------:R-:W-:Y:S05]  /*1fa0*/  HMMA.16816.F32 R72, R156.reuse, R138, R72 ;  /* 0x0000008a9c48723c */ /* 0x040fea0000001848 */
[----:B------:R-:W-:Y:S01]  /*1fb0*/  IADD3 R228, P0, R209, R202, RZ ;  /* 0x000000cad1e47210 */ /* 0x000fe20007f1e0ff */
[C---:B------:R-:W-:Y:S05]  /*1fc0*/  HMMA.16816.F32 R76, R156.reuse, R140, R76 ;  /* 0x0000008c9c4c723c */ /* 0x040fea000000184c */
[----:B--2---:R-:W-:Y:S01]  /*1fd0*/  IMAD.WIDE.U32 R218, R198, 0x3, R218 ;  /* 0x00000003c6da7825 */ /* 0x004fe200078e00da */
[C---:B------:R-:W-:Y:S05]  /*1fe0*/  HMMA.16816.F32 R80, R156.reuse, R142, R80 ;  /* 0x0000008e9c50723c */ /* 0x040fea0000001850 */
[----:B------:R-:W-:Y:S01]  /*1ff0*/  IMAD.IADD R219, R219, 0x1, R213 ;  /* 0x00000001dbdb7824 */ /* 0x000fe200078e02d5 */
[C---:B------:R-:W-:Y:S05]  /*2000*/  HMMA.16816.F32 R84, R156.reuse, R144, R84 ;  /* 0x000000909c54723c */ /* 0x040fea0000001854 */
[----:B------:R-:W-:Y:S01]  /*2010*/  IMAD.X R229, R210, 0x1, R201, P0 ;  /* 0x00000001d2e57824 */ /* 0x000fe200000e06c9 */
[C---:B------:R-:W-:Y:S05]  /*2020*/  HMMA.16816.F32 R88, R156.reuse, R146, R88 ;  /* 0x000000929c58723c */ /* 0x040fea0000001858 */
[----:B------:R-:W-:Y:S01]  /*2030*/  IADD3 R207, P0, R218, UR6, RZ ;  /* 0x00000006dacf7c10 */ /* 0x000fe2000ff1e0ff */
[C---:B------:R-:W-:Y:S05]  /*2040*/  HMMA.16816.F32 R92, R156.reuse, R148, R92 ;  /* 0x000000949c5c723c */ /* 0x040fea000000185c */
[----:B------:R-:W-:Y:S01]  /*2050*/  LOP3.LUT R217, R216, 0x8, RZ, 0xc0, !PT ;  /* 0x00000008d8d97812 */ /* 0x000fe200078ec0ff */
[-C--:B------:R-:W-:Y:S05]  /*2060*/  HMMA.16816.F32 R96, R156, R150.reuse, R96 ;  /* 0x000000969c60723c */ /* 0x080fea0000001860 */
[----:B------:R-:W-:Y:S01]  /*2070*/  SHF.R.U32.HI R217, RZ, 0x3, R217 ;  /* 0x00000003ffd97819 */ /* 0x000fe200000116d9 */
[C---:B------:R-:W-:Y:S04]  /*2080*/  HMMA.16816.F32 R100, R160.reuse, R150, R100 ;  /* 0x00000096a064723c */ /* 0x040fe80000001864 */
[----:B------:R-:W-:Y:S01]  /*2090*/  ISETP.NE.U32.AND P3, PT, R217, RZ, PT ;  /* 0x000000ffd900720c */ /* 0x000fe20003f65070 */
[----:B------:R-:W-:Y:S01]  /*20a0*/  VIADD R217, R203, UR17 ;  /* 0x00000011cbd97c36 */ /* 0x000fe20008000000 */
[C---:B------:R-:W-:Y:S01]  /*20b0*/  HMMA.16816.F32 R104, R160.reuse, R148, R104 ;  /* 0x00000094a068723c */ /* 0x040fe20000001868 */
[----:B------:R-:W-:Y:S03]  /*20c0*/  UMOV UR17, UR15 ;  /* 0x0000000f00117c82 */ /* 0x000fe60008000000 */
[----:B------:R2:W-:Y:S01]  /*20d0*/  @P1 LDGSTS.E.BYPASS.LTC128B.128 [R217], desc[UR12][R224.64] ;  /* 0x00000000e0d91fae */ /* 0x0005e2000b901d4c */
[C---:B------:R-:W-:Y:S01]  /*20e0*/  LOP3.LUT R214, R215.reuse, 0x2, RZ, 0xc0, !PT ;  /* 0x00000002d7d67812 */ /* 0x040fe200078ec0ff */
[C---:B------:R-:W-:Y:S05]  /*20f0*/  HMMA.16816.F32 R108, R160.reuse, R146, R108 ;  /* 0x00000092a06c723c */ /* 0x040fea000000186c */
[----:B------:R-:W-:Y:S01]  /*2100*/  SHF.R.U32.HI R214, RZ, 0x1, R214 ;  /* 0x00000001ffd67819 */ /* 0x000fe200000116d6 */
[C---:B------:R-:W-:Y:S03]  /*2110*/  HMMA.16816.F32 R112, R160.reuse, R144, R112 ;  /* 0x00000090a070723c */ /* 0x040fe60000001870 */
[----:B------:R-:W-:Y:S02]  /*2120*/  ISETP.NE.U32.AND P5, PT, R214, RZ, PT ;  /* 0x000000ffd600720c */ /* 0x000fe40003fa5070 */
[C---:B------:R-:W-:Y:S01]  /*2130*/  LOP3.LUT R214, R215.reuse, 0x4, RZ, 0xc0, !PT ;  /* 0x00000004d7d67812 */ /* 0x040fe200078ec0ff */
[C---:B------:R-:W-:Y:S05]  /*2140*/  HMMA.16816.F32 R116, R160.reuse, R142, R116 ;  /* 0x0000008ea074723c */ /* 0x040fea0000001874 */
[----:B------:R-:W-:Y:S01]  /*2150*/  SHF.R.U32.HI R214, RZ, 0x2, R214 ;  /* 0x00000002ffd67819 */ /* 0x000fe200000116d6 */
[C---:B------:R-:W-:Y:S03]  /*2160*/  HMMA.16816.F32 R120, R160.reuse, R140, R120 ;  /* 0x0000008ca078723c */ /* 0x040fe60000001878 */
[----:B------:R-:W-:Y:S02]  /*2170*/  ISETP.NE.U32.AND P2, PT, R214, RZ, PT ;  /* 0x000000ffd600720c */ /* 0x000fe40003f45070 */
[----:B------:R-:W-:Y:S01]  /*2180*/  LOP3.LUT R214, R215, 0x8, RZ, 0xc0, !PT ;  /* 0x00000008d7d67812 */ /* 0x000fe200078ec0ff */
[C---:B------:R-:W-:Y:S05]  /*2190*/  HMMA.16816.F32 R124, R160.reuse, R138, R124 ;  /* 0x0000008aa07c723c */ /* 0x040fea000000187c */
[----:B--2---:R-:W-:Y:S01]  /*21a0*/  IMAD.MOV.U32 R224, RZ, RZ, R209 ;  /* 0x000000ffffe07224 */ /* 0x004fe200078e00d1 */
[----:B------:R-:W-:Y:S05]  /*21b0*/  HMMA.16816.F32 R128, R160, R136, R128 ;  /* 0x00000088a080723c */ /* 0x000fea0000001880 */
[----:B------:R-:W-:-:S01]  /*21c0*/  IMAD.MOV.U32 R225, RZ, RZ, R210 ;  /* 0x000000ffffe17224 */ /* 0x000fc200078e00d2 */
[C---:B---3--:R-:W-:Y:S04]  /*21d0*/  HMMA.16816.F32 R4, R164.reuse, R168, R4 ;  /* 0x000000a8a404723c */ /* 0x048fe80000001804 */
[----:B------:R-:W-:Y:S01]  /*21e0*/  @P6 LDGSTS.E.BYPASS.LTC128B.128 [R220+0x6000], desc[UR12][R224.64] ;  /* 0x06000000e0dc6fae */ /* 0x000fe2000b901d4c */
[----:B------:R-:W-:Y:S01]  /*21f0*/  SHF.R.U32.HI R214, RZ, 0x3, R214 ;  /* 0x00000003ffd67819 */ /* 0x000fe200000116d6 */
[C---:B------:R-:W-:Y:S03]  /*2200*/  HMMA.16816.F32 R8, R164.reuse, R170, R8 ;  /* 0x000000aaa408723c */ /* 0x040fe60000001808 */
[----:B------:R-:W-:Y:S02]  /*2210*/  ISETP.NE.U32.AND P1, PT, R214, RZ, PT ;  /* 0x000000ffd600720c */ /* 0x000fe40003f25070 */
[----:B------:R-:W-:Y:S01]  /*2220*/  VIADD R214, R203, UR19 ;  /* 0x00000013cbd67c36 */ /* 0x000fe20008000000 */
[C---:B------:R-:W-:Y:S01]  /*2230*/  HMMA.16816.F32 R12, R164.reuse, R172, R12 ;  /* 0x000000aca40c723c */ /* 0x040fe2000000180c */
[----:B------:R-:W-:Y:S03]  /*2240*/  UMOV UR19, UR16 ;  /* 0x0000001000137c82 */ /* 0x000fe60008000000 */
[----:B------:R2:W-:Y:S01]  /*2250*/  @P5 LDGSTS.E.BYPASS.LTC128B.128 [R214+0x6000], desc[UR12][R222.64] ;  /* 0x06000000ded65fae */ /* 0x0005e2000b901d4c */
[----:B------:R-:W-:Y:S01]  /*2260*/  IMAD.WIDE.U32 R208, R196, 0x3, R224 ;  /* 0x00000003c4d07825 */ /* 0x000fe200078e00e0 */
[C---:B------:R-:W-:Y:S06]  /*2270*/  HMMA.16816.F32 R16, R164.reuse, R174, R16 ;  /* 0x000000aea410723c */ /* 0x040fec0000001810 */
[C---:B------:R-:W-:Y:S01]  /*2280*/  HMMA.16816.F32 R20, R164.reuse, R176, R20 ;  /* 0x000000b0a414723c */ /* 0x040fe20000001814 */
[----:B------:R-:W-:Y:S05]  /*2290*/  @P4 LDGSTS.E.BYPASS.LTC128B.128 [R221+0xc00], desc[UR12][R226.64] ;  /* 0x00c00000e2dd4fae */ /* 0x000fea000b901d4c */
[C---:B------:R-:W-:Y:S03]  /*22a0*/  HMMA.16816.F32 R24, R164.reuse, R178, R24 ;  /* 0x000000b2a418723c */ /* 0x040fe60000001818 */
[----:B------:R3:W-:Y:S03]  /*22b0*/  @P3 LDGSTS.E.BYPASS.LTC128B.128 [R217+0xc00], desc[UR12][R218.64] ;  /* 0x00c00000dad93fae */ /* 0x0007e6000b901d4c */
[C---:B------:R-:W-:Y:S05]  /*22c0*/  HMMA.16816.F32 R28, R164.reuse, R180, R28 ;  /* 0x000000b4a41c723c */ /* 0x040fea000000181c */
[----:B------:R-:W-:Y:S01]  /*22d0*/  @P2 LDGSTS.E.BYPASS.LTC128B.128 [R220+0x6c00], desc[UR12][R228.64] ;  /* 0x06c00000e4dc2fae */ /* 0x000fe2000b901d4c */
[-C--:B------:R-:W-:Y:S05]  /*22e0*/  HMMA.16816.F32 R32, R164, R182.reuse, R32 ;  /* 0x000000b6a420723c */ /* 0x080fea0000001820 */
[----:B--2---:R-:W-:Y:S01]  /*22f0*/  IMAD.IADD R223, R209, 0x1, R212 ;  /* 0x00000001d1df7824 */ /* 0x004fe200078e02d4 */
[C---:B------:R-:W-:Y:S05]  /*2300*/  HMMA.16816.F32 R36, R184.reuse, R182, R36 ;  /* 0x000000b6b824723c */ /* 0x040fea0000001824 */
[----:B------:R-:W-:Y:S01]  /*2310*/  @P1 IMAD.MOV.U32 R222, RZ, RZ, R208 ;  /* 0x000000ffffde1224 */ /* 0x000fe200078e00d0 */
[C---:B------:R-:W-:Y:S04]  /*2320*/  HMMA.16816.F32 R40, R184.reuse, R180, R40 ;  /* 0x000000b4b828723c */ /* 0x040fe80000001828 */
[----:B------:R2:W-:Y:S01]  /*2330*/  @P1 LDGSTS.E.BYPASS.LTC128B.128 [R214+0x6c00], desc[UR12][R222.64] ;  /* 0x06c00000ded61fae */ /* 0x0005e2000b901d4c */
[----:B------:R-:W-:Y:S01]  /*2340*/  IADD3 R209, P1, R208, UR8, RZ ;  /* 0x00000008d0d17c10 */ /* 0x000fe2000ff3e0ff */
[C---:B------:R-:W-:Y:S05]  /*2350*/  HMMA.16816.F32 R44, R184.reuse, R178, R44 ;  /* 0x000000b2b82c723c */ /* 0x040fea000000182c */
[----:B---3--:R-:W-:Y:S01]  /*2360*/  LEA R218, R206, UR11, 0x4 ;  /* 0x0000000bceda7c11 */ /* 0x008fe2000f8e20ff */
[C---:B------:R-:W-:Y:S01]  /*2370*/  HMMA.16816.F32 R48, R184.reuse, R176, R48 ;  /* 0x000000b0b830723c */ /* 0x040fe20000001830 */
[----:B------:R-:W0:Y:S04]  /*2380*/  LDGDEPBAR ;  /* 0x00000000000079af */ /* 0x000e280000000000 */
[----:B------:R-:W-:Y:S01]  /*2390*/  LEA R217, R205, UR14, 0x4 ;  /* 0x0000000ecdd97c11 */ /* 0x000fe2000f8e20ff */
[C---:B------:R-:W-:Y:S05]  /*23a0*/  HMMA.16816.F32 R52, R184.reuse, R174, R52 ;  /* 0x000000aeb834723c */ /* 0x040fea0000001834 */
[----:B------:R-:W-:Y:S01]  /*23b0*/  IADD3.X R208, R219, UR7, RZ, P0, !PT ;  /* 0x00000007dbd07c10 */ /* 0x000fe200087fe4ff */
[C---:B------:R-:W-:Y:S03]  /*23c0*/  HMMA.16816.F32 R56, R184.reuse, R172, R56 ;  /* 0x000000acb838723c */ /* 0x040fe60000001838 */
[----:B------:R-:W-:Y:S02]  /*23d0*/  ISETP.GT.AND P0, PT, R211, -0x1, PT ;  /* 0xffffffffd300780c */ /* 0x000fe40003f04270 */
[----:B------:R-:W-:Y:S01]  /*23e0*/  IADD3.X R210, R223, UR9, RZ, P1, !PT ;  /* 0x00000009dfd27c10 */ /* 0x000fe20008ffe4ff */
[C---:B------:R-:W-:Y:S05]  /*23f0*/  HMMA.16816.F32 R60, R184.reuse, R170, R60 ;  /* 0x000000aab83c723c */ /* 0x040fea000000183c */
[----:B--2---:R-:W-:Y:S01]  /*2400*/  VIADD R214, R211, 0xffffffff ;  /* 0xffffffffd3d67836 */ /* 0x004fe20000000000 */
[-C--:B------:R-:W-:Y:S01]  /*2410*/  HMMA.16816.F32 R64, R184, R168.reuse, R64 ;  /* 0x000000a8b840723c */ /* 0x080fe20000001840 */
[----:B------:R-:W-:Y:S04]  /*2420*/  DEPBAR.LE SB0, 0x1 ;  /* 0x000080400000791a */ /* 0x000fe80000000000 */
[----:B------:R-:W-:Y:S01]  /*2430*/  BAR.SYNC.DEFER_BLOCKING 0x0 ;  /* 0x0000000000007b1d */ /* 0x000fe20000010000 */
[C---:B-1----:R-:W-:Y:S05]  /*2440*/  HMMA.16816.F32 R68, R188.reuse, R168, R68 ;  /* 0x000000a8bc44723c */ /* 0x042fea0000001844 */
[----:B------:R-:W-:Y:S01]  /*2450*/  ISETP.NE.AND P2, PT, R214, RZ, PT ;  /* 0x000000ffd600720c */ /* 0x000fe20003f45270 */
[C---:B------:R-:W-:Y:S05]  /*2460*/  HMMA.16816.F32 R72, R188.reuse, R170, R72 ;  /* 0x000000aabc48723c */ /* 0x040fea0000001848 */
[----:B------:R-:W-:Y:S01]  /*2470*/  SEL R216, R216, RZ, P2 ;  /* 0x000000ffd8d87207 */ /* 0x000fe20001000000 */
[C---:B------:R-:W-:Y:S05]  /*2480*/  HMMA.16816.F32 R76, R188.reuse, R172, R76 ;  /* 0x000000acbc4c723c */ /* 0x040fea000000184c */
[----:B------:R-:W-:Y:S01]  /*2490*/  SEL R215, R215, RZ, P2 ;  /* 0x000000ffd7d77207 */ /* 0x000fe20001000000 */
[C---:B------:R-:W-:Y:S01]  /*24a0*/  HMMA.16816.F32 R80, R188.reuse, R174, R80 ;  /* 0x000000aebc50723c */ /* 0x040fe20000001850 */
[----:B------:R1:W2:Y:S05]  /*24b0*/  LDSM.16.M88.4 R132, [R218] ;  /* 0x00000000da84783b */ /* 0x0002aa0000000200 */
[C---:B------:R-:W-:Y:S05]  /*24c0*/  HMMA.16816.F32 R84, R188.reuse, R176, R84 ;  /* 0x000000b0bc54723c */ /* 0x040fea0000001854 */
[----:B------:R-:W-:Y:S01]  /*24d0*/  IMAD.MOV.U32 R211, RZ, RZ, R214 ;  /* 0x000000ffffd37224 */ /* 0x000fe200078e00d6 */
[C---:B------:R-:W-:Y:S01]  /*24e0*/  HMMA.16816.F32 R88, R188.reuse, R178, R88 ;  /* 0x000000b2bc58723c */ /* 0x040fe20000001858 */
[----:B------:R1:W2:Y:S05]  /*24f0*/  LDSM.16.M88.4 R152, [R218+0xc00] ;  /* 0x000c0000da98783b */ /* 0x0002aa0000000200 */
[C---:B------:R-:W-:Y:S03]  /*2500*/  HMMA.16816.F32 R92, R188.reuse, R180, R92 ;  /* 0x000000b4bc5c723c */ /* 0x040fe6000000185c */
[----:B------:R1:W2:Y:S03]  /*2510*/  LDSM.16.M88.4 R156, [R218+0x1800] ;  /* 0x00180000da9c783b */ /* 0x0002a60000000200 */
[-C--:B------:R-:W-:Y:S05]  /*2520*/  HMMA.16816.F32 R96, R188, R182.reuse, R96 ;  /* 0x000000b6bc60723c */ /* 0x080fea0000001860 */
[----:B------:R1:W2:Y:S01]  /*2530*/  LDSM.16.M88.4 R160, [R218+0x2400] ;  /* 0x00240000daa0783b */ /* 0x0002a20000000200 */
[C---:B------:R-:W-:Y:S06]  /*2540*/  HMMA.16816.F32 R100, R192.reuse, R182, R100 ;  /* 0x000000b6c064723c */ /* 0x040fec0000001864 */
[C---:B------:R-:W-:Y:S01]  /*2550*/  HMMA.16816.F32 R104, R192.reuse, R180, R104 ;  /* 0x000000b4c068723c */ /* 0x040fe20000001868 */
[----:B------:R1:W2:Y:S05]  /*2560*/  LDSM.16.M88.4 R136, [R217] ;  /* 0x00000000d988783b */ /* 0x0002aa0000000200 */
[C---:B------:R-:W-:Y:S03]  /*2570*/  HMMA.16816.F32 R108, R192.reuse, R178, R108 ;  /* 0x000000b2c06c723c */ /* 0x040fe6000000186c */
[----:B------:R1:W2:Y:S03]  /*2580*/  LDSM.16.M88.4 R140, [R217+0xc00] ;  /* 0x000c0000d98c783b */ /* 0x0002a60000000200 */
[C---:B------:R-:W-:Y:S05]  /*2590*/  HMMA.16816.F32 R112, R192.reuse, R176, R112 ;  /* 0x000000b0c070723c */ /* 0x040fea0000001870 */
[----:B------:R1:W2:Y:S01]  /*25a0*/  LDSM.16.M88.4 R144, [R217+0x1800] ;  /* 0x00180000d990783b */ /* 0x0002a20000000200 */
[C---:B------:R-:W-:Y:S06]  /*25b0*/  HMMA.16816.F32 R116, R192.reuse, R174, R116 ;  /* 0x000000aec074723c */ /* 0x040fec0000001874 */
[C---:B------:R-:W-:Y:S01]  /*25c0*/  HMMA.16816.F32 R120, R192.reuse, R172, R120 ;  /* 0x000000acc078723c */ /* 0x040fe20000001878 */
[----:B------:R1:W2:Y:S05]  /*25d0*/  LDSM.16.M88.4 R148, [R217+0x2400] ;  /* 0x00240000d994783b */ /* 0x0002aa0000000200 */
[C---:B------:R-:W-:Y:S06]  /*25e0*/  HMMA.16816.F32 R124, R192.reuse, R170, R124 ;  /* 0x000000aac07c723c */ /* 0x040fec000000187c */
[----:B------:R-:W-:Y:S01]  /*25f0*/  HMMA.16816.F32 R128, R192, R168, R128 ;  /* 0x000000a8c080723c */ /* 0x000fe20000001880 */
[----:B------:R-:W-:Y:S11]  /*2600*/  @P0 BRA `(.L_x_168) ;  /* 0xfffffff400680947 */ /* 0x000ff6000383ffff */
.L_x_167:
[----:B------:R-:W0:Y:S01]  /*2610*/  LDGDEPBAR ;  /* 0x00000000000079af */ /* 0x000e220000000000 */
[----:B------:R-:W-:Y:S02]  /*2620*/  ULDC.64 UR4, c[0x0][0x358] ;  /* 0x0000d60000047ab9 */ /* 0x000fe40000000a00 */
[----:B------:R-:W-:Y:S01]  /*2630*/  ISETP.NE.U32.AND P0, PT, RZ, UR4, PT ;  /* 0x00000004ff007c0c */ /* 0x000fe2000bf05070 */
[----:B------:R-:W0:Y:S03]  /*2640*/  LDGDEPBAR ;  /* 0x00000000000079af */ /* 0x000e260000000000 */
[----:B------:R-:W-:Y:S01]  /*2650*/  ISETP.NE.AND.EX P0, PT, RZ, UR5, PT, P0 ;  /* 0x00000005ff007c0c */ /* 0x000fe2000bf05300 */
[----:B------:R-:W-:-:S04]  /*2660*/  DEPBAR.LE SB0, 0x0 ;  /* 0x000080000000791a */ /* 0x000fc80000000000 */
[----:B------:R-:W-:Y:S08]  /*2670*/  BAR.SYNC.DEFER_BLOCKING 0x0 ;  /* 0x0000000000007b1d */ /* 0x000ff00000010000 */
[----:B------:R-:W-:Y:S05]  /*2680*/  @!P0 BRA `(.L_x_169) ;  /* 0x00000000001c8947 */ /* 0x000fea0003800000 */
[----:B-12---:R-:W1:Y:S02]  /*2690*/  LDC.64 R150, c[0x0][0x358] ;  /* 0x0000d600ff967b82 */ /* 0x006e640000000a00 */
[----:B-1----:R-:W2:Y:S02]  /*26a0*/  LDG.E.64 R150, desc[UR12][R150.64] ;  /* 0x0000000c96967981 */ /* 0x002ea4000c1e1b00 */
[----:B--2---:R-:W-:-:S04]  /*26b0*/  ISETP.NE.U32.AND P0, PT, R150, RZ, PT ;  /* 0x000000ff9600720c */ /* 0x004fc80003f05070 */
[----:B------:R-:W-:-:S13]  /*26c0*/  ISETP.NE.AND.EX P0, PT, R151, RZ, PT, P0 ;  /* 0x000000ff9700720c */ /* 0x000fda0003f05300 */
[----:B------:R-:W-:Y:S05]  /*26d0*/  @!P0 BRA `(.L_x_169) ;  /* 0x0000000000088947 */ /* 0x000fea0003800000 */
[----:B------:R1:W5:Y:S01]  /*26e0*/  LD.E R150, desc[UR12][R150.64] ;  /* 0x0000000c96967980 */ /* 0x000362000c101900 */
[----:B------:R-:W-:Y:S05]  /*26f0*/  BRA `(.L_x_170) ;  /* 0x0000000000207947 */ /* 0x000fea0003800000 */
.L_x_169:
[----:B------:R-:W-:Y:S02]  /*2700*/  ULDC.64 UR4, c[0x0][0x348] ;  /* 0x0000d20000047ab9 */ /* 0x000fe40000000a00 */
[----:B------:R-:W-:-:S04]  /*2710*/  ISETP.NE.U32.AND P0, PT, RZ, UR4, PT ;  /* 0x00000004ff007c0c */ /* 0x000fc8000bf05070 */
[----:B------:R-:W-:-:S13]  /*2720*/  ISETP.NE.AND.EX P0, PT, RZ, UR5, PT, P0 ;  /* 0x00000005ff007c0c */ /* 0x000fda000bf05300 */
[----:B------:R-:W-:Y:S05]  /*2730*/  @!P0 BRA `(.L_x_171) ;  /* 0x00000000000c8947 */ /* 0x000fea0003800000 */
[----:B-12---:R-:W1:Y:S02]  /*2740*/  LDC.64 R150, c[0x0][0x348] ;  /* 0x0000d200ff967b82 */ /* 0x006e640000000a00 */
[----:B-1----:R2:W5:Y:S01]  /*2750*/  LDG.E R150, desc[UR12][R150.64] ;  /* 0x0000000c96967981 */ /* 0x002562000c1e1900 */
[----:B------:R-:W-:Y:S05]  /*2760*/  BRA `(.L_x_170) ;  /* 0x0000000000047947 */ /* 0x000fea0003800000 */
.L_x_171:
[----:B-12---:R-:W1:Y:S02]  /*2770*/  LDC R150, c[0x0][0x340] ;  /* 0x0000d000ff967b82 */ /* 0x006e640000000800 */
.L_x_170:
[----:B------:R-:W-:Y:S02]  /*2780*/  ULDC.64 UR4, c[0x0][0x360] ;  /* 0x0000d80000047ab9 */ /* 0x000fe40000000a00 */
[----:B------:R-:W-:-:S04]  /*2790*/  ISETP.NE.U32.AND P0, PT, RZ, UR4, PT ;  /* 0x00000004ff007c0c */ /* 0x000fc8000bf05070 */
[----:B------:R-:W-:-:S13]  /*27a0*/  ISETP.NE.AND.EX P0, PT, RZ, UR5, PT, P0 ;  /* 0x00000005ff007c0c */ /* 0x000fda000bf05300 */
[----:B------:R-:W-:Y:S05]  /*27b0*/  @!P0 BRA `(.L_x_172) ;  /* 0x0000000000288947 */ /* 0x000fea0003800000 */
[----:B------:R-:W2:Y:S02]  /*27c0*/  LDC.64 R2, c[0x0][0x360] ;  /* 0x0000d800ff027b82 */ /* 0x000ea40000000a00 */
[----:B--2---:R-:W2:Y:S02]  /*27d0*/  LDG.E.64 R2, desc[UR12][R2.64] ;  /* 0x0000000c02027981 */ /* 0x004ea4000c1e1b00 */
[----:B--2---:R-:W-:-:S04]  /*27e0*/  ISETP.NE.U32.AND P0, PT, R2, RZ, PT ;  /* 0x000000ff0200720c */ /* 0x004fc80003f05070 */
[----:B------:R-:W-:-:S13]  /*27f0*/  ISETP.NE.AND.EX P0, PT, R3, RZ, PT, P0 ;  /* 0x000000ff0300720c */ /* 0x000fda0003f05300 */
[----:B------:R-:W-:Y:S05]  /*2800*/  @!P0 BRA `(.L_x_172) ;  /* 0x0000000000148947 */ /* 0x000fea0003800000 */
[----:B------:R2:W5:Y:S01]  /*2810*/  LD.E R149, desc[UR12][R2.64] ;  /* 0x0000000c02957980 */ /* 0x000562000c101900 */
[----:B------:R-:W-:Y:S02]  /*2820*/  ULDC.64 UR4, c[0x0][0x350] ;  /* 0x0000d40000047ab9 */ /* 0x000fe40000000a00 */
[----:B------:R-:W-:Y:S02]  /*2830*/  MOV R134, UR4 ;  /* 0x0000000400867c02 */ /* 0x000fe40008000f00 */
[----:B------:R-:W-:Y:S01]  /*2840*/  MOV R135, UR5 ;  /* 0x0000000500877c02 */ /* 0x000fe20008000f00 */
[----:B------:R-:W-:Y:S06]  /*2850*/  BRA `(.L_x_173) ;  /* 0x0000000000247947 */ /* 0x000fec0003800000 */
.L_x_172:
[----:B------:R-:W-:Y:S02]  /*2860*/  ULDC.64 UR4, c[0x0][0x350] ;  /* 0x0000d40000047ab9 */ /* 0x000fe40000000a00 */
[----:B------:R-:W-:-:S04]  /*2870*/  ISETP.NE.U32.AND P0, PT, RZ, UR4, PT ;  /* 0x00000004ff007c0c */ /* 0x000fc8000bf05070 */
[----:B------:R-:W-:-:S13]  /*2880*/  ISETP.NE.AND.EX P0, PT, RZ, UR5, PT, P0 ;  /* 0x00000005ff007c0c */ /* 0x000fda000bf05300 */
[----:B------:R-:W-:Y:S05]  /*2890*/  @!P0 BRA `(.L_x_174) ;  /* 0x00000000000c8947 */ /* 0x000fea0003800000 */
[----:B------:R-:W1:Y:S02]  /*28a0*/  LDC.64 R134, c[0x0][0x350] ;  /* 0x0000d400ff867b82 */ /* 0x000e640000000a00 */
[----:B-1----:R1:W5:Y:S01]  /*28b0*/  LDG.E R149, desc[UR12][R134.64] ;  /* 0x0000000c86957981 */ /* 0x002362000c1e1900 */
[----:B------:R-:W-:Y:S05]  /*28c0*/  BRA `(.L_x_173) ;  /* 0x0000000000087947 */ /* 0x000fea0003800000 */
.L_x_174:
[----:B------:R-:W1:Y:S01]  /*28d0*/  LDC R149, c[0x0][0x344] ;  /* 0x0000d100ff957b82 */ /* 0x000e620000000800 */
[----:B------:R-:W-:-:S07]  /*28e0*/  CS2R R134, SRZ ;  /* 0x0000000000867805 */ /* 0x000fce000001ff00 */
.L_x_173:
[----:B------:R-:W-:Y:S01]  /*28f0*/  ISETP.NE.U32.AND P1, PT, R134, RZ, PT ;  /* 0x000000ff8600720c */ /* 0x000fe20003f25070 */
[----:B----4-:R-:W4:Y:S01]  /*2900*/  S2R R159, SR_TID.X ;  /* 0x00000000009f7919 */ /* 0x010f220000002100 */
[----:B------:R-:W3:Y:S02]  /*2910*/  S2R R148, SR_CTAID.X ;  /* 0x0000000000947919 */ /* 0x000ee40000002500 */
[----:B------:R-:W-:Y:S01]  /*2920*/  ISETP.NE.AND.EX P1, PT, R135, RZ, PT, P1 ;  /* 0x000000ff8700720c */ /* 0x000fe20003f25310 */
[----:B------:R-:W2:Y:S01]  /*2930*/  S2UR UR17, SR_CTAID.Y ;  /* 0x00000000001179c3 */ /* 0x000ea20000002600 */
[----:B------:R-:W-:Y:S01]  /*2940*/  ULDC UR6, c[0x0][0x228] ;  /* 0x00008a0000067ab9 */ /* 0x000fe20000000800 */
[----:B------:R-:W-:-:S06]  /*2950*/  UMOV UR4, 0xffffffff ;  /* 0xffffffff00047882 */ /* 0x000fcc0000000000 */
[----:B------:R-:W3:Y:S01]  /*2960*/  LDC R132, c[0x0][0x2f0] ;  /* 0x0000bc00ff847b82 */ /* 0x000ee20000000800 */
[----:B------:R-:W-:Y:S01]  /*2970*/  USHF.R.S32.HI UR14, URZ, 0x1f, UR10 ;  /* 0x0000001f3f0e7899 */ /* 0x000fe2000801140a */
[----:B------:R-:W-:Y:S02]  /*2980*/  ULDC UR11, c[0x0][0x214] ;  /* 0x00008500000b7ab9 */ /* 0x000fe40000000800 */
[----:B-1----:R1:W3:Y:S01]  /*2990*/  @P1 LDG.E R134, desc[UR12][R134.64] ;  /* 0x0000000c86861981 */ /* 0x0022e2000c1e1900 */
[----:B------:R-:W-:Y:S01]  /*29a0*/  USHF.L.U32 UR4, UR4, UR6, URZ ;  /* 0x0000000604047299 */ /* 0x000fe2000800063f */
[----:B------:R-:W-:Y:S01]  /*29b0*/  ULDC.64 UR8, c[0x0][0x2b0] ;  /* 0x0000ac0000087ab9 */ /* 0x000fe20000000a00 */
[----:B------:R-:W-:Y:S02]  /*29c0*/  ULEA.HI UR14, UR14, UR10, URZ, 0x2 ;  /* 0x0000000a0e0e7291 */ /* 0x000fe4000f8f103f */
[----:B--2---:R-:W-:Y:S01]  /*29d0*/  USHF.L.U32 UR5, UR17, UR6, URZ ;  /* 0x0000000611057299 */ /* 0x004fe2000800063f */
[----:B----4-:R-:W-:-:S04]  /*29e0*/  SHF.R.S32.HI R144, RZ, 0x1f, R159 ;  /* 0x0000001fff907819 */ /* 0x010fc8000001149f */
[CC--:B------:R-:W-:Y:S02]  /*29f0*/  LEA.HI R0, R144.reuse, R159.reuse, RZ, 0x5 ;  /* 0x0000009f90007211 */ /* 0x0c0fe400078f28ff */
[----:B------:R-:W-:Y:S02]  /*2a00*/  LEA.HI R144, R144, R159, RZ, 0x7 ;  /* 0x0000009f90907211 */ /* 0x000fe400078f38ff */
[----:B------:R-:W-:Y:S02]  /*2a10*/  LOP3.LUT R140, R0, 0xffffffe0, RZ, 0xc0, !PT ;  /* 0xffffffe0008c7812 */ /* 0x000fe400078ec0ff */
[----:B------:R-:W-:Y:S02]  /*2a20*/  SHF.R.S32.HI R0, RZ, 0x5, R0 ;  /* 0x00000005ff007819 */ /* 0x000fe40000011400 */
[----:B---3--:R-:W-:Y:S01]  /*2a30*/  LOP3.LUT R163, R148, UR4, RZ, 0x30, !PT ;  /* 0x0000000494a37c12 */ /* 0x008fe2000f8e30ff */
[----:B------:R-:W-:Y:S01]  /*2a40*/  IMAD.IADD R140, R159, 0x1, -R140 ;  /* 0x000000019f8c7824 */ /* 0x000fe200078e0a8c */
[----:B------:R-:W-:-:S02]  /*2a50*/  SHF.R.S32.HI R3, RZ, 0x1f, R0 ;  /* 0x0000001fff037819 */ /* 0x000fc40000011400 */
[----:B------:R-:W-:Y:S01]  /*2a60*/  SHF.R.S32.HI R148, RZ, UR6, R148 ;  /* 0x00000006ff947c19 */ /* 0x000fe20008011494 */
[----:B------:R-:W-:Y:S01]  /*2a70*/  VIADD R163, R163, UR5 ;  /* 0x00000005a3a37c36 */ /* 0x000fe20008000000 */
[----:B------:R-:W-:Y:S01]  /*2a80*/  LEA.HI R3, R3, R0, RZ, 0x2 ;  /* 0x0000000003037211 */ /* 0x000fe200078f10ff */
[----:B------:R-:W-:Y:S01]  /*2a90*/  ULDC.64 UR4, c[0x0][0x270] ;  /* 0x00009c0000047ab9 */ /* 0x000fe20000000a00 */
[----:B------:R-:W-:Y:S01]  /*2aa0*/  SHF.R.S32.HI R141, RZ, 0x1f, R140 ;  /* 0x0000001fff8d7819 */ /* 0x000fe2000001148c */
[----:B------:R-:W-:Y:S01]  /*2ab0*/  ULDC.64 UR6, c[0x0][0x310] ;  /* 0x0000c40000067ab9 */ /* 0x000fe20000000a00 */
[----:B------:R-:W-:Y:S02]  /*2ac0*/  LOP3.LUT R3, R3, 0xfffffffc, RZ, 0xc0, !PT ;  /* 0xfffffffc03037812 */ /* 0x000fe400078ec0ff */
[----:B------:R-:W-:Y:S02]  /*2ad0*/  LEA.HI R141, R141, R140, RZ, 0x4 ;  /* 0x0000008c8d8d7211 */ /* 0x000fe400078f20ff */
[----:B-1----:R-:W-:Y:S01]  /*2ae0*/  LOP3.LUT R135, R132, 0x1, RZ, 0xfc, !PT ;  /* 0x0000000184877812 */ /* 0x002fe200078efcff */
[----:B------:R-:W-:Y:S01]  /*2af0*/  IMAD.IADD R3, R0, 0x1, -R3 ;  /* 0x0000000100037824 */ /* 0x000fe200078e0a03 */
[----:B------:R-:W-:-:S02]  /*2b00*/  LOP3.LUT R133, R141, 0xfffffff0, RZ, 0xc0, !PT ;  /* 0xfffffff08d857812 */ /* 0x000fc400078ec0ff */
[----:B------:R-:W-:Y:S02]  /*2b10*/  LOP3.LUT R0, R144, 0xffffff80, RZ, 0xc0, !PT ;  /* 0xffffff8090007812 */ /* 0x000fe400078ec0ff */
[----:B------:R-:W-:Y:S01]  /*2b20*/  SHF.R.S32.HI R141, RZ, 0x4, R141 ;  /* 0x00000004ff8d7819 */ /* 0x000fe2000001148d */
[----:B------:R-:W-:Y:S01]  /*2b30*/  IMAD.IADD R140, R140, 0x1, -R133 ;  /* 0x000000018c8c7824 */ /* 0x000fe200078e0a85 */
[----:B------:R-:W-:Y:S01]  /*2b40*/  LEA.HI R142, R3, R3, RZ, 0x1 ;  /* 0x00000003038e7211 */ /* 0x000fe200078f08ff */
[----:B------:R-:W1:Y:S01]  /*2b50*/  @!P1 LDC R133, c[0x0][0x344] ;  /* 0x0000d100ff859b82 */ /* 0x000e620000000800 */
[----:B------:R-:W-:Y:S01]  /*2b60*/  ISETP.NE.AND P2, PT, R135, 0x3, PT ;  /* 0x000000038700780c */ /* 0x000fe20003f45270 */
[----:B------:R-:W-:Y:S01]  /*2b70*/  IMAD.IADD R137, R0, 0x1, R141 ;  /* 0x0000000100897824 */ /* 0x000fe200078e028d */
[----:B------:R-:W-:Y:S01]  /*2b80*/  LOP3.LUT R0, R142, 0x3ffffffe, RZ, 0xc0, !PT ;  /* 0x3ffffffe8e007812 */ /* 0x000fe200078ec0ff */
[----:B------:R-:W-:Y:S01]  /*2b90*/  IMAD R163, R163, 0x10, R140 ;  /* 0x00000010a3a37824 */ /* 0x000fe200078e028c */
[----:B------:R-:W-:-:S02]  /*2ba0*/  SHF.R.S32.HI R142, RZ, 0x1, R142 ;  /* 0x00000001ff8e7819 */ /* 0x000fc4000001148e */
[----:B------:R-:W-:Y:S01]  /*2bb0*/  SHF.R.S32.HI R144, RZ, 0x7, R144 ;  /* 0x00000007ff907819 */ /* 0x000fe20000011490 */
[----:B------:R-:W-:Y:S02]  /*2bc0*/  IMAD.IADD R0, R3, 0x1, -R0 ;  /* 0x0000000103007824 */ /* 0x000fe400078e0a00 */
[----:B------:R-:W-:Y:S02]  /*2bd0*/  IMAD R137, R142, 0x40, R137 ;  /* 0x000000408e897824 */ /* 0x000fe400078e0289 */
[----:B------:R-:W-:Y:S02]  /*2be0*/  IMAD.SHL.U32 R163, R163, 0x8, RZ ;  /* 0x00000008a3a37824 */ /* 0x000fe400078e00ff */
[----:B------:R-:W-:Y:S02]  /*2bf0*/  IMAD R137, R0, 0x4, R137 ;  /* 0x0000000400897824 */ /* 0x000fe400078e0289 */
[C---:B------:R-:W-:Y:S01]  /*2c00*/  IMAD.WIDE R2, R163.reuse, 0x2, RZ ;  /* 0x00000002a3027825 */ /* 0x040fe200078e02ff */
[----:B------:R-:W-:-:S03]  /*2c10*/  ISETP.GE.AND P3, PT, R163, UR11, PT ;  /* 0x0000000ba3007c0c */ /* 0x000fc6000bf66270 */
[----:B------:R-:W-:Y:S01]  /*2c20*/  IMAD R148, R148, 0x80, R137 ;  /* 0x0000008094947824 */ /* 0x000fe200078e0289 */
[----:B------:R-:W-:Y:S02]  /*2c30*/  LOP3.LUT R2, R2, 0xfffffff0, RZ, 0xc0, !PT ;  /* 0xfffffff002027812 */ /* 0x000fe400078ec0ff */
[----:B------:R-:W-:Y:S02]  /*2c40*/  LOP3.LUT R3, R3, 0x1fffffff, RZ, 0xc0, !PT ;  /* 0x1fffffff03037812 */ /* 0x000fe400078ec0ff */
[----:B------:R-:W-:Y:S01]  /*2c50*/  SHF.R.S32.HI R160, RZ, 0x1f, R148 ;  /* 0x0000001fffa07819 */ /* 0x000fe20000011494 */
[----:B------:R-:W-:-:S04]  /*2c60*/  IMAD.WIDE.U32 R156, R148, UR4, R2 ;  /* 0x00000004949c7c25 */ /* 0x000fc8000f8e0002 */
[C---:B------:R-:W-:Y:S02]  /*2c70*/  IMAD R135, R160.reuse, UR4, RZ ;  /* 0x00000004a0877c24 */ /* 0x040fe4000f8e02ff */
[----:B------:R-:W-:Y:S02]  /*2c80*/  IMAD R161, R160, UR8, RZ ;  /* 0x00000008a0a17c24 */ /* 0x000fe4000f8e02ff */
[C---:B------:R-:W-:Y:S01]  /*2c90*/  IMAD R135, R148.reuse, UR5, R135 ;  /* 0x0000000594877c24 */ /* 0x040fe2000f8e0287 */
[----:B------:R-:W-:Y:S01]  /*2ca0*/  ULDC.64 UR4, c[0x0][0x318] ;  /* 0x0000c60000047ab9 */ /* 0x000fe20000000a00 */
[C---:B------:R-:W-:Y:S01]  /*2cb0*/  IMAD.WIDE.U32 R2, R148.reuse, UR8, R2 ;  /* 0x0000000894027c25 */ /* 0x040fe2000f8e0002 */
[----:B------:R-:W-:Y:S01]  /*2cc0*/  ISETP.NE.U32.AND P6, PT, RZ, UR4, PT ;  /* 0x00000004ff007c0c */ /* 0x000fe2000bfc5070 */
[----:B------:R-:W-:Y:S02]  /*2cd0*/  USHF.R.S32.HI UR8, URZ, 0x2, UR14 ;  /* 0x000000023f087899 */ /* 0x000fe4000801140e */
[----:B------:R-:W-:Y:S01]  /*2ce0*/  IMAD R161, R148, UR9, R161 ;  /* 0x0000000994a17c24 */ /* 0x000fe2000f8e02a1 */
[----:B------:R-:W-:Y:S01]  /*2cf0*/  ISETP.NE.AND.EX P6, PT, RZ, UR5, !P3, P6 ;  /* 0x00000005ff007c0c */ /* 0x000fe2000dfc5360 */
[----:B------:R-:W-:-:S02]  /*2d00*/  IMAD.IADD R135, R157, 0x1, R135 ;  /* 0x000000019d877824 */ /* 0x000fc400078e0287 */
[----:B------:R-:W-:Y:S02]  /*2d10*/  IMAD.MOV.U32 R162, RZ, RZ, R2 ;  /* 0x000000ffffa27224 */ /* 0x000fe400078e0002 */
[----:B------:R-:W-:Y:S01]  /*2d20*/  IMAD.IADD R161, R3, 0x1, R161 ;  /* 0x0000000103a17824 */ /* 0x000fe200078e02a1 */
[----:B------:R-:W-:Y:S02]  /*2d30*/  @P1 FSETP.NEU.AND P0, PT, R134, RZ, PT ;  /* 0x000000ff8600120b */ /* 0x000fe40003f0d000 */
[----:B-1----:R-:W-:Y:S02]  /*2d40*/  @!P1 FSETP.NEU.AND P0, PT, R133, RZ, PT ;  /* 0x000000ff8500920b */ /* 0x002fe40003f0d000 */
[----:B------:R-:W-:Y:S02]  /*2d50*/  ISETP.EQ.OR P1, PT, R132, RZ, P2 ;  /* 0x000000ff8400720c */ /* 0x000fe40001722670 */
[----:B------:R-:W-:-:S04]  /*2d60*/  ISETP.NE.U32.AND P2, PT, RZ, UR6, PT ;  /* 0x00000006ff007c0c */ /* 0x000fc8000bf45070 */
[----:B------:R-:W-:-:S04]  /*2d70*/  ISETP.NE.AND.EX P2, PT, RZ, UR7, !P3, P2 ;  /* 0x00000007ff007c0c */ /* 0x000fc8000df45320 */
[----:B------:R-:W-:-:S03]  /*2d80*/  PLOP3.LUT P0, PT, P2, P0, PT, 0x80, 0x0 ;  /* 0x000000000000781c */ /* 0x000fc60001701070 */
[----:B------:R-:W-:Y:S10]  /*2d90*/  @P1 BRA `(.L_x_175) ;  /* 0x0000000000401947 */ /* 0x000ff40003800000 */
[----:B------:R-:W1:Y:S01]  /*2da0*/  S2UR UR9, SR_CTAID.Z ;  /* 0x00000000000979c3 */ /* 0x000e620000002700 */
[----:B------:R-:W-:Y:S02]  /*2db0*/  MOV R157, R135 ;  /* 0x00000087009d7202 */ /* 0x000fe40000000f00 */
[----:B------:R-:W-:Y:S02]  /*2dc0*/  MOV R136, R162 ;  /* 0x000000a200887202 */ /* 0x000fe40000000f00 */
[----:B------:R-:W-:-:S03]  /*2dd0*/  MOV R137, R161 ;  /* 0x000000a100897202 */ /* 0x000fc60000000f00 */
[----:B------:R-:W2:Y:S08]  /*2de0*/  LDC.64 R132, c[0x0][0x368] ;  /* 0x0000da00ff847b82 */ /* 0x000eb00000000a00 */
[----:B------:R-:W3:Y:S01]  /*2df0*/  LDC.64 R2, c[0x0][0x370] ;  /* 0x0000dc00ff027b82 */ /* 0x000ee20000000a00 */
[----:B-1----:R-:W-:-:S06]  /*2e00*/  UIMAD.WIDE UR14, UR9, 0x2, URZ ;  /* 0x00000002090e78a5 */ /* 0x002fcc000f8e023f */
[C---:B--2---:R-:W-:Y:S02]  /*2e10*/  IMAD R134, R132.reuse, UR15, RZ ;  /* 0x0000000f84867c24 */ /* 0x044fe4000f8e02ff */
[----:B------:R-:W-:-:S04]  /*2e20*/  IMAD.WIDE.U32 R156, R132, UR14, R156 ;  /* 0x0000000e849c7c25 */ /* 0x000fc8000f8e009c */
[----:B------:R-:W-:Y:S02]  /*2e30*/  IMAD R133, R133, UR14, R134 ;  /* 0x0000000e85857c24 */ /* 0x000fe4000f8e0286 */
[C---:B---3--:R-:W-:Y:S02]  /*2e40*/  IMAD R132, R2.reuse, UR15, RZ ;  /* 0x0000000f02847c24 */ /* 0x048fe4000f8e02ff */
[----:B------:R-:W-:Y:S01]  /*2e50*/  IMAD.WIDE.U32 R136, R2, UR14, R136 ;  /* 0x0000000e02887c25 */ /* 0x000fe2000f8e0088 */
[----:B------:R-:W-:-:S03]  /*2e60*/  IADD3 R135, R157, R133, RZ ;  /* 0x000000859d877210 */ /* 0x000fc60007ffe0ff */
[----:B------:R-:W-:Y:S01]  /*2e70*/  IMAD R3, R3, UR14, R132 ;  /* 0x0000000e03037c24 */ /* 0x000fe2000f8e0284 */
[----:B------:R-:W-:-:S04]  /*2e80*/  MOV R162, R136 ;  /* 0x0000008800a27202 */ /* 0x000fc80000000f00 */
[----:B------:R-:W-:-:S07]  /*2e90*/  IADD3 R161, R137, R3, RZ ;  /* 0x0000000389a17210 */ /* 0x000fce0007ffe0ff */
.L_x_175:
[----:B------:R-:W-:Y:S01]  /*2ea0*/  ULDC UR14, c[0x0][0x210] ;  /* 0x00008400000e7ab9 */ /* 0x000fe20000000800 */
[----:B------:R-:W-:Y:S02]  /*2eb0*/  IADD3 R156, P1, R156, UR6, RZ ;  /* 0x000000069c9c7c10 */ /* 0x000fe4000ff3e0ff */
[----:B------:R-:W-:Y:S02]  /*2ec0*/  CS2R R136, SRZ ;  /* 0x0000000000887805 */ /* 0x000fe4000001ff00 */
[----:B------:R-:W-:Y:S02]  /*2ed0*/  ISETP.LT.AND P2, PT, R148, UR14, P0 ;  /* 0x0000000e94007c0c */ /* 0x000fe40008741270 */
[----:B------:R-:W-:Y:S02]  /*2ee0*/  CS2R R138, SRZ ;  /* 0x00000000008a7805 */ /* 0x000fe4000001ff00 */
[----:B------:R-:W-:Y:S01]  /*2ef0*/  IADD3.X R157, R135, UR7, RZ, P1, !PT ;  /* 0x00000007879d7c10 */ /* 0x000fe20008ffe4ff */
[----:B------:R-:W-:-:S08]  /*2f00*/  ULDC.64 UR6, c[0x0][0x278] ;  /* 0x00009e0000067ab9 */ /* 0x000fd00000000a00 */
[----:B------:R-:W2:Y:S01]  /*2f10*/  @P2 LDG.E.LTC128B.128 R136, desc[UR12][R156.64] ;  /* 0x0000000c9c882981 */ /* 0x000ea2000c1e1d20 */
[----:B------:R-:W-:Y:S01]  /*2f20*/  IADD3 R154, P1, R156, UR6, RZ ;  /* 0x000000069c9a7c10 */ /* 0x000fe2000ff3e0ff */
[----:B------:R-:W-:Y:S01]  /*2f30*/  USHF.R.S32.HI UR6, URZ, 0x1f, UR10 ;  /* 0x0000001f3f067899 */ /* 0x000fe2000801140a */
[----:B------:R-:W-:Y:S01]  /*2f40*/  SHF.R.S32.HI R3, RZ, 0x1f, R140 ;  /* 0x0000001fff037819 */ /* 0x000fe2000001148c */
[----:B------:R-:W-:Y:S01]  /*2f50*/  VIADD R158, R148, 0x2 ;  /* 0x00000002949e7836 */ /* 0x000fe20000000000 */
[----:B------:R-:W-:Y:S01]  /*2f60*/  IADD3.X R155, R157, UR7, RZ, P1, !PT ;  /* 0x000000079d9b7c10 */ /* 0x000fe20008ffe4ff */
[----:B------:R-:W-:Y:S01]  /*2f70*/  ULEA.HI UR6, UR6, UR10, URZ, 0x2 ;  /* 0x0000000a06067291 */ /* 0x000fe2000f8f103f */
[----:B------:R-:W-:Y:S01]  /*2f80*/  LEA.HI R3, R3, R140, RZ, 0x2 ;  /* 0x0000008c03037211 */ /* 0x000fe200078f10ff */
[----:B------:R-:W1:Y:S01]  /*2f90*/  S2UR UR9, SR_CgaCtaId ;  /* 0x00000000000979c3 */ /* 0x000e620000008800 */
[----:B------:R-:W-:Y:S01]  /*2fa0*/  ISETP.LT.AND P2, PT, R158, UR14, P0 ;  /* 0x0000000e9e007c0c */ /* 0x000fe20008741270 */
[----:B------:R-:W-:Y:S01]  /*2fb0*/  ULOP3.LUT UR6, UR6, 0xfffffffc, URZ, 0xc0, !UPT ;  /* 0xfffffffc06067892 */ /* 0x000fe2000f8ec03f */
[----:B------:R-:W-:Y:S01]  /*2fc0*/  SHF.R.S32.HI R2, RZ, 0x2, R3 ;  /* 0x00000002ff027819 */ /* 0x000fe20000011403 */
[----:B------:R-:W-:Y:S01]  /*2fd0*/  IMAD R143, R144, 0x10, R141 ;  /* 0x00000010908f7824 */ /* 0x000fe200078e028d */
[----:B------:R-:W-:Y:S01]  /*2fe0*/  CS2R R132, SRZ ;  /* 0x0000000000847805 */ /* 0x000fe2000001ff00 */
[----:B------:R-:W-:Y:S01]  /*2ff0*/  UIADD3 UR10, UR10, -UR6, URZ ;  /* 0x800000060a0a7290 */ /* 0x000fe2000fffe03f */
[----:B------:R-:W-:-:S02]  /*3000*/  LEA.HI R3, R3, R2, RZ, 0x1 ;  /* 0x0000000203037211 */ /* 0x000fc400078f08ff */
[----:B------:R-:W-:Y:S01]  /*3010*/  CS2R R134, SRZ ;  /* 0x0000000000867805 */ /* 0x000fe2000001ff00 */
[----:B------:R-:W-:Y:S01]  /*3020*/  ULEA.HI UR7, UR10, UR10, URZ, 0x1 ;  /* 0x0000000a0a077291 */ /* 0x000fe2000f8f083f */
[----:B------:R-:W-:Y:S01]  /*3030*/  LOP3.LUT R141, R3, 0xfffffffe, RZ, 0xc0, !PT ;  /* 0xfffffffe038d7812 */ /* 0x000fe200078ec0ff */
[----:B------:R-:W-:Y:S02]  /*3040*/  IMAD R3, R142, 0x8, R143 ;  /* 0x000000088e037824 */ /* 0x000fe400078e028f */
[----:B------:R-:W-:Y:S01]  /*3050*/  ULOP3.LUT UR6, UR7, 0xfffffffe, URZ, 0xc0, !UPT ;  /* 0xfffffffe07067892 */ /* 0x000fe2000f8ec03f */
[C---:B------:R-:W-:Y:S01]  /*3060*/  LOP3.LUT R142, R159.reuse, 0x1f, RZ, 0xc0, !PT ;  /* 0x0000001f9f8e7812 */ /* 0x040fe200078ec0ff */
[----:B------:R3:W5:Y:S01]  /*3070*/  @P2 LDG.E.LTC128B.128 R132, desc[UR12][R154.64] ;  /* 0x0000000c9a842981 */ /* 0x000762000c1e1d20 */
[----:B------:R-:W-:Y:S01]  /*3080*/  IMAD.IADD R141, R2, 0x1, -R141 ;  /* 0x00000001028d7824 */ /* 0x000fe200078e0a8d */
[----:B------:R-:W-:Y:S01]  /*3090*/  UIADD3 UR6, UR10, -UR6, URZ ;  /* 0x800000060a067290 */ /* 0x000fe2000fffe03f */
[----:B------:R-:W-:Y:S01]  /*30a0*/  SHF.R.U32.HI R142, RZ, 0x2, R142 ;  /* 0x00000002ff8e7819 */ /* 0x000fe2000001168e */
[----:B------:R-:W-:Y:S01]  /*30b0*/  USHF.R.S32.HI UR7, URZ, 0x1, UR7 ;  /* 0x000000013f077899 */ /* 0x000fe20008011407 */
[C---:B------:R-:W-:Y:S01]  /*30c0*/  LOP3.LUT R2, R159.reuse, 0x2, RZ, 0xc0, !PT ;  /* 0x000000029f027812 */ /* 0x040fe200078ec0ff */
[----:B------:R-:W-:Y:S01]  /*30d0*/  ULEA UR8, UR8, UR6, 0x1 ;  /* 0x0000000608087291 */ /* 0x000fe2000f8e083f */
[----:B------:R-:W-:Y:S01]  /*30e0*/  LOP3.LUT R144, R159, 0x2, RZ, 0xc, !PT ;  /* 0x000000029f907812 */ /* 0x000fe200078e0cff */
[----:B------:R-:W-:Y:S01]  /*30f0*/  IMAD R145, R142, 0x44, RZ ;  /* 0x000000448e917824 */ /* 0x000fe200078e02ff */
[--C-:B------:R-:W-:Y:S01]  /*3100*/  LOP3.LUT R2, R2, 0x1, R159.reuse, 0xf8, !PT ;  /* 0x0000000102027812 */ /* 0x100fe200078ef89f */
[----:B------:R-:W-:Y:S01]  /*3110*/  UIMAD UR7, UR8, 0x11, UR7 ;  /* 0x00000011080778a4 */ /* 0x000fe2000f8e0207 */
[----:B------:R-:W-:Y:S01]  /*3120*/  LOP3.LUT R144, R144, 0x1, R159, 0xf8, !PT ;  /* 0x0000000190907812 */ /* 0x000fe200078ef89f */
[----:B------:R-:W-:Y:S01]  /*3130*/  UMOV UR6, 0x400 ;  /* 0x0000040000067882 */ /* 0x000fe20000000000 */
[C---:B------:R-:W-:Y:S01]  /*3140*/  LOP3.LUT R2, R145.reuse, R2, RZ, 0xfc, !PT ;  /* 0x0000000291027212 */ /* 0x040fe200078efcff */
[----:B------:R-:W-:Y:S01]  /*3150*/  USHF.L.U32 UR7, UR7, 0x5, URZ ;  /* 0x0000000507077899 */ /* 0x000fe2000800063f */
[----:B------:R-:W-:Y:S01]  /*3160*/  LOP3.LUT R144, R145, R144, RZ, 0xfc, !PT ;  /* 0x0000009091907212 */ /* 0x000fe200078efcff */
[----:B-1----:R-:W-:Y:S01]  /*3170*/  ULEA UR6, UR9, UR6, 0x18 ;  /* 0x0000000609067291 */ /* 0x002fe2000f8ec03f */
[----:B------:R-:W-:Y:S01]  /*3180*/  LEA R3, R0, R3, 0x2 ;  /* 0x0000000300037211 */ /* 0x000fe200078e10ff */
[----:B------:R-:W-:Y:S01]  /*3190*/  VIADD R143, R141, 0x1 ;  /* 0x000000018d8f7836 */ /* 0x000fe20000000000 */
[----:B------:R-:W-:Y:S01]  /*31a0*/  BAR.SYNC.DEFER_BLOCKING 0x0 ;  /* 0x0000000000007b1d */ /* 0x000fe20000010000 */
[----:B------:R-:W-:Y:S01]  /*31b0*/  VIADD R2, R2, UR7 ;  /* 0x0000000702027c36 */ /* 0x000fe20008000000 */
[----:B------:R-:W-:-:S02]  /*31c0*/  IADD3 R144, R144, UR7, RZ ;  /* 0x0000000790907c10 */ /* 0x000fc4000fffe0ff */
[----:B------:R-:W-:Y:S02]  /*31d0*/  LEA.HI R142, R143, R143, RZ, 0x1 ;  /* 0x0000008f8f8e7211 */ /* 0x000fe400078f08ff */
[----:B------:R-:W-:Y:S01]  /*31e0*/  LEA R0, R2, UR6, 0x3 ;  /* 0x0000000602007c11 */ /* 0x000fe2000f8e18ff */
[----:B------:R-:W-:Y:S01]  /*31f0*/  BSSY B0, `(.L_x_176) ;  /* 0x000009a000007945 */ /* 0x000fe20003800000 */
[----:B------:R-:W-:Y:S02]  /*3200*/  LEA R151, R144, UR6, 0x3 ;  /* 0x0000000690977c11 */ /* 0x000fe4000f8e18ff */
[----:B------:R-:W-:Y:S02]  /*3210*/  LOP3.LUT R142, R142, 0xffffffe, RZ, 0xc0, !PT ;  /* 0x0ffffffe8e8e7812 */ /* 0x000fe400078ec0ff */
[----:B------:R-:W-:-:S03]  /*3220*/  ISETP.GE.AND P2, PT, R163, UR11, PT ;  /* 0x0000000ba3007c0c */ /* 0x000fc6000bf46270 */
[----:B------:R-:W-:Y:S02]  /*3230*/  IMAD.IADD R143, R143, 0x1, -R142 ;  /* 0x000000018f8f7824 */ /* 0x000fe400078e0a8e */
[C---:B------:R-:W-:Y:S02]  /*3240*/  IMAD R142, R140.reuse, 0x2, R141 ;  /* 0x000000028c8e7824 */ /* 0x040fe400078e028d */
[----:B------:R-:W-:Y:S02]  /*3250*/  IMAD R2, R140, 0x2, R143 ;  /* 0x000000028c027824 */ /* 0x000fe400078e028f */
[C---:B------:R-:W-:Y:S02]  /*3260*/  IMAD R142, R3.reuse, 0x22, R142 ;  /* 0x00000022038e7824 */ /* 0x040fe400078e028e */
[----:B------:R-:W-:Y:S01]  /*3270*/  IMAD R2, R3, 0x22, R2 ;  /* 0x0000002203027824 */ /* 0x000fe200078e0202 */
[----:B------:R-:W-:Y:S02]  /*3280*/  STS.64 [R0], R4 ;  /* 0x0000000400007388 */ /* 0x000fe40000000a00 */
[----:B------:R-:W-:-:S02]  /*3290*/  LEA R152, R142, UR6, 0x4 ;  /* 0x000000068e987c11 */ /* 0x000fc4000f8e20ff */
[----:B------:R-:W-:Y:S01]  /*32a0*/  STS.64 [R0+0x20], R8 ;  /* 0x0000200800007388 */ /* 0x000fe20000000a00 */
[----:B------:R-:W-:-:S03]  /*32b0*/  LEA R153, R2, UR6, 0x4 ;  /* 0x0000000602997c11 */ /* 0x000fc6000f8e20ff */
[----:B------:R-:W-:Y:S04]  /*32c0*/  STS.64 [R0+0x40], R12 ;  /* 0x0000400c00007388 */ /* 0x000fe80000000a00 */
[----:B------:R-:W-:Y:S04]  /*32d0*/  STS.64 [R0+0x60], R16 ;  /* 0x0000601000007388 */ /* 0x000fe80000000a00 */
[----:B------:R1:W-:Y:S04]  /*32e0*/  STS.64 [R151+0x80], R20 ;  /* 0x0000801497007388 */ /* 0x0003e80000000a00 */
[----:B------:R-:W-:Y:S04]  /*32f0*/  STS.64 [R151+0xa0], R24 ;  /* 0x0000a01897007388 */ /* 0x000fe80000000a00 */
[----:B------:R-:W-:Y:S04]  /*3300*/  STS.64 [R151+0xc0], R28 ;  /* 0x0000c01c97007388 */ /* 0x000fe80000000a00 */
[----:B------:R-:W-:Y:S01]  /*3310*/  STS.64 [R151+0xe0], R32 ;  /* 0x0000e02097007388 */ /* 0x000fe20000000a00 */
[----:B------:R-:W-:Y:S01]  /*3320*/  BAR.SYNC.DEFER_BLOCKING 0x0 ;  /* 0x0000000000007b1d */ /* 0x000fe20000010000 */
[----:B-1----:R-:W-:-:S05]  /*3330*/  IMAD.MOV.U32 R20, RZ, RZ, -0x800001 ;  /* 0xff7fffffff147424 */ /* 0x002fca00078e00ff */
[----:B------:R-:W1:Y:S04]  /*3340*/  LDS.128 R144, [R152] ;  /* 0x0000000098907984 */ /* 0x000e680000000c00 */
[----:B------:R-:W4:Y:S01]  /*3350*/  LDS.128 R140, [R153] ;  /* 0x00000000998c7984 */ /* 0x000f220000000c00 */
[--C-:B--2---:R-:W-:Y:S02]  /*3360*/  HADD2.F32 R2, -RZ, R136.reuse.H0_H0 ;  /* 0x20000088ff027230 */ /* 0x104fe40000004100 */
[----:B------:R-:W-:Y:S02]  /*3370*/  HADD2.F32 R136, -RZ, R136.H1_H1 ;  /* 0x30000088ff887230 */ /* 0x000fe40000004100 */
[--C-:B------:R-:W-:Y:S02]  /*3380*/  HADD2.F32 R4, -RZ, R137.reuse.H0_H0 ;  /* 0x20000089ff047230 */ /* 0x100fe40000004100 */
[----:B-----5:R-:W-:Y:S01]  /*3390*/  FMUL R3, R2, R149 ;  /* 0x0000009502037220 */ /* 0x020fe20000400000 */
[----:B------:R-:W-:-:S02]  /*33a0*/  HADD2.F32 R8, -RZ, R137.H1_H1 ;  /* 0x30000089ff087230 */ /* 0x000fc40000004100 */
[-C--:B------:R-:W-:Y:S01]  /*33b0*/  FMUL R136, R136, R149.reuse ;  /* 0x0000009588887220 */ /* 0x080fe20000400000 */
[----:B------:R-:W-:Y:S02]  /*33c0*/  HADD2.F32 R12, -RZ, R139.H1_H1 ;  /* 0x3000008bff0c7230 */ /* 0x000fe40000004100 */
[-C--:B------:R-:W-:Y:S01]  /*33d0*/  FMUL R5, R4, R149.reuse ;  /* 0x0000009504057220 */ /* 0x080fe20000400000 */
[-C--:B-1----:R-:W-:Y:S01]  /*33e0*/  FFMA R3, R144, R150.reuse, R3 ;  /* 0x0000009690037223 */ /* 0x082fe20000000003 */
[----:B------:R-:W-:Y:S01]  /*33f0*/  FMUL R8, R8, R149 ;  /* 0x0000009508087220 */ /* 0x000fe20000400000 */
[-C--:B------:R-:W-:Y:S01]  /*3400*/  FFMA R136, R145, R150.reuse, R136 ;  /* 0x0000009691887223 */ /* 0x080fe20000000088 */
[--C-:B------:R-:W-:Y:S02]  /*3410*/  HADD2.F32 R4, -RZ, R138.reuse.H0_H0 ;  /* 0x2000008aff047230 */ /* 0x100fe40000004100 */
[----:B------:R-:W-:Y:S01]  /*3420*/  FFMA R2, R146, R150, R5 ;  /* 0x0000009692027223 */ /* 0x000fe20000000005 */
[----:B------:R-:W-:-:S02]  /*3430*/  HADD2.F32 R138, -RZ, R138.H1_H1 ;  /* 0x3000008aff8a7230 */ /* 0x000fc40000004100 */
[----:B------:R-:W-:Y:S01]  /*3440*/  FFMA R147, R147, R150, R8 ;  /* 0x0000009693937223 */ /* 0x000fe20000000008 */
[----:B------:R-:W-:Y:S01]  /*3450*/  F2FP.F16.F32.PACK_AB R3, R136, R3 ;  /* 0x000000038803723e */ /* 0x000fe200000000ff */
[----:B------:R-:W-:Y:S02]  /*3460*/  HADD2.F32 R8, -RZ, R139.H0_H0 ;  /* 0x2000008bff087230 */ /* 0x000fe40000004100 */
[-C--:B------:R-:W-:Y:S01]  /*3470*/  FMUL R9, R4, R149.reuse ;  /* 0x0000009504097220 */ /* 0x080fe20000400000 */
[-C--:B------:R-:W-:Y:S01]  /*3480*/  FMUL R138, R138, R149.reuse ;  /* 0x000000958a8a7220 */ /* 0x080fe20000400000 */
[----:B------:R-:W-:Y:S01]  /*3490*/  F2FP.F16.F32.PACK_AB R2, R147, R2 ;  /* 0x000000029302723e */ /* 0x000fe200000000ff */
[--C-:B------:R-:W-:Y:S02]  /*34a0*/  HADD2.F32 R4, -RZ, R3.reuse.H0_H0 ;  /* 0x20000003ff047230 */ /* 0x100fe40000004100 */
[----:B------:R-:W-:Y:S01]  /*34b0*/  FMUL R13, R8, R149 ;  /* 0x00000095080d7220 */ /* 0x000fe20000400000 */
[----:B------:R-:W-:-:S02]  /*34c0*/  HADD2.F32 R5, -RZ, R3.H1_H1 ;  /* 0x30000003ff057230 */ /* 0x000fc40000004100 */
[-C--:B----4-:R-:W-:Y:S01]  /*34d0*/  FFMA R3, R140, R150.reuse, R9 ;  /* 0x000000968c037223 */ /* 0x090fe20000000009 */
[-C--:B------:R-:W-:Y:S01]  /*34e0*/  FFMA R138, R141, R150.reuse, R138 ;  /* 0x000000968d8a7223 */ /* 0x080fe2000000008a */
[--C-:B------:R-:W-:Y:S02]  /*34f0*/  HADD2.F32 R8, -RZ, R2.reuse.H0_H0 ;  /* 0x20000002ff087230 */ /* 0x100fe40000004100 */
[----:B------:R-:W-:Y:S01]  /*3500*/  FMUL R12, R12, R149 ;  /* 0x000000950c0c7220 */ /* 0x000fe20000400000 */
[----:B------:R-:W-:Y:S01]  /*3510*/  @!P2 FMNMX R17, R4, R5, !PT ;  /* 0x000000050411a209 */ /* 0x000fe20007800000 */
[----:B------:R-:W-:Y:S01]  /*3520*/  HADD2.F32 R9, -RZ, R2.H1_H1 ;  /* 0x30000002ff097230 */ /* 0x000fe20000004100 */
[----:B------:R-:W-:Y:S01]  /*3530*/  F2FP.F16.F32.PACK_AB R3, R138, R3 ;  /* 0x000000038a03723e */ /* 0x000fe200000000ff */
[-C--:B------:R-:W-:Y:S01]  /*3540*/  FFMA R13, R142, R150.reuse, R13 ;  /* 0x000000968e0d7223 */ /* 0x080fe2000000000d */
[----:B------:R-:W-:Y:S01]  /*3550*/  @!P2 FMNMX R2, R8, R17, !PT ;  /* 0x000000110802a209 */ /* 0x000fe20007800000 */
[----:B------:R-:W-:Y:S01]  /*3560*/  FFMA R16, R143, R150, R12 ;  /* 0x000000968f107223 */ /* 0x000fe2000000000c */
[----:B------:R-:W-:Y:S01]  /*3570*/  LDS.128 R136, [R153+0x440] ;  /* 0x0004400099887984 */ /* 0x000fe20000000c00 */
[--C-:B------:R-:W-:Y:S01]  /*3580*/  HADD2.F32 R12, -RZ, R3.reuse.H0_H0 ;  /* 0x20000003ff0c7230 */ /* 0x100fe20000004100 */
[----:B------:R-:W-:Y:S01]  /*3590*/  @!P2 FMNMX R17, R9, R2, !PT ;  /* 0x000000020911a209 */ /* 0x000fe20007800000 */
[----:B------:R-:W-:Y:S01]  /*35a0*/  HADD2.F32 R25, -RZ, R3.H1_H1 ;  /* 0x30000003ff197230 */ /* 0x000fe20000004100 */
[----:B------:R-:W-:Y:S01]  /*35b0*/  F2FP.F16.F32.PACK_AB R2, R16, R13 ;  /* 0x0000000d1002723e */ /* 0x000fe200000000ff */
[----:B------:R-:W-:Y:S01]  /*35c0*/  LDS.128 R140, [R152+0x440] ;  /* 0x00044000988c7984 */ /* 0x000fe20000000c00 */
[----:B------:R-:W-:-:S03]  /*35d0*/  @!P2 FMNMX R16, R12, R17, !PT ;  /* 0x000000110c10a209 */ /* 0x000fc60007800000 */
[--C-:B------:R-:W-:Y:S01]  /*35e0*/  HADD2.F32 R13, -RZ, R2.reuse.H0_H0 ;  /* 0x20000002ff0d7230 */ /* 0x100fe20000004100 */
[----:B------:R-:W-:Y:S01]  /*35f0*/  @!P2 FMNMX R16, R25, R16, !PT ;  /* 0x000000101910a209 */ /* 0x000fe20007800000 */
[----:B------:R-:W-:-:S03]  /*3600*/  HADD2.F32 R24, -RZ, R2.H1_H1 ;  /* 0x30000002ff187230 */ /* 0x000fc60000004100 */
[----:B------:R-:W-:Y:S02]  /*3610*/  @!P2 FMNMX R3, R13, R16, !PT ;  /* 0x000000100d03a209 */ /* 0x000fe40007800000 */
[----:B------:R-:W-:Y:S02]  /*3620*/  IADD3 R16, P1, R162, UR4, RZ ;  /* 0x00000004a2107c10 */ /* 0x000fe4000ff3e0ff */
[----:B------:R-:W-:Y:S02]  /*3630*/  @!P2 FMNMX R20, R24, R3, !PT ;  /* 0x000000031814a209 */ /* 0x000fe40007800000 */
[----:B------:R-:W-:-:S03]  /*3640*/  IADD3.X R17, R161, UR5, RZ, P1, !PT ;  /* 0x00000005a1117c10 */ /* 0x000fc60008ffe4ff */
[----:B------:R-:W1:Y:S02]  /*3650*/  SHFL.BFLY PT, R21, R20, 0x8, 0x1f ;  /* 0x0d001f0014157f89 */ /* 0x000e6400000e0000 */
[----:B-1----:R-:W-:Y:S01]  /*3660*/  FMNMX R21, R21, R20, !PT ;  /* 0x0000001415157209 */ /* 0x002fe20007800000 */
[----:B------:R-:W-:-:S04]  /*3670*/  IMAD.MOV.U32 R20, RZ, RZ, RZ ;  /* 0x000000ffff147224 */ /* 0x000fc800078e00ff */
[----:B------:R-:W1:Y:S02]  /*3680*/  SHFL.BFLY PT, R2, R21, 0x4, 0x1f ;  /* 0x0c801f0015027f89 */ /* 0x000e6400000e0000 */
[----:B-1----:R-:W-:-:S05]  /*3690*/  FMNMX R2, R21, R2, !PT ;  /* 0x0000000215027209 */ /* 0x002fca0007800000 */
[----:B------:R-:W1:Y:S02]  /*36a0*/  SHFL.BFLY PT, R3, R2, 0x2, 0x1f ;  /* 0x0c401f0002037f89 */ /* 0x000e6400000e0000 */
[----:B-1----:R-:W-:-:S05]  /*36b0*/  FMNMX R3, R2, R3, !PT ;  /* 0x0000000302037209 */ /* 0x002fca0007800000 */
[----:B------:R-:W1:Y:S02]  /*36c0*/  SHFL.BFLY PT, R28, R3, 0x1, 0x1f ;  /* 0x0c201f00031c7f89 */ /* 0x000e6400000e0000 */
[----:B-1----:R-:W-:Y:S01]  /*36d0*/  FMNMX R28, R3, R28, !PT ;  /* 0x0000001c031c7209 */ /* 0x002fe20007800000 */
[----:B---3--:R-:W-:Y:S06]  /*36e0*/  @P2 BRA `(.L_x_177) ;  /* 0x0000000400282947 */ /* 0x008fec0003800000 */
[----:B------:R-:W-:Y:S01]  /*36f0*/  MOV R3, 0x3bbb989d ;  /* 0x3bbb989d00037802 */ /* 0x000fe20000000f00 */
[--C-:B------:R-:W-:Y:S01]  /*3700*/  FADD R20, R4, -R28.reuse ;  /* 0x8000001c04147221 */ /* 0x100fe20000000000 */
[----:B------:R-:W-:Y:S01]  /*3710*/  MOV R2, 0x437c0000 ;  /* 0x437c000000027802 */ /* 0x000fe20000000f00 */
[--C-:B------:R-:W-:Y:S01]  /*3720*/  FADD R147, R5, -R28.reuse ;  /* 0x8000001c05937221 */ /* 0x100fe20000000000 */
[--C-:B------:R-:W-:Y:S01]  /*3730*/  FADD R146, R8, -R28.reuse ;  /* 0x8000001c08927221 */ /* 0x100fe20000000000 */
[-C--:B------:R-:W-:Y:S01]  /*3740*/  FFMA.SAT R165, R20, R3.reuse, 0.5 ;  /* 0x3f00000014a57423 */ /* 0x080fe20000002003 */
[--C-:B------:R-:W-:Y:S01]  /*3750*/  FADD R168, R25, -R28.reuse ;  /* 0x8000001c19a87221 */ /* 0x100fe20000000000 */
[-C--:B------:R-:W-:Y:S01]  /*3760*/  FFMA.SAT R21, R147, R3.reuse, 0.5 ;  /* 0x3f00000093157423 */ /* 0x080fe20000002003 */
[-C--:B------:R-:W-:Y:S01]  /*3770*/  FFMA.SAT R163, R146, R3.reuse, 0.5 ;  /* 0x3f00000092a37423 */ /* 0x080fe20000002003 */
[-C--:B------:R-:W-:Y:S01]  /*3780*/  FFMA.RM R165, R165, R2.reuse, 12582913 ;  /* 0x4b400001a5a57423 */ /* 0x080fe20000004002 */
[--C-:B------:R-:W-:Y:S01]  /*3790*/  FADD R167, R13, -R28.reuse ;  /* 0x8000001c0da77221 */ /* 0x100fe20000000000 */
[-C--:B------:R-:W-:Y:S01]  /*37a0*/  FFMA.RM R164, R21, R2.reuse, 12582913 ;  /* 0x4b40000115a47423 */ /* 0x080fe20000004002 */
[----:B------:R-:W-:Y:S01]  /*37b0*/  FADD R21, R9, -R28 ;  /* 0x8000001c09157221 */ /* 0x000fe20000000000 */
[----:B------:R-:W-:Y:S01]  /*37c0*/  FADD R145, R165, -12583039 ;  /* 0xcb40007fa5917421 */ /* 0x000fe20000000000 */
[-C--:B------:R-:W-:Y:S01]  /*37d0*/  FFMA.RM R163, R163, R2.reuse, 12582913 ;  /* 0x4b400001a3a37423 */ /* 0x080fe20000004002 */
[----:B------:R-:W-:Y:S01]  /*37e0*/  FADD R144, R164, -12583039 ;  /* 0xcb40007fa4907421 */ /* 0x000fe20000000000 */
[-C--:B------:R-:W-:Y:S01]  /*37f0*/  FFMA.SAT R29, R21, R3.reuse, 0.5 ;  /* 0x3f000000151d7423 */ /* 0x080fe20000002003 */
[C---:B------:R-:W-:Y:S01]  /*3800*/  FFMA R145, R20.reuse, 1.4426950216293334961, -R145 ;  /* 0x3fb8aa3b14917823 */ /* 0x040fe20000000891 */
[----:B------:R-:W-:Y:S01]  /*3810*/  FADD R33, R163, -12583039 ;  /* 0xcb40007fa3217421 */ /* 0x000fe20000000000 */
[----:B------:R-:W-:Y:S01]  /*3820*/  FFMA R144, R147, 1.4426950216293334961, -R144 ;  /* 0x3fb8aa3b93907823 */ /* 0x000fe20000000890 */
[-C--:B------:R-:W-:Y:S01]  /*3830*/  FFMA.RM R162, R29, R2.reuse, 12582913 ;  /* 0x4b4000011da27423 */ /* 0x080fe20000004002 */
[----:B------:R-:W-:Y:S01]  /*3840*/  FFMA R145, R20, 1.925963033500011079e-08, R145 ;  /* 0x32a5706014917823 */ /* 0x000fe20000000091 */
[----:B------:R-:W-:Y:S01]  /*3850*/  FADD R20, R12, -R28 ;  /* 0x8000001c0c147221 */ /* 0x000fe20000000000 */
[----:B------:R-:W-:Y:S01]  /*3860*/  FFMA R144, R147, 1.925963033500011079e-08, R144 ;  /* 0x32a5706093907823 */ /* 0x000fe20000000090 */
[----:B------:R-:W-:Y:S01]  /*3870*/  FADD R32, R162, -12583039 ;  /* 0xcb40007fa2207421 */ /* 0x000fe20000000000 */
[----:B------:R-:W-:Y:S01]  /*3880*/  FFMA R33, R146, 1.4426950216293334961, -R33 ;  /* 0x3fb8aa3b92217823 */ /* 0x000fe20000000821 */
[-C--:B------:R-:W-:Y:S01]  /*3890*/  FFMA.SAT R161, R20, R3.reuse, 0.5 ;  /* 0x3f00000014a17423 */ /* 0x080fe20000002003 */
[-C--:B------:R-:W-:Y:S01]  /*38a0*/  FFMA.SAT R147, R168, R3.reuse, 0.5 ;  /* 0x3f000000a8937423 */ /* 0x080fe20000002003 */
[-C--:B------:R-:W-:Y:S01]  /*38b0*/  FFMA.SAT R169, R167, R3.reuse, 0.5 ;  /* 0x3f000000a7a97423 */ /* 0x080fe20000002003 */
[----:B------:R-:W1:Y:S01]  /*38c0*/  MUFU.EX2 R145, R145 ;  /* 0x0000009100917308 */ /* 0x000e620000000800 */
[-C--:B------:R-:W-:Y:S01]  /*38d0*/  FFMA.RM R161, R161, R2.reuse, 12582913 ;  /* 0x4b400001a1a17423 */ /* 0x080fe20000004002 */
[----:B------:R-:W-:Y:S01]  /*38e0*/  FFMA R32, R21, 1.4426950216293334961, -R32 ;  /* 0x3fb8aa3b15207823 */ /* 0x000fe20000000820 */
[----:B------:R-:W-:Y:S01]  /*38f0*/  FFMA R33, R146, 1.925963033500011079e-08, R33 ;  /* 0x32a5706092217823 */ /* 0x000fe20000000021 */
[-C--:B------:R-:W-:Y:S01]  /*3900*/  FFMA.RM R147, R147, R2.reuse, 12582913 ;  /* 0x4b40000193937423 */ /* 0x080fe20000004002 */
[----:B------:R-:W-:Y:S01]  /*3910*/  FADD R29, R161, -12583039 ;  /* 0xcb40007fa11d7421 */ /* 0x000fe20000000000 */
[----:B------:R-:W-:Y:S01]  /*3920*/  FADD R166, R24, -R28 ;  /* 0x8000001c18a67221 */ /* 0x000fe20000000000 */
[-C--:B------:R-:W-:Y:S01]  /*3930*/  FFMA.RM R146, R169, R2.reuse, 12582913 ;  /* 0x4b400001a9927423 */ /* 0x080fe20000004002 */
[----:B------:R-:W2:Y:S01]  /*3940*/  MUFU.EX2 R144, R144 ;  /* 0x0000009000907308 */ /* 0x000ea20000000800 */
[----:B------:R-:W-:Y:S01]  /*3950*/  FFMA R29, R20, 1.4426950216293334961, -R29 ;  /* 0x3fb8aa3b141d7823 */ /* 0x000fe2000000081d */
[----:B------:R-:W-:Y:S01]  /*3960*/  FFMA R32, R21, 1.925963033500011079e-08, R32 ;  /* 0x32a5706015207823 */ /* 0x000fe20000000020 */
[----:B------:R-:W-:Y:S01]  /*3970*/  FADD R21, R147, -12583039 ;  /* 0xcb40007f93157421 */ /* 0x000fe20000000000 */
[----:B------:R-:W-:Y:S01]  /*3980*/  FFMA.SAT R3, R166, R3, 0.5 ;  /* 0x3f000000a6037423 */ /* 0x000fe20000002003 */
[----:B------:R-:W-:Y:S01]  /*3990*/  FFMA R29, R20, 1.925963033500011079e-08, R29 ;  /* 0x32a57060141d7823 */ /* 0x000fe2000000001d */
[----:B------:R-:W-:Y:S01]  /*39a0*/  FADD R20, R146, -12583039 ;  /* 0xcb40007f92147421 */ /* 0x000fe20000000000 */
[C---:B------:R-:W-:Y:S01]  /*39b0*/  FFMA R21, R168.reuse, 1.4426950216293334961, -R21 ;  /* 0x3fb8aa3ba8157823 */ /* 0x040fe20000000815 */
[----:B------:R-:W3:Y:S01]  /*39c0*/  MUFU.EX2 R33, R33 ;  /* 0x0000002100217308 */ /* 0x000ee20000000800 */
[----:B------:R-:W-:Y:S01]  /*39d0*/  FFMA.RM R3, R3, R2, 12582913 ;  /* 0x4b40000103037423 */ /* 0x000fe20000004002 */
[----:B------:R-:W-:Y:S01]  /*39e0*/  FFMA R20, R167, 1.4426950216293334961, -R20 ;  /* 0x3fb8aa3ba7147823 */ /* 0x000fe20000000814 */
[----:B------:R-:W-:Y:S01]  /*39f0*/  SHF.L.U32 R2, R165, 0x17, RZ ;  /* 0x00000017a5027819 */ /* 0x000fe200000006ff */
[----:B------:R-:W-:Y:S01]  /*3a00*/  FFMA R21, R168, 1.925963033500011079e-08, R21 ;  /* 0x32a57060a8157823 */ /* 0x000fe20000000015 */
[----:B------:R-:W-:Y:S01]  /*3a10*/  FADD R165, R3, -12583039 ;  /* 0xcb40007f03a57421 */ /* 0x000fe20000000000 */
[----:B------:R-:W-:Y:S01]  /*3a20*/  FFMA R20, R167, 1.925963033500011079e-08, R20 ;  /* 0x32a57060a7147823 */ /* 0x000fe20000000014 */
[----:B------:R-:W-:Y:S01]  /*3a30*/  SHF.L.U32 R167, R164, 0x17, RZ ;  /* 0x00000017a4a77819 */ /* 0x000fe200000006ff */
[----:B------:R-:W4:Y:S01]  /*3a40*/  MUFU.EX2 R32, R32 ;  /* 0x0000002000207308 */ /* 0x000f220000000800 */
[----:B-1----:R-:W-:Y:S01]  /*3a50*/  FFMA R145, R145, R2, RZ ;  /* 0x0000000291917223 */ /* 0x002fe200000000ff */
[----:B------:R-:W-:Y:S01]  /*3a60*/  FFMA R165, R166, 1.4426950216293334961, -R165 ;  /* 0x3fb8aa3ba6a57823 */ /* 0x000fe200000008a5 */
[----:B------:R-:W-:-:S02]  /*3a70*/  SHF.L.U32 R2, R163, 0x17, RZ ;  /* 0x00000017a3027819 */ /* 0x000fc400000006ff */
[----:B--2---:R-:W-:Y:S01]  /*3a80*/  FFMA R144, R144, R167, R145 ;  /* 0x000000a790907223 */ /* 0x004fe20000000091 */
[----:B------:R-:W-:Y:S01]  /*3a90*/  FFMA R165, R166, 1.925963033500011079e-08, R165 ;  /* 0x32a57060a6a57823 */ /* 0x000fe200000000a5 */
[----:B------:R-:W-:Y:S01]  /*3aa0*/  SHF.L.U32 R145, R162, 0x17, RZ ;  /* 0x00000017a2917819 */ /* 0x000fe200000006ff */
[----:B------:R-:W1:Y:S01]  /*3ab0*/  MUFU.EX2 R29, R29 ;  /* 0x0000001d001d7308 */ /* 0x000e620000000800 */
[----:B---3--:R-:W-:Y:S01]  /*3ac0*/  FFMA R33, R33, R2, R144 ;  /* 0x0000000221217223 */ /* 0x008fe20000000090 */
[----:B------:R-:W-:Y:S02]  /*3ad0*/  SHF.L.U32 R2, R161, 0x17, RZ ;  /* 0x00000017a1027819 */ /* 0x000fe400000006ff */
[----:B------:R-:W-:-:S04]  /*3ae0*/  SHF.L.U32 R144, R147, 0x17, RZ ;  /* 0x0000001793907819 */ /* 0x000fc800000006ff */
[----:B------:R-:W2:Y:S01]  /*3af0*/  MUFU.EX2 R21, R21 ;  /* 0x0000001500157308 */ /* 0x000ea20000000800 */
[----:B----4-:R-:W-:-:S07]  /*3b00*/  FFMA R32, R32, R145, R33 ;  /* 0x0000009120207223 */ /* 0x010fce0000000021 */
[----:B------:R-:W3:Y:S01]  /*3b10*/  MUFU.EX2 R20, R20 ;  /* 0x0000001400147308 */ /* 0x000ee20000000800 */
[----:B-1----:R-:W-:Y:S01]  /*3b20*/  FFMA R2, R29, R2, R32 ;  /* 0x000000021d027223 */ /* 0x002fe20000000020 */
[----:B------:R-:W-:-:S06]  /*3b30*/  SHF.L.U32 R29, R146, 0x17, RZ ;  /* 0x00000017921d7819 */ /* 0x000fcc00000006ff */
[----:B------:R-:W1:Y:S01]  /*3b40*/  MUFU.EX2 R165, R165 ;  /* 0x000000a500a57308 */ /* 0x000e620000000800 */
[----:B--2---:R-:W-:Y:S01]  /*3b50*/  FFMA R21, R21, R144, R2 ;  /* 0x0000009015157223 */ /* 0x004fe20000000002 */
[----:B------:R-:W-:-:S03]  /*3b60*/  SHF.L.U32 R2, R3, 0x17, RZ ;  /* 0x0000001703027819 */ /* 0x000fc600000006ff */
[----:B---3--:R-:W-:-:S04]  /*3b70*/  FFMA R20, R20, R29, R21 ;  /* 0x0000001d14147223 */ /* 0x008fc80000000015 */
[----:B-1----:R-:W-:-:S07]  /*3b80*/  FFMA R20, R165, R2, R20 ;  /* 0x00000002a5147223 */ /* 0x002fce0000000014 */
.L_x_177:
[----:B------:R-:W-:Y:S05]  /*3b90*/  BSYNC B0 ;  /* 0x0000000000007941 */ /* 0x000fea0003800000 */
.L_x_176:
[--C-:B------:R-:W-:Y:S01]  /*3ba0*/  HADD2.F32 R2, -RZ, R132.reuse.H0_H0 ;  /* 0x20000084ff027230 */ /* 0x100fe20000004100 */
[----:B------:R-:W1:Y:S01]  /*3bb0*/  S2UR UR15, SR_CTAID.Z ;  /* 0x00000000000f79c3 */ /* 0x000e620000002700 */
[----:B------:R-:W-:Y:S01]  /*3bc0*/  HADD2.F32 R132, -RZ, R132.H1_H1 ;  /* 0x30000084ff847230 */ /* 0x000fe20000004100 */
[----:B------:R-:W-:Y:S01]  /*3bd0*/  UIMAD UR17, UR17, UR14, URZ ;  /* 0x0000000e111172a4 */ /* 0x000fe2000f8e023f */
[--C-:B------:R-:W-:Y:S02]  /*3be0*/  HADD2.F32 R32, -RZ, R133.reuse.H0_H0 ;  /* 0x20000085ff207230 */ /* 0x100fe40000004100 */
[-C--:B------:R-:W-:Y:S01]  /*3bf0*/  FMUL R3, R2, R149.reuse ;  /* 0x0000009502037220 */ /* 0x080fe20000400000 */
[----:B------:R-:W-:Y:S02]  /*3c00*/  HADD2.F32 R146, -RZ, R133.H1_H1 ;  /* 0x30000085ff927230 */ /* 0x000fe40000004100 */
[----:B------:R-:W-:Y:S01]  /*3c10*/  FMUL R132, R132, R149 ;  /* 0x0000009584847220 */ /* 0x000fe20000400000 */
[----:B------:R-:W-:-:S02]  /*3c20*/  HADD2.F32 R144, -RZ, R134.H0_H0 ;  /* 0x20000086ff907230 */ /* 0x000fc40000004100 */
[-C--:B------:R-:W-:Y:S01]  /*3c30*/  FFMA R2, R140, R150.reuse, R3 ;  /* 0x000000968c027223 */ /* 0x080fe20000000003 */
[-C--:B------:R-:W-:Y:S01]  /*3c40*/  FMUL R21, R32, R149.reuse ;  /* 0x0000009520157220 */ /* 0x080fe20000400000 */
[-C--:B------:R-:W-:Y:S01]  /*3c50*/  FFMA R141, R141, R150.reuse, R132 ;  /* 0x000000968d8d7223 */ /* 0x080fe20000000084 */
[-C--:B------:R-:W-:Y:S01]  /*3c60*/  FMUL R146, R146, R149.reuse ;  /* 0x0000009592927220 */ /* 0x080fe20000400000 */
[----:B------:R-:W-:Y:S02]  /*3c70*/  HADD2.F32 R134, -RZ, R134.H1_H1 ;  /* 0x30000086ff867230 */ /* 0x000fe40000004100 */
[----:B------:R-:W-:Y:S01]  /*3c80*/  FFMA R3, R142, R150, R21 ;  /* 0x000000968e037223 */ /* 0x000fe20000000015 */
[----:B------:R-:W-:Y:S01]  /*3c90*/  FMUL R21, R144, R149 ;  /* 0x0000009590157220 */ /* 0x000fe20000400000 */
[----:B------:R-:W-:Y:S01]  /*3ca0*/  F2FP.F16.F32.PACK_AB R2, R141, R2 ;  /* 0x000000028d02723e */ /* 0x000fe200000000ff */
[----:B------:R-:W-:Y:S01]  /*3cb0*/  FFMA R146, R143, R150, R146 ;  /* 0x000000968f927223 */ /* 0x000fe20000000092 */
[----:B------:R-:W-:-:S02]  /*3cc0*/  HADD2.F32 R32, -RZ, R135.H0_H0 ;  /* 0x20000087ff207230 */ /* 0x000fc40000004100 */
[-C--:B------:R-:W-:Y:S01]  /*3cd0*/  FFMA R136, R136, R150.reuse, R21 ;  /* 0x0000009688887223 */ /* 0x080fe20000000015 */
[----:B------:R-:W-:Y:S01]  /*3ce0*/  FMUL R134, R134, R149 ;  /* 0x0000009586867220 */ /* 0x000fe20000400000 */
[--C-:B------:R-:W-:Y:S01]  /*3cf0*/  HADD2.F32 R132, -RZ, R2.reuse.H0_H0 ;  /* 0x20000002ff847230 */ /* 0x100fe20000004100 */
[----:B------:R-:W-:Y:S01]  /*3d00*/  F2FP.F16.F32.PACK_AB R3, R146, R3 ;  /* 0x000000039203723e */ /* 0x000fe200000000ff */
[----:B------:R-:W-:Y:S02]  /*3d10*/  HADD2.F32 R29, -RZ, R2.H1_H1 ;  /* 0x30000002ff1d7230 */ /* 0x000fe40000004100 */
[----:B------:R-:W-:Y:S01]  /*3d20*/  FMUL R21, R32, R149 ;  /* 0x0000009520157220 */ /* 0x000fe20000400000 */
[----:B------:R-:W-:Y:S02]  /*3d30*/  HADD2.F32 R2, -RZ, R135.H1_H1 ;  /* 0x30000087ff027230 */ /* 0x000fe40000004100 */
[----:B------:R-:W-:Y:S01]  /*3d40*/  FFMA R137, R137, R150, R134 ;  /* 0x0000009689897223 */ /* 0x000fe20000000086 */
[----:B------:R-:W-:-:S02]  /*3d50*/  HADD2.F32 R133, -RZ, R3.H0_H0 ;  /* 0x20000003ff857230 */ /* 0x000fc40000004100 */
[----:B------:R-:W-:Y:S01]  /*3d60*/  FFMA R21, R138, R150, R21 ;  /* 0x000000968a157223 */ /* 0x000fe20000000015 */
[----:B------:R-:W-:Y:S01]  /*3d70*/  @!P2 FMNMX R134, R132, R29, !PT ;  /* 0x0000001d8486a209 */ /* 0x000fe20007800000 */
[----:B------:R-:W-:Y:S01]  /*3d80*/  FMUL R138, R2, R149 ;  /* 0x00000095028a7220 */ /* 0x000fe20000400000 */
[----:B------:R-:W-:Y:S01]  /*3d90*/  F2FP.F16.F32.PACK_AB R2, R137, R136 ;  /* 0x000000888902723e */ /* 0x000fe200000000ff */
[----:B------:R-:W-:Y:S01]  /*3da0*/  HADD2.F32 R32, -RZ, R3.H1_H1 ;  /* 0x30000003ff207230 */ /* 0x000fe20000004100 */
[----:B------:R-:W-:Y:S01]  /*3db0*/  @!P2 FMNMX R135, R133, R134, !PT ;  /* 0x000000868587a209 */ /* 0x000fe20007800000 */
[----:B------:R-:W-:Y:S01]  /*3dc0*/  FFMA R138, R139, R150, R138 ;  /* 0x000000968b8a7223 */ /* 0x000fe2000000008a */
[----:B------:R-:W-:Y:S01]  /*3dd0*/  MOV R142, 0xff7fffff ;  /* 0xff7fffff008e7802 */ /* 0x000fe20000000f00 */
[--C-:B------:R-:W-:Y:S01]  /*3de0*/  HADD2.F32 R134, -RZ, R2.reuse.H0_H0 ;  /* 0x20000002ff867230 */ /* 0x100fe20000004100 */
[----:B------:R-:W-:Y:S01]  /*3df0*/  @!P2 FMNMX R135, R32, R135, !PT ;  /* 0x000000872087a209 */ /* 0x000fe20007800000 */
[----:B------:R-:W-:Y:S01]  /*3e00*/  HADD2.F32 R33, -RZ, R2.H1_H1 ;  /* 0x30000002ff217230 */ /* 0x000fe20000004100 */
[----:B------:R-:W-:Y:S01]  /*3e10*/  F2FP.F16.F32.PACK_AB R3, R138, R21 ;  /* 0x000000158a03723e */ /* 0x000fe200000000ff */
[----:B------:R-:W-:Y:S01]  /*3e20*/  USHF.R.S32.HI UR16, URZ, 0x1f, UR17 ;  /* 0x0000001f3f107899 */ /* 0x000fe20008011411 */
[----:B------:R-:W-:Y:S01]  /*3e30*/  @!P2 FMNMX R2, R134, R135, !PT ;  /* 0x000000878602a209 */ /* 0x000fe20007800000 */
[----:B-1----:R-:W-:Y:S01]  /*3e40*/  USHF.R.S32.HI UR4, URZ, 0x1f, UR15 ;  /* 0x0000001f3f047899 */ /* 0x002fe2000801140f */
[----:B------:R-:W-:Y:S01]  /*3e50*/  IADD3 R146, P1, R148, UR17, RZ ;  /* 0x0000001194927c10 */ /* 0x000fe2000ff3e0ff */
[--C-:B------:R-:W-:Y:S01]  /*3e60*/  HADD2.F32 R135, -RZ, R3.reuse.H0_H0 ;  /* 0x20000003ff877230 */ /* 0x100fe20000004100 */
[----:B------:R-:W-:Y:S01]  /*3e70*/  @!P2 FMNMX R2, R33, R2, !PT ;  /* 0x000000022102a209 */ /* 0x000fe20007800000 */
[----:B------:R-:W-:Y:S01]  /*3e80*/  HADD2.F32 R136, -RZ, R3.H1_H1 ;  /* 0x30000003ff887230 */ /* 0x000fe20000004100 */
[----:B------:R-:W-:Y:S01]  /*3e90*/  IADD3.X R147, R160, UR16, RZ, P1, !PT ;  /* 0x00000010a0937c10 */ /* 0x000fe20008ffe4ff */
[----:B------:R-:W1:Y:S01]  /*3ea0*/  SHFL.BFLY PT, R3, R20, 0x8, 0x1f ;  /* 0x0d001f0014037f89 */ /* 0x000e6200000e0000 */
[----:B------:R-:W-:Y:S01]  /*3eb0*/  @!P2 FMNMX R21, R135, R2, !PT ;  /* 0x000000028715a209 */ /* 0x000fe20007800000 */
[----:B------:R-:W-:Y:S01]  /*3ec0*/  ULDC.64 UR10, c[0x0][0x320] ;  /* 0x0000c800000a7ab9 */ /* 0x000fe20000000a00 */
[----:B------:R-:W-:Y:S01]  /*3ed0*/  LOP3.LUT P3, RZ, R159, 0xf, RZ, 0xc0, !PT ;  /* 0x0000000f9fff7812 */ /* 0x000fe2000786c0ff */
[----:B------:R-:W-:Y:S01]  /*3ee0*/  ULDC.64 UR8, c[0x0][0x328] ;  /* 0x0000ca0000087ab9 */ /* 0x000fe20000000a00 */
[----:B------:R-:W-:Y:S01]  /*3ef0*/  @!P2 FMNMX R142, R136, R21, !PT ;  /* 0x00000015888ea209 */ /* 0x000fe20007800000 */
[----:B------:R-:W-:Y:S01]  /*3f00*/  BSSY B0, `(.L_x_178) ;  /* 0x0000071000007945 */ /* 0x000fe20003800000 */
[----:B------:R-:W-:-:S02]  /*3f10*/  ISETP.LT.AND P5, PT, R148, UR14, !P3 ;  /* 0x0000000e94007c0c */ /* 0x000fc4000dfa1270 */
[----:B------:R-:W-:Y:S01]  /*3f20*/  F2FP.F16.F32.PACK_AB R143, R24, R13 ;  /* 0x0000000d188f723e */ /* 0x000fe200000000ff */
[----:B------:R-:W2:Y:S01]  /*3f30*/  SHFL.BFLY PT, R141, R142, 0x8, 0x1f ;  /* 0x0d001f008e8d7f89 */ /* 0x000ea200000e0000 */
[----:B-1----:R-:W-:Y:S02]  /*3f40*/  FADD R140, R3, R20 ;  /* 0x00000014038c7221 */ /* 0x002fe40000000000 */
[----:B------:R-:W1:Y:S03]  /*3f50*/  LDC.64 R20, c[0x0][0x378] ;  /* 0x0000de00ff147b82 */ /* 0x000e660000000a00 */
[----:B------:R-:W3:Y:S01]  /*3f60*/  SHFL.BFLY PT, R137, R140, 0x4, 0x1f ;  /* 0x0c801f008c897f89 */ /* 0x000ee200000e0000 */
[----:B--2---:R-:W-:-:S04]  /*3f70*/  FMNMX R141, R141, R142, !PT ;  /* 0x0000008e8d8d7209 */ /* 0x004fc80007800000 */
[----:B------:R-:W2:Y:S01]  /*3f80*/  LDC.64 R2, c[0x0][0x380] ;  /* 0x0000e000ff027b82 */ /* 0x000ea20000000a00 */
[----:B------:R-:W4:Y:S01]  /*3f90*/  SHFL.BFLY PT, R144, R141, 0x4, 0x1f ;  /* 0x0c801f008d907f89 */ /* 0x000f2200000e0000 */
[C---:B-1----:R-:W-:Y:S02]  /*3fa0*/  IMAD R142, R20.reuse, UR4, RZ ;  /* 0x00000004148e7c24 */ /* 0x042fe4000f8e02ff */
[----:B------:R-:W-:-:S04]  /*3fb0*/  IMAD.WIDE.U32 R160, R20, UR15, R146 ;  /* 0x0000000f14a07c25 */ /* 0x000fc8000f8e0092 */
[----:B---3--:R-:W-:Y:S01]  /*3fc0*/  FADD R137, R140, R137 ;  /* 0x000000898c897221 */ /* 0x008fe20000000000 */
[----:B------:R-:W-:-:S04]  /*3fd0*/  IMAD R21, R21, UR15, R142 ;  /* 0x0000000f15157c24 */ /* 0x000fc8000f8e028e */
[----:B------:R-:W1:Y:S01]  /*3fe0*/  SHFL.BFLY PT, R138, R137, 0x2, 0x1f ;  /* 0x0c401f00898a7f89 */ /* 0x000e6200000e0000 */
[C---:B--2---:R-:W-:Y:S02]  /*3ff0*/  IMAD R140, R2.reuse, UR4, RZ ;  /* 0x00000004028c7c24 */ /* 0x044fe4000f8e02ff */
[----:B------:R-:W-:Y:S01]  /*4000*/  IMAD.WIDE.U32 R162, R2, UR15, R146 ;  /* 0x0000000f02a27c25 */ /* 0x000fe2000f8e0092 */
[----:B------:R-:W-:Y:S02]  /*4010*/  LEA R146, P4, R160, UR10, 0x2 ;  /* 0x0000000aa0927c11 */ /* 0x000fe4000f8810ff */
[----:B----4-:R-:W-:Y:S01]  /*4020*/  FMNMX R144, R141, R144, !PT ;  /* 0x000000908d907209 */ /* 0x010fe20007800000 */
[----:B------:R-:W-:Y:S01]  /*4030*/  IMAD R3, R3, UR15, R140 ;  /* 0x0000000f03037c24 */ /* 0x000fe2000f8e028c */
[----:B------:R-:W-:-:S03]  /*4040*/  IADD3 R140, R161, R21, RZ ;  /* 0x00000015a18c7210 */ /* 0x000fc60007ffe0ff */
[----:B------:R-:W2:Y:S01]  /*4050*/  SHFL.BFLY PT, R139, R144, 0x2, 0x1f ;  /* 0x0c401f00908b7f89 */ /* 0x000ea200000e0000 */
[----:B------:R-:W-:Y:S02]  /*4060*/  IADD3 R141, R163, R3, RZ ;  /* 0x00000003a38d7210 */ /* 0x000fe40007ffe0ff */
[----:B------:R-:W-:Y:S02]  /*4070*/  LEA.HI.X R147, R160, UR11, R140, 0x2, P4 ;  /* 0x0000000ba0937c11 */ /* 0x000fe4000a0f148c */
[----:B------:R-:W-:-:S03]  /*4080*/  F2FP.F16.F32.PACK_AB R140, R5, R4 ;  /* 0x00000004058c723e */ /* 0x000fc600000000ff */
[----:B------:R-:W-:Y:S01]  /*4090*/  @P5 STG.E desc[UR12][R146.64], R28 ;  /* 0x0000001c92005986 */ /* 0x000fe2000c10190c */
[----:B-1----:R-:W-:-:S05]  /*40a0*/  FADD R138, R137, R138 ;  /* 0x0000008a898a7221 */ /* 0x002fca0000000000 */
[----:B------:R-:W1:Y:S01]  /*40b0*/  SHFL.BFLY PT, R137, R138, 0x1, 0x1f ;  /* 0x0c201f008a897f89 */ /* 0x000e6200000e0000 */
[----:B--2---:R-:W-:Y:S02]  /*40c0*/  FMNMX R139, R144, R139, !PT ;  /* 0x0000008b908b7209 */ /* 0x004fe40007800000 */
[----:B------:R-:W-:-:S03]  /*40d0*/  LEA R144, P1, R162, UR8, 0x2 ;  /* 0x00000008a2907c11 */ /* 0x000fc6000f8210ff */
[----:B------:R-:W2:Y:S01]  /*40e0*/  SHFL.BFLY PT, R142, R139, 0x1, 0x1f ;  /* 0x0c201f008b8e7f89 */ /* 0x000ea200000e0000 */
[----:B------:R-:W-:Y:S02]  /*40f0*/  LEA.HI.X R145, R162, UR9, R141, 0x2, P1 ;  /* 0x00000009a2917c11 */ /* 0x000fe400088f148d */
[----:B------:R-:W-:Y:S01]  /*4100*/  F2FP.F16.F32.PACK_AB R141, R9, R8 ;  /* 0x00000008098d723e */ /* 0x000fe200000000ff */
[----:B-1----:R-:W-:-:S05]  /*4110*/  FADD R137, R138, R137 ;  /* 0x000000898a897221 */ /* 0x002fca0000000000 */
[----:B------:R1:W-:Y:S01]  /*4120*/  @P5 STG.E desc[UR12][R144.64], R137 ;  /* 0x0000008990005986 */ /* 0x0003e2000c10190c */
[----:B--2---:R-:W-:Y:S02]  /*4130*/  FMNMX R4, R139, R142, !PT ;  /* 0x0000008e8b047209 */ /* 0x004fe40007800000 */
[----:B------:R-:W-:Y:S02]  /*4140*/  F2FP.F16.F32.PACK_AB R142, R25, R12 ;  /* 0x0000000c198e723e */ /* 0x000fe400000000ff */
[----:B------:R-:W-:Y:S01]  /*4150*/  MOV R12, RZ ;  /* 0x000000ff000c7202 */ /* 0x000fe20000000f00 */
[----:B------:R-:W-:Y:S06]  /*4160*/  @P2 BRA `(.L_x_179) ;  /* 0x0000000400282947 */ /* 0x000fec0003800000 */
        /* <DEDUP_REMOVED lines=8> */
[-C--:B-1----:R-:W-:Y:S01]  /*41f0*/  FFMA.SAT R144, R162, R8.reuse, 0.5 ;  /* 0x3f000000a2907423 */ /* 0x082fe20000002008 */
[-C--:B------:R-:W-:Y:S01]  /*4200*/  FFMA.RM R159, R12, R5.reuse, 12582913 ;  /* 0x4b4000010c9f7423 */ /* 0x080fe20000004005 */
[--C-:B------:R-:W-:Y:S01]  /*4210*/  FADD R12, R133, -R4.reuse ;  /* 0x80000004850c7221 */ /* 0x100fe20000000000 */
[-C--:B------:R-:W-:Y:S01]  /*4220*/  FFMA.RM R147, R28, R5.reuse, 12582913 ;  /* 0x4b4000011c937423 */ /* 0x080fe20000004005 */
[----:B------:R-:W-:Y:S01]  /*4230*/  FADD R163, R33, -R4 ;  /* 0x8000000421a37221 */ /* 0x000fe20000000000 */
[----:B------:R-:W-:Y:S01]  /*4240*/  FADD R24, R159, -12583039 ;  /* 0xcb40007f9f187421 */ /* 0x000fe20000000000 */
[-C--:B------:R-:W-:Y:S01]  /*4250*/  FFMA.SAT R146, R12, R8.reuse, 0.5 ;  /* 0x3f0000000c927423 */ /* 0x080fe20000002008 */
[----:B------:R-:W-:Y:S01]  /*4260*/  FADD R28, R147, -12583039 ;  /* 0xcb40007f931c7421 */ /* 0x000fe20000000000 */
[-C--:B------:R-:W-:Y:S01]  /*4270*/  FFMA.SAT R138, R160, R8.reuse, 0.5 ;  /* 0x3f000000a08a7423 */ /* 0x080fe20000002008 */
[----:B------:R-:W-:Y:S01]  /*4280*/  FFMA R137, R9, 1.4426950216293334961, -R24 ;  /* 0x3fb8aa3b09897823 */ /* 0x000fe20000000818 */
[-C--:B------:R-:W-:Y:S01]  /*4290*/  FFMA.RM R146, R146, R5.reuse, 12582913 ;  /* 0x4b40000192927423 */ /* 0x080fe20000004005 */
[----:B------:R-:W-:Y:S01]  /*42a0*/  FFMA R28, R13, 1.4426950216293334961, -R28 ;  /* 0x3fb8aa3b0d1c7823 */ /* 0x000fe2000000081c */
[-C--:B------:R-:W-:Y:S01]  /*42b0*/  FFMA.RM R144, R144, R5.reuse, 12582913 ;  /* 0x4b40000190907423 */ /* 0x080fe20000004005 */
[----:B------:R-:W-:Y:S01]  /*42c0*/  FFMA R137, R9, 1.925963033500011079e-08, R137 ;  /* 0x32a5706009897823 */ /* 0x000fe20000000089 */
[----:B------:R-:W-:Y:S01]  /*42d0*/  FADD R9, R32, -R4 ;  /* 0x8000000420097221 */ /* 0x000fe20000000000 */
[----:B------:R-:W-:Y:S01]  /*42e0*/  FADD R25, R146, -12583039 ;  /* 0xcb40007f92197421 */ /* 0x000fe20000000000 */
[----:B------:R-:W-:Y:S01]  /*42f0*/  FFMA R28, R13, 1.925963033500011079e-08, R28 ;  /* 0x32a570600d1c7823 */ /* 0x000fe2000000001c */
[-C--:B------:R-:W-:Y:S01]  /*4300*/  FFMA.RM R138, R138, R5.reuse, 12582913 ;  /* 0x4b4000018a8a7423 */ /* 0x080fe20000004005 */
[-C--:B------:R-:W-:Y:S01]  /*4310*/  FFMA.SAT R24, R9, R8.reuse, 0.5 ;  /* 0x3f00000009187423 */ /* 0x080fe20000002008 */
[----:B------:R-:W-:Y:S01]  /*4320*/  FFMA R25, R12, 1.4426950216293334961, -R25 ;  /* 0x3fb8aa3b0c197823 */ /* 0x000fe20000000819 */
[----:B------:R-:W1:Y:S01]  /*4330*/  MUFU.EX2 R137, R137 ;  /* 0x0000008900897308 */ /* 0x000e620000000800 */
[----:B------:R-:W-:Y:S01]  /*4340*/  FADD R13, R144, -12583039 ;  /* 0xcb40007f900d7421 */ /* 0x000fe20000000000 */
[-C--:B------:R-:W-:Y:S01]  /*4350*/  FFMA.RM R145, R24, R5.reuse, 12582913 ;  /* 0x4b40000118917423 */ /* 0x080fe20000004005 */
[----:B------:R-:W-:Y:S01]  /*4360*/  FFMA R25, R12, 1.925963033500011079e-08, R25 ;  /* 0x32a570600c197823 */ /* 0x000fe20000000019 */
[-C--:B------:R-:W-:Y:S01]  /*4370*/  FFMA.SAT R12, R163, R8.reuse, 0.5 ;  /* 0x3f000000a30c7423 */ /* 0x080fe20000002008 */
[----:B------:R-:W-:Y:S01]  /*4380*/  FADD R161, R136, -R4 ;  /* 0x8000000488a17221 */ /* 0x000fe20000000000 */
[----:B------:R-:W-:Y:S01]  /*4390*/  FADD R24, R145, -12583039 ;  /* 0xcb40007f91187421 */ /* 0x000fe20000000000 */
[----:B------:R-:W-:Y:S01]  /*43a0*/  FFMA R13, R162, 1.4426950216293334961, -R13 ;  /* 0x3fb8aa3ba20d7823 */ /* 0x000fe2000000080d */
[-C--:B------:R-:W-:Y:S01]  /*43b0*/  FFMA.RM R139, R12, R5.reuse, 12582913 ;  /* 0x4b4000010c8b7423 */ /* 0x080fe20000004005 */
[----:B------:R-:W2:Y:S01]  /*43c0*/  MUFU.EX2 R28, R28 ;  /* 0x0000001c001c7308 */ /* 0x000ea20000000800 */
[----:B------:R-:W-:Y:S01]  /*43d0*/  FFMA R24, R9, 1.4426950216293334961, -R24 ;  /* 0x3fb8aa3b09187823 */ /* 0x000fe20000000818 */
[----:B------:R-:W-:Y:S01]  /*43e0*/  FFMA.SAT R8, R161, R8, 0.5 ;  /* 0x3f000000a1087423 */ /* 0x000fe20000002008 */
[----:B------:R-:W-:Y:S01]  /*43f0*/  FADD R12, R139, -12583039 ;  /* 0xcb40007f8b0c7421 */ /* 0x000fe20000000000 */
[----:B------:R-:W-:Y:S01]  /*4400*/  FFMA R13, R162, 1.925963033500011079e-08, R13 ;  /* 0x32a57060a20d7823 */ /* 0x000fe2000000000d */
[----:B------:R-:W-:Y:S01]  /*4410*/  FFMA R24, R9, 1.925963033500011079e-08, R24 ;  /* 0x32a5706009187823 */ /* 0x000fe20000000018 */
[----:B------:R-:W-:Y:S01]  /*4420*/  FADD R9, R138, -12583039 ;  /* 0xcb40007f8a097421 */ /* 0x000fe20000000000 */
[----:B------:R-:W-:Y:S01]  /*4430*/  FFMA R12, R163, 1.4426950216293334961, -R12 ;  /* 0x3fb8aa3ba30c7823 */ /* 0x000fe2000000080c */
[----:B------:R-:W3:Y:S01]  /*4440*/  MUFU.EX2 R25, R25 ;  /* 0x0000001900197308 */ /* 0x000ee20000000800 */
[----:B------:R-:W-:Y:S01]  /*4450*/  FFMA.RM R8, R8, R5, 12582913 ;  /* 0x4b40000108087423 */ /* 0x000fe20000004005 */
[C---:B------:R-:W-:Y:S01]  /*4460*/  FFMA R9, R160.reuse, 1.4426950216293334961, -R9 ;  /* 0x3fb8aa3ba0097823 */ /* 0x040fe20000000809 */
[----:B------:R-:W-:Y:S01]  /*4470*/  SHF.L.U32 R162, R159, 0x17, RZ ;  /* 0x000000179fa27819 */ /* 0x000fe200000006ff */
[----:B------:R-:W-:Y:S01]  /*4480*/  FFMA R12, R163, 1.925963033500011079e-08, R12 ;  /* 0x32a57060a30c7823 */ /* 0x000fe2000000000c */
[----:B------:R-:W-:Y:S01]  /*4490*/  SHF.L.U32 R147, R147, 0x17, RZ ;  /* 0x0000001793937819 */ /* 0x000fe200000006ff */
[----:B------:R-:W-:Y:S01]  /*44a0*/  FFMA R9, R160, 1.925963033500011079e-08, R9 ;  /* 0x32a57060a0097823 */ /* 0x000fe20000000009 */
[----:B------:R-:W-:Y:S01]  /*44b0*/  FADD R160, R8, -12583039 ;  /* 0xcb40007f08a07421 */ /* 0x000fe20000000000 */
[----:B------:R-:W4:Y:S01]  /*44c0*/  MUFU.EX2 R24, R24 ;  /* 0x0000001800187308 */ /* 0x000f220000000800 */
[----:B-1----:R-:W-:Y:S01]  /*44d0*/  FFMA R137, R137, R162, RZ ;  /* 0x000000a289897223 */ /* 0x002fe200000000ff */
[----:B------:R-:W-:Y:S01]  /*44e0*/  SHF.L.U32 R146, R146, 0x17, RZ ;  /* 0x0000001792927819 */ /* 0x000fe200000006ff */
[----:B------:R-:W-:Y:S01]  /*44f0*/  FFMA R160, R161, 1.4426950216293334961, -R160 ;  /* 0x3fb8aa3ba1a07823 */ /* 0x000fe200000008a0 */
[----:B------:R-:W-:Y:S01]  /*4500*/  SHF.L.U32 R145, R145, 0x17, RZ ;  /* 0x0000001791917819 */ /* 0x000fe200000006ff */
[----:B--2---:R-:W-:Y:S01]  /*4510*/  FFMA R28, R28, R147, R137 ;  /* 0x000000931c1c7223 */ /* 0x004fe20000000089 */
[----:B------:R-:W-:Y:S01]  /*4520*/  SHF.L.U32 R144, R144, 0x17, RZ ;  /* 0x0000001790907819 */ /* 0x000fe200000006ff */
[----:B------:R-:W-:Y:S01]  /*4530*/  FFMA R160, R161, 1.925963033500011079e-08, R160 ;  /* 0x32a57060a1a07823 */ /* 0x000fe200000000a0 */
[----:B------:R-:W1:Y:S01]  /*4540*/  MUFU.EX2 R13, R13 ;  /* 0x0000000d000d7308 */ /* 0x000e620000000800 */
[----:B---3--:R-:W-:Y:S01]  /*4550*/  FFMA R25, R25, R146, R28 ;  /* 0x0000009219197223 */ /* 0x008fe2000000001c */
[----:B------:R-:W-:-:S02]  /*4560*/  SHF.L.U32 R139, R139, 0x17, RZ ;  /* 0x000000178b8b7819 */ /* 0x000fc400000006ff */
[----:B------:R-:W-:Y:S02]  /*4570*/  SHF.L.U32 R138, R138, 0x17, RZ ;  /* 0x000000178a8a7819 */ /* 0x000fe400000006ff */
[----:B------:R-:W-:Y:S02]  /*4580*/  SHF.L.U32 R5, R8, 0x17, RZ ;  /* 0x0000001708057819 */ /* 0x000fe400000006ff */
[----:B------:R-:W2:Y:S01]  /*4590*/  MUFU.EX2 R12, R12 ;  /* 0x0000000c000c7308 */ /* 0x000ea20000000800 */
[----:B----4-:R-:W-:-:S07]  /*45a0*/  FFMA R24, R24, R145, R25 ;  /* 0x0000009118187223 */ /* 0x010fce0000000019 */
[----:B------:R-:W3:Y:S01]  /*45b0*/  MUFU.EX2 R9, R9 ;  /* 0x0000000900097308 */ /* 0x000ee20000000800 */
[----:B-1----:R-:W-:-:S07]  /*45c0*/  FFMA R13, R13, R144, R24 ;  /* 0x000000900d0d7223 */ /* 0x002fce0000000018 */
[----:B------:R-:W1:Y:S01]  /*45d0*/  MUFU.EX2 R160, R160 ;  /* 0x000000a000a07308 */ /* 0x000e620000000800 */
[----:B--2---:R-:W-:-:S04]  /*45e0*/  FFMA R12, R12, R139, R13 ;  /* 0x0000008b0c0c7223 */ /* 0x004fc8000000000d */
[----:B---3--:R-:W-:-:S04]  /*45f0*/  FFMA R9, R9, R138, R12 ;  /* 0x0000008a09097223 */ /* 0x008fc8000000000c */
[----:B-1----:R-:W-:-:S07]  /*4600*/  FFMA R12, R160, R5, R9 ;  /* 0x00000005a00c7223 */ /* 0x002fce0000000009 */
.L_x_179:
[----:B------:R-:W-:Y:S05]  /*4610*/  BSYNC B0 ;  /* 0x0000000000007941 */ /* 0x000fea0003800000 */
.L_x_178:
[----:B-1----:R-:W1:Y:S01]  /*4620*/  SHFL.BFLY PT, R137, R12, 0x8, 0x1f ;  /* 0x0d001f000c897f89 */ /* 0x002e6200000e0000 */
[C---:B------:R-:W-:Y:S01]  /*4630*/  IADD3 R24, P1, R158.reuse, UR17, RZ ;  /* 0x000000119e187c10 */ /* 0x040fe2000ff3e0ff */
[----:B------:R-:W-:Y:S01]  /*4640*/  ULDC.64 UR4, c[0x0][0x2b8] ;  /* 0x0000ae0000047ab9 */ /* 0x000fe20000000a00 */
[C---:B------:R-:W-:Y:S01]  /*4650*/  ISETP.LT.AND P5, PT, R158.reuse, UR14, !P3 ;  /* 0x0000000e9e007c0c */ /* 0x040fe2000dfa1270 */
[----:B------:R-:W-:Y:S01]  /*4660*/  ULDC.64 UR6, c[0x0][0x290] ;  /* 0x0000a40000067ab9 */ /* 0x000fe20000000a00 */
[----:B------:R-:W-:Y:S02]  /*4670*/  LEA.HI.X.SX32 R25, R158, UR16, 0x1, P1 ;  /* 0x000000109e197c11 */ /* 0x000fe400088f0eff */
[----:B------:R-:W-:Y:S02]  /*4680*/  ISETP.LT.AND P4, PT, R148, UR14, P6 ;  /* 0x0000000e94007c0c */ /* 0x000fe4000b781270 */
[----:B------:R-:W-:Y:S01]  /*4690*/  F2FP.F16.F32.PACK_AB R135, R136, R135 ;  /* 0x000000878887723e */ /* 0x000fe200000000ff */
[----:B------:R-:W-:Y:S01]  /*46a0*/  IMAD.WIDE.U32 R138, R20, UR15, R24 ;  /* 0x0000000f148a7c25 */ /* 0x000fe2000f8e0018 */
[----:B------:R-:W-:-:S02]  /*46b0*/  F2FP.F16.F32.PACK_AB R133, R32, R133 ;  /* 0x000000852085723e */ /* 0x000fc400000000ff */
[----:B------:R-:W-:Y:S01]  /*46c0*/  F2FP.F16.F32.PACK_AB R134, R33, R134 ;  /* 0x000000862186723e */ /* 0x000fe200000000ff */
[----:B------:R-:W-:Y:S01]  /*46d0*/  IMAD.IADD R5, R21, 0x1, R139 ;  /* 0x0000000115057824 */ /* 0x000fe200078e028b */
[----:B------:R-:W-:Y:S01]  /*46e0*/  F2FP.F16.F32.PACK_AB R132, R29, R132 ;  /* 0x000000841d84723e */ /* 0x000fe200000000ff */
[----:B------:R-:W-:-:S04]  /*46f0*/  IMAD.WIDE.U32 R24, R2, UR15, R24 ;  /* 0x0000000f02187c25 */ /* 0x000fc8000f8e0018 */
[----:B-1----:R-:W-:Y:S01]  /*4700*/  FADD R137, R137, R12 ;  /* 0x0000000c89897221 */ /* 0x002fe20000000000 */
[----:B------:R-:W-:-:S04]  /*4710*/  LEA R12, P1, R138, UR10, 0x2 ;  /* 0x0000000a8a0c7c11 */ /* 0x000fc8000f8210ff */
[----:B------:R-:W1:Y:S01]  /*4720*/  SHFL.BFLY PT, R28, R137, 0x4, 0x1f ;  /* 0x0c801f00891c7f89 */ /* 0x000e6200000e0000 */
[----:B------:R-:W-:Y:S01]  /*4730*/  LEA.HI.X R13, R138, UR11, R5, 0x2, P1 ;  /* 0x0000000b8a0d7c11 */ /* 0x000fe200088f1405 */
[----:B------:R-:W-:Y:S01]  /*4740*/  IMAD.IADD R5, R3, 0x1, R25 ;  /* 0x0000000103057824 */ /* 0x000fe200078e0219 */
[----:B------:R-:W-:-:S03]  /*4750*/  LEA R138, P1, R24, UR8, 0x2 ;  /* 0x00000008188a7c11 */ /* 0x000fc6000f8210ff */
[----:B------:R-:W-:Y:S01]  /*4760*/  @P5 STG.E desc[UR12][R12.64], R4 ;  /* 0x000000040c005986 */ /* 0x000fe2000c10190c */
[----:B------:R-:W-:Y:S02]  /*4770*/  LEA.HI.X R139, R24, UR9, R5, 0x2, P1 ;  /* 0x00000009188b7c11 */ /* 0x000fe400088f1405 */
[----:B------:R-:W-:-:S04]  /*4780*/  IADD3 R24, P1, R16, UR4, RZ ;  /* 0x0000000410187c10 */ /* 0x000fc8000ff3e0ff */
[----:B------:R-:W-:Y:S01]  /*4790*/  IADD3.X R25, R17, UR5, RZ, P1, !PT ;  /* 0x0000000511197c10 */ /* 0x000fe20008ffe4ff */
[----:B-1----:R-:W-:Y:S01]  /*47a0*/  FADD R28, R137, R28 ;  /* 0x0000001c891c7221 */ /* 0x002fe20000000000 */
[----:B------:R-:W-:-:S04]  /*47b0*/  CS2R R136, SRZ ;  /* 0x0000000000887805 */ /* 0x000fc8000001ff00 */
[----:B------:R-:W1:Y:S02]  /*47c0*/  SHFL.BFLY PT, R9, R28, 0x2, 0x1f ;  /* 0x0c401f001c097f89 */ /* 0x000e6400000e0000 */
[----:B-1----:R-:W-:Y:S01]  /*47d0*/  FADD R9, R28, R9 ;  /* 0x000000091c097221 */ /* 0x002fe20000000000 */
[----:B------:R-:W-:-:S04]  /*47e0*/  IADD3 R28, P1, R156, UR6, RZ ;  /* 0x000000069c1c7c10 */ /* 0x000fc8000ff3e0ff */
[----:B------:R-:W1:Y:S01]  /*47f0*/  SHFL.BFLY PT, R8, R9, 0x1, 0x1f ;  /* 0x0c201f0009087f89 */ /* 0x000e6200000e0000 */
[----:B------:R-:W-:Y:S01]  /*4800*/  IADD3.X R29, R157, UR7, RZ, P1, !PT ;  /* 0x000000079d1d7c10 */ /* 0x000fe20008ffe4ff */
[----:B-1----:R-:W-:-:S05]  /*4810*/  FADD R8, R9, R8 ;  /* 0x0000000809087221 */ /* 0x002fca0000000000 */
[----:B------:R1:W-:Y:S01]  /*4820*/  @P5 STG.E desc[UR12][R138.64], R8 ;  /* 0x000000088a005986 */ /* 0x0003e2000c10190c */
[C---:B------:R-:W-:Y:S02]  /*4830*/  ISETP.LT.AND P5, PT, R158.reuse, UR14, P6 ;  /* 0x0000000e9e007c0c */ /* 0x040fe4000b7a1270 */
[----:B------:R-:W-:Y:S01]  /*4840*/  IADD3 R158, R158, 0x6, RZ ;  /* 0x000000069e9e7810 */ /* 0x000fe20007ffe0ff */
[----:B------:R2:W-:Y:S03]  /*4850*/  @P4 STG.E.128 desc[UR12][R16.64], R140 ;  /* 0x0000008c10004986 */ /* 0x0005e6000c101d0c */
[----:B------:R-:W-:-:S07]  /*4860*/  ISETP.LT.AND P4, PT, R158, UR14, P0 ;  /* 0x0000000e9e007c0c */ /* 0x000fce0008781270 */
[----:B------:R-:W-:Y:S01]  /*4870*/  @P5 STG.E.128 desc[UR12][R24.64], R132 ;  /* 0x0000008418005986 */ /* 0x000fe2000c101d0c */
[----:B-1----:R-:W-:-:S06]  /*4880*/  CS2R R138, SRZ ;  /* 0x00000000008a7805 */ /* 0x002fcc000001ff00 */
[----:B------:R-:W3:Y:S01]  /*4890*/  @P4 LDG.E.LTC128B.128 R136, desc[UR12][R28.64] ;  /* 0x0000000c1c884981 */ /* 0x000ee2000c1e1d20 */
[----:B------:R-:W-:Y:S01]  /*48a0*/  VIADD R156, R148, 0xa ;  /* 0x0000000a949c7836 */ /* 0x000fe20000000000 */
[----:B------:R-:W-:Y:S02]  /*48b0*/  IADD3 R32, P1, R154, UR6, RZ ;  /* 0x000000069a207c10 */ /* 0x000fe4000ff3e0ff */
[----:B--2---:R-:W-:Y:S02]  /*48c0*/  CS2R R140, SRZ ;  /* 0x00000000008c7805 */ /* 0x004fe4000001ff00 */
[----:B------:R-:W-:Y:S02]  /*48d0*/  CS2R R142, SRZ ;  /* 0x00000000008e7805 */ /* 0x000fe4000001ff00 */
[----:B------:R-:W-:Y:S02]  /*48e0*/  ISETP.LT.AND P4, PT, R156, UR14, P0 ;  /* 0x0000000e9c007c0c */ /* 0x000fe40008781270 */
[----:B------:R-:W-:-:S11]  /*48f0*/  IADD3.X R33, R155, UR7, RZ, P1, !PT ;  /* 0x000000079b217c10 */ /* 0x000fd60008ffe4ff */
[----:B------:R1:W5:Y:S01]  /*4900*/  @P4 LDG.E.LTC128B.128 R140, desc[UR12][R32.64] ;  /* 0x0000000c208c4981 */ /* 0x000362000c1e1d20 */
[----:B------:R-:W-:Y:S01]  /*4910*/  BSSY B0, `(.L_x_180) ;  /* 0x000008f000007945 */ /* 0x000fe20003800000 */
[----:B------:R-:W-:Y:S06]  /*4920*/  BAR.SYNC.DEFER_BLOCKING 0x0 ;  /* 0x0000000000007b1d */ /* 0x000fec0000010000 */
[----:B------:R-:W-:Y:S04]  /*4930*/  STS.64 [R0], R6 ;  /* 0x0000000600007388 */ /* 0x000fe80000000a00 */
[----:B------:R-:W-:Y:S04]  /*4940*/  STS.64 [R0+0x20], R10 ;  /* 0x0000200a00007388 */ /* 0x000fe80000000a00 */
[----:B------:R-:W-:Y:S04]  /*4950*/  STS.64 [R0+0x40], R14 ;  /* 0x0000400e00007388 */ /* 0x000fe80000000a00 */
[----:B------:R-:W-:Y:S04]  /*4960*/  STS.64 [R0+0x60], R18 ;  /* 0x0000601200007388 */ /* 0x000fe80000000a00 */
[----:B------:R-:W-:Y:S04]  /*4970*/  STS.64 [R151+0x80], R22 ;  /* 0x0000801697007388 */ /* 0x000fe80000000a00 */
[----:B------:R2:W-:Y:S04]  /*4980*/  STS.64 [R151+0xa0], R26 ;  /* 0x0000a01a97007388 */ /* 0x0005e80000000a00 */
[----:B------:R-:W-:Y:S04]  /*4990*/  STS.64 [R151+0xc0], R30 ;  /* 0x0000c01e97007388 */ /* 0x000fe80000000a00 */
[----:B------:R4:W-:Y:S01]  /*49a0*/  STS.64 [R151+0xe0], R34 ;  /* 0x0000e02297007388 */ /* 0x0009e20000000a00 */
[----:B------:R-:W-:Y:S01]  /*49b0*/  BAR.SYNC.DEFER_BLOCKING 0x0 ;  /* 0x0000000000007b1d */ /* 0x000fe20000010000 */
[----:B--2---:R-:W-:Y:S01]  /*49c0*/  IMAD.MOV.U32 R27, RZ, RZ, RZ ;  /* 0x000000ffff1b7224 */ /* 0x004fe200078e00ff */
[----:B----4-:R-:W-:-:S04]  /*49d0*/  MOV R34, 0xff7fffff ;  /* 0xff7fffff00227802 */ /* 0x010fc80000000f00 */
[----:B------:R-:W2:Y:S04]  /*49e0*/  LDS.128 R144, [R152] ;  /* 0x0000000098907984 */ /* 0x000ea80000000c00 */
[----:B------:R-:W4:Y:S01]  /*49f0*/  LDS.128 R132, [R153] ;  /* 0x0000000099847984 */ /* 0x000f220000000c00 */
[--C-:B---3--:R-:W-:Y:S02]  /*4a00*/  HADD2.F32 R8, -RZ, R136.reuse.H0_H0 ;  /* 0x20000088ff087230 */ /* 0x108fe40000004100 */
[----:B------:R-:W-:Y:S02]  /*4a10*/  HADD2.F32 R12, -RZ, R136.H1_H1 ;  /* 0x30000088ff0c7230 */ /* 0x000fe40000004100 */
[--C-:B------:R-:W-:Y:S02]  /*4a20*/  HADD2.F32 R4, -RZ, R137.reuse.H0_H0 ;  /* 0x20000089ff047230 */ /* 0x100fe40000004100 */
[----:B------:R-:W-:Y:S01]  /*4a30*/  FMUL R5, R8, R149 ;  /* 0x0000009508057220 */ /* 0x000fe20000400000 */
[----:B------:R-:W-:-:S02]  /*4a40*/  HADD2.F32 R6, -RZ, R137.H1_H1 ;  /* 0x30000089ff067230 */ /* 0x000fc40000004100 */
[-C--:B------:R-:W-:Y:S01]  /*4a50*/  FMUL R12, R12, R149.reuse ;  /* 0x000000950c0c7220 */ /* 0x080fe20000400000 */
[--C-:B------:R-:W-:Y:S02]  /*4a60*/  HADD2.F32 R8, -RZ, R138.reuse.H0_H0 ;  /* 0x2000008aff087230 */ /* 0x100fe40000004100 */
[-C--:B------:R-:W-:Y:S01]  /*4a70*/  FMUL R7, R4, R149.reuse ;  /* 0x0000009504077220 */ /* 0x080fe20000400000 */
[-C--:B--2---:R-:W-:Y:S01]  /*4a80*/  FFMA R5, R144, R150.reuse, R5 ;  /* 0x0000009690057223 */ /* 0x084fe20000000005 */
[-C--:B------:R-:W-:Y:S01]  /*4a90*/  FMUL R6, R6, R149.reuse ;  /* 0x0000009506067220 */ /* 0x080fe20000400000 */
[-C--:B------:R-:W-:Y:S01]  /*4aa0*/  FFMA R12, R145, R150.reuse, R12 ;  /* 0x00000096910c7223 */ /* 0x080fe2000000000c */
[----:B------:R-:W-:Y:S02]  /*4ab0*/  HADD2.F32 R138, -RZ, R138.H1_H1 ;  /* 0x3000008aff8a7230 */ /* 0x000fe40000004100 */
[-C--:B------:R-:W-:Y:S01]  /*4ac0*/  FFMA R4, R146, R150.reuse, R7 ;  /* 0x0000009692047223 */ /* 0x080fe20000000007 */
[----:B------:R-:W-:Y:S01]  /*4ad0*/  FFMA R147, R147, R150, R6 ;  /* 0x0000009693937223 */ /* 0x000fe20000000006 */
[----:B------:R-:W-:Y:S01]  /*4ae0*/  FMUL R7, R8, R149 ;  /* 0x0000009508077220 */ /* 0x000fe20000400000 */
[----:B------:R-:W-:Y:S01]  /*4af0*/  F2FP.F16.F32.PACK_AB R5, R12, R5 ;  /* 0x000000050c05723e */ /* 0x000fe200000000ff */
[----:B------:R-:W-:Y:S01]  /*4b00*/  FMUL R138, R138, R149 ;  /* 0x000000958a8a7220 */ /* 0x000fe20000400000 */
[--C-:B------:R-:W-:Y:S01]  /*4b10*/  HADD2.F32 R10, -RZ, R139.reuse.H0_H0 ;  /* 0x2000008bff0a7230 */ /* 0x100fe20000004100 */
[----:B------:R-:W-:Y:S01]  /*4b20*/  F2FP.F16.F32.PACK_AB R4, R147, R4 ;  /* 0x000000049304723e */ /* 0x000fe200000000ff */
[----:B------:R-:W-:-:S02]  /*4b30*/  HADD2.F32 R6, -RZ, R139.H1_H1 ;  /* 0x3000008bff067230 */ /* 0x000fc40000004100 */
[-C--:B----4-:R-:W-:Y:S01]  /*4b40*/  FFMA R138, R133, R150.reuse, R138 ;  /* 0x00000096858a7223 */ /* 0x090fe2000000008a */
[--C-:B------:R-:W-:Y:S02]  /*4b50*/  HADD2.F32 R12, -RZ, R5.reuse.H0_H0 ;  /* 0x20000005ff0c7230 */ /* 0x100fe40000004100 */
[-C--:B------:R-:W-:Y:S01]  /*4b60*/  FMUL R9, R10, R149.reuse ;  /* 0x000000950a097220 */ /* 0x080fe20000400000 */
[----:B------:R-:W-:Y:S02]  /*4b70*/  HADD2.F32 R13, -RZ, R5.H1_H1 ;  /* 0x30000005ff0d7230 */ /* 0x000fe40000004100 */
[-C--:B------:R-:W-:Y:S01]  /*4b80*/  FFMA R5, R132, R150.reuse, R7 ;  /* 0x0000009684057223 */ /* 0x080fe20000000007 */
[--C-:B------:R-:W-:Y:S02]  /*4b90*/  HADD2.F32 R14, -RZ, R4.reuse.H0_H0 ;  /* 0x20000004ff0e7230 */ /* 0x100fe40000004100 */
[----:B------:R-:W-:Y:S01]  /*4ba0*/  FMUL R6, R6, R149 ;  /* 0x0000009506067220 */ /* 0x000fe20000400000 */
[----:B------:R-:W-:Y:S01]  /*4bb0*/  HADD2.F32 R15, -RZ, R4.H1_H1 ;  /* 0x30000004ff0f7230 */ /* 0x000fe20000004100 */
[----:B------:R-:W-:Y:S01]  /*4bc0*/  @!P2 FMNMX R7, R12, R13, !PT ;  /* 0x0000000d0c07a209 */ /* 0x000fe20007800000 */
[-C--:B------:R-:W-:Y:S01]  /*4bd0*/  FFMA R9, R134, R150.reuse, R9 ;  /* 0x0000009686097223 */ /* 0x080fe20000000009 */
[----:B------:R-:W-:Y:S01]  /*4be0*/  F2FP.F16.F32.PACK_AB R5, R138, R5 ;  /* 0x000000058a05723e */ /* 0x000fe200000000ff */
[----:B------:R-:W-:Y:S01]  /*4bf0*/  FFMA R6, R135, R150, R6 ;  /* 0x0000009687067223 */ /* 0x000fe20000000006 */
[----:B------:R-:W-:-:S03]  /*4c00*/  @!P2 FMNMX R4, R14, R7, !PT ;  /* 0x000000070e04a209 */ /* 0x000fc60007800000 */
[--C-:B------:R-:W-:Y:S01]  /*4c10*/  HADD2.F32 R18, -RZ, R5.reuse.H0_H0 ;  /* 0x20000005ff127230 */ /* 0x100fe20000004100 */
[----:B------:R-:W-:Y:S01]  /*4c20*/  @!P2 FMNMX R7, R15, R4, !PT ;  /* 0x000000040f07a209 */ /* 0x000fe20007800000 */
[----:B------:R-:W-:Y:S01]  /*4c30*/  HADD2.F32 R23, -RZ, R5.H1_H1 ;  /* 0x30000005ff177230 */ /* 0x000fe20000004100 */
[----:B------:R-:W-:Y:S02]  /*4c40*/  F2FP.F16.F32.PACK_AB R4, R6, R9 ;  /* 0x000000090604723e */ /* 0x000fe400000000ff */
[----:B------:R-:W-:Y:S01]  /*4c50*/  @!P2 FMNMX R6, R18, R7, !PT ;  /* 0x000000071206a209 */ /* 0x000fe20007800000 */
[----:B------:R-:W-:Y:S02]  /*4c60*/  LDS.128 R8, [R152+0x440] ;  /* 0x0004400098087984 */ /* 0x000fe40000000c00 */
[--C-:B------:R-:W-:Y:S01]  /*4c70*/  HADD2.F32 R19, -RZ, R4.reuse.H0_H0 ;  /* 0x20000004ff137230 */ /* 0x100fe20000004100 */
[----:B------:R-:W-:Y:S01]  /*4c80*/  @!P2 FMNMX R6, R23, R6, !PT ;  /* 0x000000061706a209 */ /* 0x000fe20007800000 */
[----:B------:R-:W-:-:S03]  /*4c90*/  HADD2.F32 R22, -RZ, R4.H1_H1 ;  /* 0x30000004ff167230 */ /* 0x000fc60000004100 */
[----:B------:R-:W-:-:S04]  /*4ca0*/  @!P2 FMNMX R5, R19, R6, !PT ;  /* 0x000000061305a209 */ /* 0x000fc80007800000 */
[----:B------:R-:W-:Y:S02]  /*4cb0*/  @!P2 FMNMX R34, R22, R5, !PT ;  /* 0x000000051622a209 */ /* 0x000fe40007800000 */
[----:B------:R-:W-:Y:S04]  /*4cc0*/  LDS.128 R4, [R153+0x440] ;  /* 0x0004400099047984 */ /* 0x000fe80000000c00 */
[----:B------:R-:W2:Y:S02]  /*4cd0*/  SHFL.BFLY PT, R35, R34, 0x8, 0x1f ;  /* 0x0d001f0022237f89 */ /* 0x000ea400000e0000 */
[----:B--2---:R-:W-:-:S05]  /*4ce0*/  FMNMX R35, R35, R34, !PT ;  /* 0x0000002223237209 */ /* 0x004fca0007800000 */
[----:B------:R-:W2:Y:S02]  /*4cf0*/  SHFL.BFLY PT, R30, R35, 0x4, 0x1f ;  /* 0x0c801f00231e7f89 */ /* 0x000ea400000e0000 */
[----:B--2---:R-:W-:-:S05]  /*4d00*/  FMNMX R30, R35, R30, !PT ;  /* 0x0000001e231e7209 */ /* 0x004fca0007800000 */
[----:B------:R-:W2:Y:S02]  /*4d10*/  SHFL.BFLY PT, R31, R30, 0x2, 0x1f ;  /* 0x0c401f001e1f7f89 */ /* 0x000ea400000e0000 */
[----:B--2---:R-:W-:-:S05]  /*4d20*/  FMNMX R31, R30, R31, !PT ;  /* 0x0000001f1e1f7209 */ /* 0x004fca0007800000 */
[----:B------:R-:W2:Y:S02]  /*4d30*/  SHFL.BFLY PT, R26, R31, 0x1, 0x1f ;  /* 0x0c201f001f1a7f89 */ /* 0x000ea400000e0000 */
[----:B--2---:R-:W-:Y:S01]  /*4d40*/  FMNMX R26, R31, R26, !PT ;  /* 0x0000001a1f1a7209 */ /* 0x004fe20007800000 */
[----:B-1----:R-:W-:Y:S06]  /*4d50*/  @P2 BRA `(.L_x_181) ;  /* 0x0000000400282947 */ /* 0x002fec0003800000 */
        /* <DEDUP_REMOVED lines=10> */
[----:B------:R-:W-:Y:S01]  /*4e00*/  FADD R154, R19, -R26 ;  /* 0x8000001a139a7221 */ /* 0x000fe20000000000 */
[-C--:B------:R-:W-:Y:S01]  /*4e10*/  FFMA.RM R144, R144, R27.reuse, 12582913 ;  /* 0x4b40000190907423 */ /* 0x080fe2000000401b */
[-C--:B------:R-:W-:Y:S01]  /*4e20*/  FFMA.RM R145, R134, R27.reuse, 12582913 ;  /* 0x4b40000186917423 */ /* 0x080fe2000000401b */
[----:B------:R-:W-:Y:S01]  /*4e30*/  FADD R132, R146, -12583039 ;  /* 0xcb40007f92847421 */ /* 0x000fe20000000000 */
[-C--:B------:R-:W-:Y:S01]  /*4e40*/  FFMA.SAT R138, R160, R30.reuse, 0.5 ;  /* 0x3f000000a08a7423 */ /* 0x080fe2000000201e */
[----:B------:R-:W-:Y:S01]  /*4e50*/  FADD R133, R144, -12583039 ;  /* 0xcb40007f90857421 */ /* 0x000fe20000000000 */
[----:B------:R-:W-:Y:S01]  /*4e60*/  FADD R134, R145, -12583039 ;  /* 0xcb40007f91867421 */ /* 0x000fe20000000000 */
[----:B------:R-:W-:Y:S01]  /*4e70*/  FFMA R135, R31, 1.4426950216293334961, -R132 ;  /* 0x3fb8aa3b1f877823 */ /* 0x000fe20000000884 */
[----:B------:R-:W-:Y:S01]  /*4e80*/  FADD R155, R23, -R26 ;  /* 0x8000001a179b7221 */ /* 0x000fe20000000000 */
[C---:B------:R-:W-:Y:S01]  /*4e90*/  FFMA R133, R34.reuse, 1.4426950216293334961, -R133 ;  /* 0x3fb8aa3b22857823 */ /* 0x040fe20000000885 */
[----:B------:R-:W-:Y:S01]  /*4ea0*/  FFMA R134, R35, 1.4426950216293334961, -R134 ;  /* 0x3fb8aa3b23867823 */ /* 0x000fe20000000886 */
[----:B------:R-:W-:Y:S01]  /*4eb0*/  FFMA R135, R31, 1.925963033500011079e-08, R135 ;  /* 0x32a570601f877823 */ /* 0x000fe20000000087 */
[----:B------:R-:W-:Y:S01]  /*4ec0*/  FADD R31, R15, -R26 ;  /* 0x8000001a0f1f7221 */ /* 0x000fe20000000000 */
[----:B------:R-:W-:Y:S01]  /*4ed0*/  FFMA R133, R34, 1.925963033500011079e-08, R133 ;  /* 0x32a5706022857823 */ /* 0x000fe20000000085 */
[-C--:B------:R-:W-:Y:S01]  /*4ee0*/  FFMA.SAT R136, R154, R30.reuse, 0.5 ;  /* 0x3f0000009a887423 */ /* 0x080fe2000000201e */
[----:B------:R-:W-:Y:S01]  /*4ef0*/  FFMA R134, R35, 1.925963033500011079e-08, R134 ;  /* 0x32a5706023867823 */ /* 0x000fe20000000086 */
[-C--:B------:R-:W-:Y:S01]  /*4f00*/  FFMA.SAT R132, R31, R30.reuse, 0.5 ;  /* 0x3f0000001f847423 */ /* 0x080fe2000000201e */
[-C--:B------:R-:W-:Y:S01]  /*4f10*/  FFMA.RM R138, R138, R27.reuse, 12582913 ;  /* 0x4b4000018a8a7423 */ /* 0x080fe2000000401b */
[-C--:B------:R-:W-:Y:S01]  /*4f20*/  FFMA.SAT R34, R155, R30.reuse, 0.5 ;  /* 0x3f0000009b227423 */ /* 0x080fe2000000201e */
[----:B------:R-:W1:Y:S01]  /*4f30*/  MUFU.EX2 R135, R135 ;  /* 0x0000008700877308 */ /* 0x000e620000000800 */
[-C--:B------:R-:W-:Y:S01]  /*4f40*/  FFMA.RM R139, R132, R27.reuse, 12582913 ;  /* 0x4b400001848b7423 */ /* 0x080fe2000000401b */
[-C--:B------:R-:W-:Y:S01]  /*4f50*/  FFMA.RM R136, R136, R27.reuse, 12582913 ;  /* 0x4b40000188887423 */ /* 0x080fe2000000401b */
[----:B------:R-:W-:Y:S01]  /*4f60*/  FADD R35, R138, -12583039 ;  /* 0xcb40007f8a237421 */ /* 0x000fe20000000000 */
[-C--:B------:R-:W-:Y:S01]  /*4f70*/  FFMA.RM R137, R34, R27.reuse, 12582913 ;  /* 0x4b40000122897423 */ /* 0x080fe2000000401b */
[----:B------:R-:W-:Y:S01]  /*4f80*/  FADD R132, R139, -12583039 ;  /* 0xcb40007f8b847421 */ /* 0x000fe20000000000 */
[----:B------:R-:W-:Y:S01]  /*4f90*/  FADD R147, R22, -R26 ;  /* 0x8000001a16937221 */ /* 0x000fe20000000000 */
[C---:B------:R-:W-:Y:S01]  /*4fa0*/  FFMA R35, R160.reuse, 1.4426950216293334961, -R35 ;  /* 0x3fb8aa3ba0237823 */ /* 0x040fe20000000823 */
[----:B------:R-:W2:Y:S01]  /*4fb0*/  MUFU.EX2 R134, R134 ;  /* 0x0000008600867308 */ /* 0x000ea20000000800 */
[----:B------:R-:W-:Y:S01]  /*4fc0*/  FFMA R132, R31, 1.4426950216293334961, -R132 ;  /* 0x3fb8aa3b1f847823 */ /* 0x000fe20000000884 */
[----:B------:R-:W-:Y:S01]  /*4fd0*/  FADD R34, R137, -12583039 ;  /* 0xcb40007f89227421 */ /* 0x000fe20000000000 */
[----:B------:R-:W-:Y:S01]  /*4fe0*/  FFMA.SAT R30, R147, R30, 0.5 ;  /* 0x3f000000931e7423 */ /* 0x000fe2000000201e */
[----:B------:R-:W-:Y:S01]  /*4ff0*/  FFMA R35, R160, 1.925963033500011079e-08, R35 ;  /* 0x32a57060a0237823 */ /* 0x000fe20000000023 */
        /* <DEDUP_REMOVED lines=32> */
.L_x_181:
[----:B------:R-:W-:Y:S05]  /*5200*/  BSYNC B0 ;  /* 0x0000000000007941 */ /* 0x000fea0003800000 */
.L_x_180:
[--C-:B-----5:R-:W-:Y:S01]  /*5210*/  HADD2.F32 R30, -RZ, R140.reuse.H0_H0 ;  /* 0x2000008cff1e7230 */ /* 0x120fe20000004100 */
[C---:B------:R-:W-:Y:S01]  /*5220*/  IADD3 R138, P1, R158.reuse, UR17, RZ ;  /* 0x000000119e8a7c10 */ /* 0x040fe2000ff3e0ff */
[----:B------:R-:W-:Y:S01]  /*5230*/  HADD2.F32 R140, -RZ, R140.H1_H1 ;  /* 0x3000008cff8c7230 */ /* 0x000fe20000004100 */
[----:B------:R-:W-:Y:S01]  /*5240*/  ISETP.LT.AND P5, PT, R158, UR14, !P3 ;  /* 0x0000000e9e007c0c */ /* 0x000fe2000dfa1270 */
[--C-:B------:R-:W-:Y:S02]  /*5250*/  HADD2.F32 R134, -RZ, R141.reuse.H1_H1 ;  /* 0x3000008dff867230 */ /* 0x100fe40000004100 */
[-C--:B------:R-:W-:Y:S01]  /*5260*/  FMUL R31, R30, R149.reuse ;  /* 0x000000951e1f7220 */ /* 0x080fe20000400000 */
[----:B------:R-:W-:Y:S02]  /*5270*/  HADD2.F32 R34, -RZ, R141.H0_H0 ;  /* 0x2000008dff227230 */ /* 0x000fe40000004100 */
[----:B------:R-:W-:Y:S01]  /*5280*/  FMUL R140, R140, R149 ;  /* 0x000000958c8c7220 */ /* 0x000fe20000400000 */
[----:B------:R-:W-:-:S02]  /*5290*/  HADD2.F32 R132, -RZ, R142.H0_H0 ;  /* 0x2000008eff847230 */ /* 0x000fc40000004100 */
[-C--:B------:R-:W-:Y:S01]  /*52a0*/  FMUL R134, R134, R149.reuse ;  /* 0x0000009586867220 */ /* 0x080fe20000400000 */
[-C--:B------:R-:W-:Y:S01]  /*52b0*/  FFMA R8, R8, R150.reuse, R31 ;  /* 0x0000009608087223 */ /* 0x080fe2000000001f */
[-C--:B------:R-:W-:Y:S01]  /*52c0*/  FMUL R35, R34, R149.reuse ;  /* 0x0000009522237220 */ /* 0x080fe20000400000 */
[-C--:B------:R-:W-:Y:S01]  /*52d0*/  FFMA R9, R9, R150.reuse, R140 ;  /* 0x0000009609097223 */ /* 0x080fe2000000008c */
[-C--:B------:R-:W-:Y:S01]  /*52e0*/  FFMA R31, R11, R150.reuse, R134 ;  /* 0x000000960b1f7223 */ /* 0x080fe20000000086 */
[-C--:B------:R-:W-:Y:S01]  /*52f0*/  FMUL R11, R132, R149.reuse ;  /* 0x00000095840b7220 */ /* 0x080fe20000400000 */
[----:B------:R-:W-:Y:S01]  /*5300*/  FFMA R10, R10, R150, R35 ;  /* 0x000000960a0a7223 */ /* 0x000fe20000000023 */
[----:B------:R-:W-:Y:S01]  /*5310*/  HADD2.F32 R142, -RZ, R142.H1_H1 ;  /* 0x3000008eff8e7230 */ /* 0x000fe20000004100 */
[----:B------:R-:W-:Y:S01]  /*5320*/  F2FP.F16.F32.PACK_AB R8, R9, R8 ;  /* 0x000000080908723e */ /* 0x000fe200000000ff */
[----:B------:R-:W-:Y:S02]  /*5330*/  HADD2.F32 R30, -RZ, R143.H0_H0 ;  /* 0x2000008fff1e7230 */ /* 0x000fe40000004100 */
[----:B------:R-:W-:Y:S01]  /*5340*/  FFMA R11, R4, R150, R11 ;  /* 0x00000096040b7223 */ /* 0x000fe2000000000b */
[----:B------:R-:W-:Y:S01]  /*5350*/  F2FP.F16.F32.PACK_AB R4, R31, R10 ;  /* 0x0000000a1f04723e */ /* 0x000fe200000000ff */
[----:B------:R-:W-:Y:S01]  /*5360*/  FMUL R142, R142, R149 ;  /* 0x000000958e8e7220 */ /* 0x000fe20000400000 */
[----:B------:R-:W-:-:S02]  /*5370*/  HADD2.F32 R9, -RZ, R8.H0_H0 ;  /* 0x20000008ff097230 */ /* 0x000fc40000004100 */
[-C--:B------:R-:W-:Y:S01]  /*5380*/  FMUL R31, R30, R149.reuse ;  /* 0x000000951e1f7220 */ /* 0x080fe20000400000 */
[----:B------:R-:W-:Y:S02]  /*5390*/  HADD2.F32 R8, -RZ, R8.H1_H1 ;  /* 0x30000008ff087230 */ /* 0x000fe40000004100 */
[-C--:B------:R-:W-:Y:S01]  /*53a0*/  FFMA R142, R5, R150.reuse, R142 ;  /* 0x00000096058e7223 */ /* 0x080fe2000000008e */
[----:B------:R-:W-:Y:S02]  /*53b0*/  HADD2.F32 R10, -RZ, R143.H1_H1 ;  /* 0x3000008fff0a7230 */ /* 0x000fe40000004100 */
[----:B------:R-:W-:Y:S01]  /*53c0*/  FFMA R31, R6, R150, R31 ;  /* 0x00000096061f7223 */ /* 0x000fe2000000001f */
[--C-:B------:R-:W-:Y:S01]  /*53d0*/  HADD2.F32 R6, -RZ, R4.reuse.H0_H0 ;  /* 0x20000004ff067230 */ /* 0x100fe20000004100 */
[----:B------:R-:W-:Y:S01]  /*53e0*/  @!P2 FMNMX R35, R9, R8, !PT ;  /* 0x000000080923a209 */ /* 0x000fe20007800000 */
[----:B------:R-:W1:Y:S01]  /*53f0*/  SHFL.BFLY PT, R34, R27, 0x8, 0x1f ;  /* 0x0d001f001b227f89 */ /* 0x000e6200000e0000 */
        /* <DEDUP_REMOVED lines=8> */
[----:B------:R-:W-:Y:S01]  /*5480*/  BSSY B0, `(.L_x_182) ;  /* 0x0000073000007945 */ /* 0x000fe20003800000 */
[----:B------:R-:W-:Y:S01]  /*5490*/  F2FP.F16.F32.PACK_AB R4, R30, R31 ;  /* 0x0000001f1e04723e */ /* 0x000fe200000000ff */
[----:B------:R-:W-:Y:S01]  /*54a0*/  HADD2.F32 R31, -RZ, R5.H1_H1 ;  /* 0x30000005ff1f7230 */ /* 0x000fe20000004100 */
[----:B------:R-:W-:-:S02]  /*54b0*/  @!P2 FMNMX R30, R10, R7, !PT ;  /* 0x000000070a1ea209 */ /* 0x000fc40007800000 */
[----:B------:R-:W-:Y:S01]  /*54c0*/  LEA.HI.X.SX32 R139, R158, UR16, 0x1, P1 ;  /* 0x000000109e8b7c11 */ /* 0x000fe200088f0eff */
[--C-:B------:R-:W-:Y:S01]  /*54d0*/  HADD2.F32 R7, -RZ, R4.reuse.H0_H0 ;  /* 0x20000004ff077230 */ /* 0x100fe20000004100 */
[----:B------:R-:W-:Y:S01]  /*54e0*/  @!P2 FMNMX R30, R31, R30, !PT ;  /* 0x0000001e1f1ea209 */ /* 0x000fe20007800000 */
[----:B------:R-:W-:Y:S01]  /*54f0*/  HADD2.F32 R4, -RZ, R4.H1_H1 ;  /* 0x30000004ff047230 */ /* 0x000fe20000004100 */
[----:B------:R-:W-:Y:S01]  /*5500*/  F2FP.F16.F32.PACK_AB R12, R13, R12 ;  /* 0x0000000c0d0c723e */ /* 0x000fe200000000ff */
[--C-:B------:R-:W-:Y:S01]  /*5510*/  IMAD.WIDE.U32 R140, R20, UR15, R138.reuse ;  /* 0x0000000f148c7c25 */ /* 0x100fe2000f8e008a */
[----:B------:R-:W-:Y:S02]  /*5520*/  @!P2 FMNMX R5, R7, R30, !PT ;  /* 0x0000001e0705a209 */ /* 0x000fe40007800000 */
[----:B------:R-:W-:Y:S01]  /*5530*/  F2FP.F16.F32.PACK_AB R13, R15, R14 ;  /* 0x0000000e0f0d723e */ /* 0x000fe200000000ff */
[----:B------:R-:W-:Y:S01]  /*5540*/  IMAD.WIDE.U32 R138, R2, UR15, R138 ;  /* 0x0000000f028a7c25 */ /* 0x000fe2000f8e008a */
[----:B------:R-:W-:-:S03]  /*5550*/  @!P2 FMNMX R134, R4, R5, !PT ;  /* 0x000000050486a209 */ /* 0x000fc60007800000 */
[----:B-1----:R-:W-:Y:S01]  /*5560*/  FADD R34, R34, R27 ;  /* 0x0000001b22227221 */ /* 0x002fe20000000000 */
[----:B------:R-:W-:Y:S02]  /*5570*/  LEA R136, P4, R140, UR10, 0x2 ;  /* 0x0000000a8c887c11 */ /* 0x000fe4000f8810ff */
[----:B------:R-:W-:Y:S01]  /*5580*/  F2FP.F16.F32.PACK_AB R15, R22, R19 ;  /* 0x00000013160f723e */ /* 0x000fe200000000ff */
[----:B------:R-:W1:Y:S01]  /*5590*/  SHFL.BFLY PT, R133, R134, 0x8, 0x1f ;  /* 0x0d001f0086857f89 */ /* 0x000e6200000e0000 */
[----:B------:R-:W-:Y:S02]  /*55a0*/  F2FP.F16.F32.PACK_AB R14, R23, R18 ;  /* 0x00000012170e723e */ /* 0x000fe400000000ff */
[----:B------:R-:W-:Y:S01]  /*55b0*/  MOV R19, RZ ;  /* 0x000000ff00137202 */ /* 0x000fe20000000f00 */
[----:B------:R-:W2:Y:S01]  /*55c0*/  SHFL.BFLY PT, R5, R34, 0x4, 0x1f ;  /* 0x0c801f0022057f89 */ /* 0x000ea200000e0000 */
[----:B-1----:R-:W-:Y:S02]  /*55d0*/  FMNMX R133, R133, R134, !PT ;  /* 0x0000008685857209 */ /* 0x002fe40007800000 */
[----:B------:R-:W-:Y:S01]  /*55e0*/  LEA R134, P1, R138, UR8, 0x2 ;  /* 0x000000088a867c11 */ /* 0x000fe2000f8210ff */
[----:B--2---:R-:W-:-:S02]  /*55f0*/  FADD R27, R34, R5 ;  /* 0x00000005221b7221 */ /* 0x004fc40000000000 */
[----:B------:R-:W1:Y:S04]  /*5600*/  SHFL.BFLY PT, R30, R133, 0x4, 0x1f ;  /* 0x0c801f00851e7f89 */ /* 0x000e6800000e0000 */
[----:B------:R-:W2:Y:S01]  /*5610*/  SHFL.BFLY PT, R132, R27, 0x2, 0x1f ;  /* 0x0c401f001b847f89 */ /* 0x000ea200000e0000 */
[----:B-1----:R-:W-:Y:S01]  /*5620*/  FMNMX R30, R133, R30, !PT ;  /* 0x0000001e851e7209 */ /* 0x002fe20007800000 */
[----:B--2---:R-:W-:-:S04]  /*5630*/  FADD R132, R27, R132 ;  /* 0x000000841b847221 */ /* 0x004fc80000000000 */
[----:B------:R-:W1:Y:S01]  /*5640*/  SHFL.BFLY PT, R5, R30, 0x2, 0x1f ;  /* 0x0c401f001e057f89 */ /* 0x000e6200000e0000 */
[----:B------:R-:W-:-:S03]  /*5650*/  IADD3 R27, R21, R141, RZ ;  /* 0x0000008d151b7210 */ /* 0x000fc60007ffe0ff */
[----:B------:R-:W2:Y:S01]  /*5660*/  SHFL.BFLY PT, R35, R132, 0x1, 0x1f ;  /* 0x0c201f0084237f89 */ /* 0x000ea200000e0000 */
[----:B------:R-:W-:-:S05]  /*5670*/  LEA.HI.X R137, R140, UR11, R27, 0x2, P4 ;  /* 0x0000000b8c897c11 */ /* 0x000fca000a0f141b */
[----:B------:R-:W-:Y:S01]  /*5680*/  @P5 STG.E desc[UR12][R136.64], R26 ;  /* 0x0000001a88005986 */ /* 0x000fe2000c10190c */
[----:B-1----:R-:W-:Y:S02]  /*5690*/  FMNMX R5, R30, R5, !PT ;  /* 0x000000051e057209 */ /* 0x002fe40007800000 */
[----:B------:R-:W-:Y:S01]  /*56a0*/  IADD3 R30, R3, R139, RZ ;  /* 0x0000008b031e7210 */ /* 0x000fe20007ffe0ff */
[----:B--2---:R-:W-:Y:S02]  /*56b0*/  FADD R35, R132, R35 ;  /* 0x0000002384237221 */ /* 0x004fe40000000000 */
[----:B------:R-:W1:Y:S01]  /*56c0*/  SHFL.BFLY PT, R34, R5, 0x1, 0x1f ;  /* 0x0c201f0005227f89 */ /* 0x000e6200000e0000 */
[----:B------:R-:W-:-:S05]  /*56d0*/  LEA.HI.X R135, R138, UR9, R30, 0x2, P1 ;  /* 0x000000098a877c11 */ /* 0x000fca00088f141e */
[----:B------:R2:W-:Y:S01]  /*56e0*/  @P5 STG.E desc[UR12][R134.64], R35 ;  /* 0x0000002386005986 */ /* 0x0005e2000c10190c */
[----:B-1----:R-:W-:Y:S01]  /*56f0*/  FMNMX R34, R5, R34, !PT ;  /* 0x0000002205227209 */ /* 0x002fe20007800000 */
        /* <DEDUP_REMOVED lines=15> */
[-C--:B--2---:R-:W-:Y:S01]  /*57f0*/  FFMA.SAT R134, R142, R18.reuse, 0.5 ;  /* 0x3f0000008e867423 */ /* 0x084fe20000002012 */
        /* <DEDUP_REMOVED lines=59> */
.L_x_183:
[----:B------:R-:W-:Y:S05]  /*5bb0*/  BSYNC B0 ;  /* 0x0000000000007941 */ /* 0x000fea0003800000 */
.L_x_182:
[----:B------:R-:W1:Y:S01]  /*5bc0*/  SHFL.BFLY PT, R22, R19, 0x8, 0x1f ;  /* 0x0d001f0013167f89 */ /* 0x000e6200000e0000 */
[C---:B------:R-:W-:Y:S01]  /*5bd0*/  IADD3 R26, P1, R156.reuse, UR17, RZ ;  /* 0x000000119c1a7c10 */ /* 0x040fe2000ff3e0ff */
[----:B------:R-:W-:Y:S01]  /*5be0*/  ULDC.64 UR4, c[0x0][0x2d0] ;  /* 0x0000b40000047ab9 */ /* 0x000fe20000000a00 */
[C---:B------:R-:W-:Y:S02]  /*5bf0*/  ISETP.LT.AND P5, PT, R156.reuse, UR14, !P3 ;  /* 0x0000000e9c007c0c */ /* 0x040fe4000dfa1270 */
[----:B------:R-:W-:Y:S02]  /*5c00*/  LEA.HI.X.SX32 R27, R156, UR16, 0x1, P1 ;  /* 0x000000109c1b7c11 */ /* 0x000fe400088f0eff */
[----:B------:R-:W-:Y:S02]  /*5c10*/  F2FP.F16.F32.PACK_AB R7, R4, R7 ;  /* 0x000000070407723e */ /* 0x000fe400000000ff */
[----:B------:R-:W-:Y:S01]  /*5c20*/  F2FP.F16.F32.PACK_AB R4, R8, R9 ;  /* 0x000000090804723e */ /* 0x000fe200000000ff */
[----:B------:R-:W-:Y:S01]  /*5c30*/  IMAD.WIDE.U32 R132, R20, UR15, R26 ;  /* 0x0000000f14847c25 */ /* 0x000fe2000f8e001a */
[----:B------:R-:W-:-:S03]  /*5c40*/  CS2R R8, SRZ ;  /* 0x0000000000087805 */ /* 0x000fc6000001ff00 */
[----:B------:R-:W-:-:S04]  /*5c50*/  IMAD.WIDE.U32 R26, R2, UR15, R26 ;  /* 0x0000000f021a7c25 */ /* 0x000fc8000f8e001a */
[----:B-1----:R-:W-:Y:S01]  /*5c60*/  FADD R22, R22, R19 ;  /* 0x0000001316167221 */ /* 0x002fe20000000000 */
[----:B------:R-:W-:-:S04]  /*5c70*/  IMAD.IADD R19, R21, 0x1, R133 ;  /* 0x0000000115137824 */ /* 0x000fc800078e0285 */
[----:B--2---:R-:W1:Y:S02]  /*5c80*/  SHFL.BFLY PT, R35, R22, 0x4, 0x1f ;  /* 0x0c801f0016237f89 */ /* 0x004e6400000e0000 */
[----:B-1----:R-:W-:Y:S01]  /*5c90*/  FADD R35, R22, R35 ;  /* 0x0000002316237221 */ /* 0x002fe20000000000 */
[----:B------:R-:W-:-:S04]  /*5ca0*/  LEA R22, P1, R132, UR10, 0x2 ;  /* 0x0000000a84167c11 */ /* 0x000fc8000f8210ff */
[----:B------:R-:W1:Y:S01]  /*5cb0*/  SHFL.BFLY PT, R18, R35, 0x2, 0x1f ;  /* 0x0c401f0023127f89 */ /* 0x000e6200000e0000 */
[----:B------:R-:W-:Y:S01]  /*5cc0*/  LEA.HI.X R23, R132, UR11, R19, 0x2, P1 ;  /* 0x0000000b84177c11 */ /* 0x000fe200088f1413 */
[----:B------:R-:W-:Y:S01]  /*5cd0*/  IMAD.IADD R19, R3, 0x1, R27 ;  /* 0x0000000103137824 */ /* 0x000fe200078e021b */
[----:B------:R-:W-:Y:S02]  /*5ce0*/  LEA R132, P4, R26, UR8, 0x2 ;  /* 0x000000081a847c11 */ /* 0x000fe4000f8810ff */
[----:B------:R-:W-:Y:S01]  /*5cf0*/  ISETP.LT.AND P1, PT, R158, UR14, P6 ;  /* 0x0000000e9e007c0c */ /* 0x000fe2000b721270 */
[----:B------:R-:W-:Y:S01]  /*5d00*/  @P5 STG.E desc[UR12][R22.64], R34 ;  /* 0x0000002216005986 */ /* 0x000fe2000c10190c */
[----:B------:R-:W-:Y:S02]  /*5d10*/  LEA.HI.X R133, R26, UR9, R19, 0x2, P4 ;  /* 0x000000091a857c11 */ /* 0x000fe4000a0f1413 */
[----:B------:R-:W-:-:S04]  /*5d20*/  IADD3 R26, P4, R16, UR4, RZ ;  /* 0x00000004101a7c10 */ /* 0x000fc8000ff9e0ff */
[----:B------:R-:W-:Y:S01]  /*5d30*/  IADD3.X R27, R17, UR5, RZ, P4, !PT ;  /* 0x00000005111b7c10 */ /* 0x000fe2000a7fe4ff */
[----:B-1----:R-:W-:-:S05]  /*5d40*/  FADD R18, R35, R18 ;  /* 0x0000001223127221 */ /* 0x002fca0000000000 */
[----:B------:R-:W1:Y:S02]  /*5d50*/  SHFL.BFLY PT, R5, R18, 0x1, 0x1f ;  /* 0x0c201f0012057f89 */ /* 0x000e6400000e0000 */
[----:B-1----:R-:W-:Y:S01]  /*5d60*/  FADD R18, R18, R5 ;  /* 0x0000000512127221 */ /* 0x002fe20000000000 */
[----:B------:R-:W-:Y:S02]  /*5d70*/  F2FP.F16.F32.PACK_AB R5, R11, R6 ;  /* 0x000000060b05723e */ /* 0x000fe400000000ff */
[----:B------:R-:W-:Y:S02]  /*5d80*/  F2FP.F16.F32.PACK_AB R6, R31, R10 ;  /* 0x0000000a1f06723e */ /* 0x000fe400000000ff */
[----:B------:R-:W-:Y:S01]  /*5d90*/  CS2R R10, SRZ ;  /* 0x00000000000a7805 */ /* 0x000fe2000001ff00 */
[----:B------:R-:W-:Y:S01]  /*5da0*/  @P5 STG.E desc[UR12][R132.64], R18 ;  /* 0x0000001284005986 */ /* 0x000fe2000c10190c */
[C---:B------:R-:W-:Y:S01]  /*5db0*/  ISETP.LT.AND P5, PT, R156.reuse, UR14, P6 ;  /* 0x0000000e9c007c0c */ /* 0x040fe2000b7a1270 */
[----:B------:R-:W-:-:S02]  /*5dc0*/  VIADD R156, R156, 0x6 ;  /* 0x000000069c9c7836 */ /* 0x000fc40000000000 */
[----:B------:R1:W-:Y:S01]  /*5dd0*/  @P1 STG.E.128 desc[UR12][R26.64], R12 ;  /* 0x0000000c1a001986 */ /* 0x0003e2000c101d0c */
[----:B------:R-:W-:Y:S02]  /*5de0*/  IADD3 R30, P1, R24, UR4, RZ ;  /* 0x00000004181e7c10 */ /* 0x000fe4000ff3e0ff */
[----:B------:R-:W-:Y:S02]  /*5df0*/  ISETP.LT.AND P4, PT, R156, UR14, P0 ;  /* 0x0000000e9c007c0c */ /* 0x000fe40008781270 */
[----:B------:R-:W-:Y:S02]  /*5e00*/  IADD3.X R31, R25, UR5, RZ, P1, !PT ;  /* 0x00000005191f7c10 */ /* 0x000fe40008ffe4ff */
[----:B------:R-:W-:-:S03]  /*5e10*/  IADD3 R22, P1, R28, UR6, RZ ;  /* 0x000000061c167c10 */ /* 0x000fc6000ff3e0ff */
[----:B------:R-:W-:Y:S01]  /*5e20*/  @P5 STG.E.128 desc[UR12][R30.64], R4 ;  /* 0x000000041e005986 */ /* 0x000fe2000c101d0c */
[----:B------:R-:W-:-:S05]  /*5e30*/  IADD3.X R23, R29, UR7, RZ, P1, !PT ;  /* 0x000000071d177c10 */ /* 0x000fca0008ffe4ff */
[----:B------:R-:W2:Y:S01]  /*5e40*/  @P4 LDG.E.LTC128B.128 R8, desc[UR12][R22.64] ;  /* 0x0000000c16084981 */ /* 0x000ea2000c1e1d20 */
[----:B------:R-:W-:Y:S02]  /*5e50*/  IADD3 R28, R148, 0x12, RZ ;  /* 0x00000012941c7810 */ /* 0x000fe40007ffe0ff */
[----:B------:R-:W-:Y:S02]  /*5e60*/  IADD3 R24, P1, R32, UR6, RZ ;  /* 0x0000000620187c10 */ /* 0x000fe4000ff3e0ff */
[----:B------:R-:W-:Y:S02]  /*5e70*/  ISETP.LT.AND P4, PT, R28, UR14, P0 ;  /* 0x0000000e1c007c0c */ /* 0x000fe40008781270 */
[----:B------:R-:W-:Y:S02]  /*5e80*/  IADD3.X R25, R33, UR7, RZ, P1, !PT ;  /* 0x0000000721197c10 */ /* 0x000fe40008ffe4ff */
[----:B-1----:R-:W-:Y:S02]  /*5e90*/  CS2R R12, SRZ ;  /* 0x00000000000c7805 */ /* 0x002fe4000001ff00 */
[----:B------:R-:W-:-:S07]  /*5ea0*/  CS2R R14, SRZ ;  /* 0x00000000000e7805 */ /* 0x000fce000001ff00 */
        /* <DEDUP_REMOVED lines=8> */
[----:B------:R-:W-:Y:S04]  /*5f30*/  STS.64 [R151+0xa0], R44 ;  /* 0x0000a02c97007388 */ /* 0x000fe80000000a00 */
[----:B------:R3:W-:Y:S04]  /*5f40*/  STS.64 [R151+0xc0], R40 ;  /* 0x0000c02897007388 */ /* 0x0007e80000000a00 */
[----:B------:R4:W-:Y:S01]  /*5f50*/  STS.64 [R151+0xe0], R36 ;  /* 0x0000e02497007388 */ /* 0x0009e20000000a00 */
[----:B------:R-:W-:Y:S01]  /*5f60*/  BAR.SYNC.DEFER_BLOCKING 0x0 ;  /* 0x0000000000007b1d */ /* 0x000fe20000010000 */
[----:B---3--:R-:W-:Y:S01]  /*5f70*/  IMAD.MOV.U32 R41, RZ, RZ, -0x800001 ;  /* 0xff7fffffff297424 */ /* 0x008fe200078e00ff */
[----:B----4-:R-:W-:-:S04]  /*5f80*/  MOV R36, RZ ;  /* 0x000000ff00247202 */ /* 0x010fc80000000f00 */
[----:B------:R-:W3:Y:S04]  /*5f90*/  LDS.128 R16, [R152] ;  /* 0x0000000098107984 */ /* 0x000ee80000000c00 */
[----:B------:R-:W4:Y:S01]  /*5fa0*/  LDS.128 R4, [R153] ;  /* 0x0000000099047984 */ /* 0x000f220000000c00 */
[--C-:B--2---:R-:W-:Y:S02]  /*5fb0*/  HADD2.F32 R64, -RZ, R8.reuse.H0_H0 ;  /* 0x20000008ff407230 */ /* 0x104fe40000004100 */
[----:B------:R-:W-:Y:S02]  /*5fc0*/  HADD2.F32 R34, -RZ, R8.H1_H1 ;  /* 0x30000008ff227230 */ /* 0x000fe40000004100 */
[--C-:B------:R-:W-:Y:S02]  /*5fd0*/  HADD2.F32 R32, -RZ, R9.reuse.H1_H1 ;  /* 0x30000009ff207230 */ /* 0x100fe40000004100 */
[----:B------:R-:W-:-:S02]  /*5fe0*/  HADD2.F32 R8, -RZ, R9.H0_H0 ;  /* 0x20000009ff087230 */ /* 0x000fc40000004100 */
[-C--:B------:R-:W-:Y:S01]  /*5ff0*/  FMUL R9, R64, R149.reuse ;  /* 0x0000009540097220 */ /* 0x080fe20000400000 */
[-C--:B------:R-:W-:Y:S01]  /*6000*/  FMUL R34, R34, R149.reuse ;  /* 0x0000009522227220 */ /* 0x080fe20000400000 */
[-C--:B------:R-:W-:Y:S01]  /*6010*/  FMUL R32, R32, R149.reuse ;  /* 0x0000009520207220 */ /* 0x080fe20000400000 */
[----:B------:R-:W-:Y:S01]  /*6020*/  FMUL R29, R8, R149 ;  /* 0x00000095081d7220 */ /* 0x000fe20000400000 */
[-C--:B---3--:R-:W-:Y:S01]  /*6030*/  FFMA R9, R16, R150.reuse, R9 ;  /* 0x0000009610097223 */ /* 0x088fe20000000009 */
[-C--:B------:R-:W-:Y:S01]  /*6040*/  FFMA R34, R17, R150.reuse, R34 ;  /* 0x0000009611227223 */ /* 0x080fe20000000022 */
[-C--:B------:R-:W-:Y:S01]  /*6050*/  FFMA R19, R19, R150.reuse, R32 ;  /* 0x0000009613137223 */ /* 0x080fe20000000020 */
[--C-:B------:R-:W-:Y:S02]  /*6060*/  HADD2.F32 R16, -RZ, R10.reuse.H0_H0 ;  /* 0x2000000aff107230 */ /* 0x100fe40000004100 */
[----:B------:R-:W-:Y:S01]  /*6070*/  FFMA R8, R18, R150, R29 ;  /* 0x0000009612087223 */ /* 0x000fe2000000001d */
[----:B------:R-:W-:Y:S01]  /*6080*/  HADD2.F32 R32, -RZ, R10.H1_H1 ;  /* 0x3000000aff207230 */ /* 0x000fe20000004100 */
[----:B------:R-:W-:Y:S01]  /*6090*/  F2FP.F16.F32.PACK_AB R9, R34, R9 ;  /* 0x000000092209723e */ /* 0x000fe200000000ff */
[----:B------:R-:W-:-:S02]  /*60a0*/  HADD2.F32 R18, -RZ, R11.H0_H0 ;  /* 0x2000000bff127230 */ /* 0x000fc40000004100 */
[----:B------:R-:W-:Y:S02]  /*60b0*/  HADD2.F32 R10, -RZ, R11.H1_H1 ;  /* 0x3000000bff0a7230 */ /* 0x000fe40000004100 */
[-C--:B------:R-:W-:Y:S01]  /*60c0*/  FMUL R11, R16, R149.reuse ;  /* 0x00000095100b7220 */ /* 0x080fe20000400000 */
[-C--:B------:R-:W-:Y:S01]  /*60d0*/  FMUL R32, R32, R149.reuse ;  /* 0x0000009520207220 */ /* 0x080fe20000400000 */
[----:B------:R-:W-:Y:S01]  /*60e0*/  F2FP.F16.F32.PACK_AB R8, R19, R8 ;  /* 0x000000081308723e */ /* 0x000fe200000000ff */
[--C-:B------:R-:W-:Y:S02]  /*60f0*/  HADD2.F32 R16, -RZ, R9.reuse.H0_H0 ;  /* 0x20000009ff107230 */ /* 0x100fe40000004100 */
[-C--:B----4-:R-:W-:Y:S01]  /*6100*/  FFMA R4, R4, R150.reuse, R11 ;  /* 0x0000009604047223 */ /* 0x090fe2000000000b */
[----:B------:R-:W-:Y:S02]  /*6110*/  HADD2.F32 R17, -RZ, R9.H1_H1 ;  /* 0x30000009ff117230 */ /* 0x000fe40000004100 */
[----:B------:R-:W-:Y:S01]  /*6120*/  FFMA R11, R5, R150, R32 ;  /* 0x00000096050b7223 */ /* 0x000fe20000000020 */
[----:B------:R-:W-:Y:S01]  /*6130*/  FMUL R19, R18, R149 ;  /* 0x0000009512137220 */ /* 0x000fe20000400000 */
[----:B------:R-:W-:-:S02]  /*6140*/  HADD2.F32 R18, -RZ, R8.H0_H0 ;  /* 0x20000008ff127230 */ /* 0x000fc40000004100 */
[----:B------:R-:W-:Y:S01]  /*6150*/  FMUL R10, R10, R149 ;  /* 0x000000950a0a7220 */ /* 0x000fe20000400000 */
[----:B------:R-:W-:Y:S01]  /*6160*/  @!P2 FMNMX R9, R16, R17, !PT ;  /* 0x000000111009a209 */ /* 0x000fe20007800000 */
[----:B------:R-:W-:Y:S01]  /*6170*/  FFMA R5, R6, R150, R19 ;  /* 0x0000009606057223 */ /* 0x000fe20000000013 */
[----:B------:R-:W-:Y:S01]  /*6180*/  F2FP.F16.F32.PACK_AB R4, R11, R4 ;  /* 0x000000040b04723e */ /* 0x000fe200000000ff */
[----:B------:R-:W-:Y:S01]  /*6190*/  HADD2.F32 R19, -RZ, R8.H1_H1 ;  /* 0x30000008ff137230 */ /* 0x000fe20000004100 */
[----:B------:R-:W-:Y:S01]  /*61a0*/  @!P2 FMNMX R6, R18, R9, !PT ;  /* 0x000000091206a209 */ /* 0x000fe20007800000 */
[----:B------:R-:W-:Y:S02]  /*61b0*/  FFMA R10, R7, R150, R10 ;  /* 0x00000096070a7223 */ /* 0x000fe4000000000a */
[--C-:B------:R-:W-:Y:S01]  /*61c0*/  HADD2.F32 R29, -RZ, R4.reuse.H0_H0 ;  /* 0x20000004ff1d7230 */ /* 0x100fe20000004100 */
[----:B------:R-:W-:Y:S01]  /*61d0*/  @!P2 FMNMX R6, R19, R6, !PT ;  /* 0x000000061306a209 */ /* 0x000fe20007800000 */
[----:B------:R-:W-:Y:S01]  /*61e0*/  HADD2.F32 R34, -RZ, R4.H1_H1 ;  /* 0x30000004ff227230 */ /* 0x000fe20000004100 */
[----:B------:R-:W-:-:S02]  /*61f0*/  F2FP.F16.F32.PACK_AB R5, R10, R5 ;  /* 0x000000050a05723e */ /* 0x000fc400000000ff */
        /* <DEDUP_REMOVED lines=36> */
[----:B------:R-:W-:Y:S01]  /*6440*/  FFMA R48, R41, 1.4426950216293334961, -R48 ;  /* 0x3fb8aa3b29307823 */ /* 0x000fe20000000830 */
        /* <DEDUP_REMOVED lines=54> */
.L_x_185:
[----:B------:R-:W-:Y:S05]  /*67b0*/  BSYNC B0 ;  /* 0x0000000000007941 */ /* 0x000fea0003800000 */
.L_x_184:
[--C-:B-----5:R-:W-:Y:S01]  /*67c0*/  HADD2.F32 R40, -RZ, R12.reuse.H0_H0 ;  /* 0x2000000cff287230 */ /* 0x120fe20000004100 */
[----:B------:R-:W-:Y:S01]  /*67d0*/  MOV R41, 0xff7fffff ;  /* 0xff7fffff00297802 */ /* 0x000fe20000000f00 */
[----:B------:R-:W-:Y:S01]  /*67e0*/  HADD2.F32 R44, -RZ, R12.H1_H1 ;  /* 0x3000000cff2c7230 */ /* 0x000fe20000004100 */
[----:B------:R-:W-:Y:S01]  /*67f0*/  ISETP.LT.AND P5, PT, R156, UR14, !P3 ;  /* 0x0000000e9c007c0c */ /* 0x000fe2000dfa1270 */
[--C-:B------:R-:W-:Y:S01]  /*6800*/  HADD2.F32 R52, -RZ, R13.reuse.H1_H1 ;  /* 0x3000000dff347230 */ /* 0x100fe20000004100 */
[----:B------:R-:W-:Y:S01]  /*6810*/  BSSY B0, `(.L_x_186) ;  /* 0x0000095000007945 */ /* 0x000fe20003800000 */
[----:B------:R-:W-:Y:S02]  /*6820*/  HADD2.F32 R12, -RZ, R13.H0_H0 ;  /* 0x2000000dff0c7230 */ /* 0x000fe40000004100 */
[-C--:B------:R-:W-:Y:S01]  /*6830*/  FMUL R13, R40, R149.reuse ;  /* 0x00000095280d7220 */ /* 0x080fe20000400000 */
[----:B------:R-:W-:Y:S01]  /*6840*/  FMUL R44, R44, R149 ;  /* 0x000000952c2c7220 */ /* 0x000fe20000400000 */
[----:B------:R-:W-:-:S02]  /*6850*/  HADD2.F32 R48, -RZ, R14.H0_H0 ;  /* 0x2000000eff307230 */ /* 0x000fc40000004100 */
[-C--:B------:R-:W-:Y:S01]  /*6860*/  FMUL R52, R52, R149.reuse ;  /* 0x0000009534347220 */ /* 0x080fe20000400000 */
[-C--:B------:R-:W-:Y:S01]  /*6870*/  FMUL R37, R12, R149.reuse ;  /* 0x000000950c257220 */ /* 0x080fe20000400000 */
[-C--:B------:R-:W-:Y:S01]  /*6880*/  FFMA R8, R8, R150.reuse, R13 ;  /* 0x0000009608087223 */ /* 0x080fe2000000000d */
[-C--:B------:R-:W-:Y:S01]  /*6890*/  FFMA R9, R9, R150.reuse, R44 ;  /* 0x0000009609097223 */ /* 0x080fe2000000002c */
[-C--:B------:R-:W-:Y:S01]  /*68a0*/  FFMA R13, R11, R150.reuse, R52 ;  /* 0x000000960b0d7223 */ /* 0x080fe20000000034 */
[----:B------:R-:W-:Y:S01]  /*68b0*/  FFMA R10, R10, R150, R37 ;  /* 0x000000960a0a7223 */ /* 0x000fe20000000025 */
[-C--:B------:R-:W-:Y:S01]  /*68c0*/  FMUL R11, R48, R149.reuse ;  /* 0x00000095300b7220 */ /* 0x080fe20000400000 */
        /* <DEDUP_REMOVED lines=14> */
[----:B------:R-:W-:Y:S01]  /*69b0*/  FMUL R10, R10, R149 ;  /* 0x000000950a0a7220 */ /* 0x000fe20000400000 */
[----:B------:R-:W-:Y:S01]  /*69c0*/  F2FP.F16.F32.PACK_AB R5, R14, R11 ;  /* 0x0000000b0e05723e */ /* 0x000fe200000000ff */
[----:B------:R-:W-:Y:S01]  /*69d0*/  HADD2.F32 R11, -RZ, R4.H1_H1 ;  /* 0x30000004ff0b7230 */ /* 0x000fe20000004100 */
[----:B------:R-:W-:Y:S01]  /*69e0*/  @!P2 FMNMX R4, R6, R15, !PT ;  /* 0x0000000f0604a209 */ /* 0x000fe20007800000 */
[----:B------:R-:W-:Y:S01]  /*69f0*/  FFMA R12, R7, R150, R10 ;  /* 0x00000096070c7223 */ /* 0x000fe2000000000a */
[----:B------:R-:W-:Y:S01]  /*6a00*/  IADD3 R44, P1, R156, UR17, RZ ;  /* 0x000000119c2c7c10 */ /* 0x000fe2000ff3e0ff */
[--C-:B------:R-:W-:Y:S01]  /*6a10*/  HADD2.F32 R10, -RZ, R5.reuse.H0_H0 ;  /* 0x20000005ff0a7230 */ /* 0x100fe20000004100 */
[----:B------:R-:W-:Y:S01]  /*6a20*/  @!P2 FMNMX R7, R11, R4, !PT ;  /* 0x000000040b07a209 */ /* 0x000fe20007800000 */
[----:B------:R-:W-:Y:S01]  /*6a30*/  HADD2.F32 R37, -RZ, R5.H1_H1 ;  /* 0x30000005ff257230 */ /* 0x000fe20000004100 */
[----:B------:R-:W-:-:S02]  /*6a40*/  F2FP.F16.F32.PACK_AB R4, R12, R13 ;  /* 0x0000000d0c04723e */ /* 0x000fc400000000ff */
[----:B------:R-:W1:Y:S01]  /*6a50*/  SHFL.BFLY PT, R13, R36, 0x8, 0x1f ;  /* 0x0d001f00240d7f89 */ /* 0x000e6200000e0000 */
[----:B------:R-:W-:Y:S02]  /*6a60*/  @!P2 FMNMX R12, R10, R7, !PT ;  /* 0x000000070a0ca209 */ /* 0x000fe40007800000 */
[--C-:B------:R-:W-:Y:S01]  /*6a70*/  HADD2.F32 R7, -RZ, R4.reuse.H0_H0 ;  /* 0x20000004ff077230 */ /* 0x100fe20000004100 */
[----:B------:R-:W-:Y:S01]  /*6a80*/  LEA.HI.X.SX32 R45, R156, UR16, 0x1, P1 ;  /* 0x000000109c2d7c11 */ /* 0x000fe200088f0eff */
[----:B------:R-:W-:Y:S01]  /*6a90*/  HADD2.F32 R4, -RZ, R4.H1_H1 ;  /* 0x30000004ff047230 */ /* 0x000fe20000004100 */
[----:B------:R-:W-:Y:S01]  /*6aa0*/  @!P2 FMNMX R12, R37, R12, !PT ;  /* 0x0000000c250ca209 */ /* 0x000fe20007800000 */
[----:B------:R-:W-:-:S03]  /*6ab0*/  IMAD.WIDE.U32 R52, R20, UR15, R44 ;  /* 0x0000000f14347c25 */ /* 0x000fc6000f8e002c */
[----:B------:R-:W-:-:S04]  /*6ac0*/  @!P2 FMNMX R5, R7, R12, !PT ;  /* 0x0000000c0705a209 */ /* 0x000fc80007800000 */
[----:B------:R-:W-:Y:S02]  /*6ad0*/  @!P2 FMNMX R41, R4, R5, !PT ;  /* 0x000000050429a209 */ /* 0x000fe40007800000 */
[----:B------:R-:W-:-:S03]  /*6ae0*/  LEA R48, P4, R52, UR10, 0x2 ;  /* 0x0000000a34307c11 */ /* 0x000fc6000f8810ff */
[----:B------:R-:W2:Y:S01]  /*6af0*/  SHFL.BFLY PT, R40, R41, 0x8, 0x1f ;  /* 0x0d001f0029287f89 */ /* 0x000ea200000e0000 */
[----:B-1----:R-:W-:-:S05]  /*6b00*/  FADD R13, R13, R36 ;  /* 0x000000240d0d7221 */ /* 0x002fca0000000000 */
[----:B------:R-:W1:Y:S01]  /*6b10*/  SHFL.BFLY PT, R12, R13, 0x4, 0x1f ;  /* 0x0c801f000d0c7f89 */ /* 0x000e6200000e0000 */
[----:B--2---:R-:W-:-:S05]  /*6b20*/  FMNMX R40, R40, R41, !PT ;  /* 0x0000002928287209 */ /* 0x004fca0007800000 */
[----:B------:R-:W2:Y:S01]  /*6b30*/  SHFL.BFLY PT, R5, R40, 0x4, 0x1f ;  /* 0x0c801f0028057f89 */ /* 0x000ea200000e0000 */
[----:B-1----:R-:W-:-:S05]  /*6b40*/  FADD R12, R13, R12 ;  /* 0x0000000c0d0c7221 */ /* 0x002fca0000000000 */
[----:B------:R-:W1:Y:S01]  /*6b50*/  SHFL.BFLY PT, R15, R12, 0x2, 0x1f ;  /* 0x0c401f000c0f7f89 */ /* 0x000e6200000e0000 */
[----:B--2---:R-:W-:Y:S01]  /*6b60*/  FMNMX R5, R40, R5, !PT ;  /* 0x0000000528057209 */ /* 0x004fe20007800000 */
[----:B------:R-:W-:-:S04]  /*6b70*/  IMAD.WIDE.U32 R40, R2, UR15, R44 ;  /* 0x0000000f02287c25 */ /* 0x000fc8000f8e002c */
[----:B------:R-:W2:Y:S01]  /*6b80*/  SHFL.BFLY PT, R36, R5, 0x2, 0x1f ;  /* 0x0c401f0005247f89 */ /* 0x000ea200000e0000 */
[----:B------:R-:W-:Y:S02]  /*6b90*/  IADD3 R13, R3, R41, RZ ;  /* 0x00000029030d7210 */ /* 0x000fe40007ffe0ff */
[----:B------:R-:W-:Y:S01]  /*6ba0*/  LEA R44, P1, R40, UR8, 0x2 ;  /* 0x00000008282c7c11 */ /* 0x000fe2000f8210ff */
[----:B-1----:R-:W-:Y:S01]  /*6bb0*/  FADD R15, R12, R15 ;  /* 0x0000000f0c0f7221 */ /* 0x002fe20000000000 */
[----:B------:R-:W-:Y:S02]  /*6bc0*/  IADD3 R12, R21, R53, RZ ;  /* 0x00000035150c7210 */ /* 0x000fe40007ffe0ff */
[----:B------:R-:W-:Y:S02]  /*6bd0*/  LEA.HI.X R45, R40, UR9, R13, 0x2, P1 ;  /* 0x00000009282d7c11 */ /* 0x000fe400088f140d */
[----:B------:R-:W1:Y:S01]  /*6be0*/  SHFL.BFLY PT, R14, R15, 0x1, 0x1f ;  /* 0x0c201f000f0e7f89 */ /* 0x000e6200000e0000 */
[----:B------:R-:W-:-:S02]  /*6bf0*/  LEA.HI.X R49, R52, UR11, R12, 0x2, P4 ;  /* 0x0000000b34317c11 */ /* 0x000fc4000a0f140c */
[----:B------:R-:W-:Y:S02]  /*6c00*/  F2FP.F16.F32.PACK_AB R12, R17, R16 ;  /* 0x00000010110c723e */ /* 0x000fe400000000ff */
[----:B------:R-:W-:Y:S01]  /*6c10*/  F2FP.F16.F32.PACK_AB R13, R19, R18 ;  /* 0x00000012130d723e */ /* 0x000fe200000000ff */
[----:B------:R-:W-:Y:S01]  /*6c20*/  @P5 STG.E desc[UR12][R48.64], R35 ;  /* 0x0000002330005986 */ /* 0x000fe2000c10190c */
[----:B------:R-:W-:Y:S02]  /*6c30*/  MOV R17, RZ ;  /* 0x000000ff00117202 */ /* 0x000fe40000000f00 */
[----:B--2---:R-:W-:-:S05]  /*6c40*/  FMNMX R36, R5, R36, !PT ;  /* 0x0000002405247209 */ /* 0x004fca0007800000 */
[----:B------:R-:W2:Y:S01]  /*6c50*/  SHFL.BFLY PT, R5, R36, 0x1, 0x1f ;  /* 0x0c201f0024057f89 */ /* 0x000ea200000e0000 */
[----:B-1----:R-:W-:Y:S01]  /*6c60*/  FADD R40, R15, R14 ;  /* 0x0000000e0f287221 */ /* 0x002fe20000000000 */
[----:B------:R-:W-:Y:S02]  /*6c70*/  F2FP.F16.F32.PACK_AB R14, R34, R29 ;  /* 0x0000001d220e723e */ /* 0x000fe400000000ff */
[----:B------:R-:W-:Y:S02]  /*6c80*/  F2FP.F16.F32.PACK_AB R15, R33, R32 ;  /* 0x00000020210f723e */ /* 0x000fe400000000ff */
[----:B------:R1:W-:Y:S01]  /*6c90*/  @P5 STG.E desc[UR12][R44.64], R40 ;  /* 0x000000282c005986 */ /* 0x0003e2000c10190c */
[----:B--2---:R-:W-:Y:S01]  /*6ca0*/  FMNMX R16, R36, R5, !PT ;  /* 0x0000000524107209 */ /* 0x004fe20007800000 */
[----:B------:R-:W-:Y:S06]  /*6cb0*/  @P2 BRA `(.L_x_187) ;  /* 0x0000000400282947 */ /* 0x000fec0003800000 */
[----:B------:R-:W-:Y:S01]  /*6cc0*/  MOV R17, 0x3bbb989d ;  /* 0x3bbb989d00117802 */ /* 0x000fe20000000f00 */
[--C-:B------:R-:W-:Y:S01]  /*6cd0*/  FADD R32, R9, -R16.reuse ;  /* 0x8000001009207221 */ /* 0x100fe20000000000 */
[----:B------:R-:W-:Y:S01]  /*6ce0*/  MOV R5, 0x437c0000 ;  /* 0x437c000000057802 */ /* 0x000fe20000000f00 */
[--C-:B-1----:R-:W-:Y:S01]  /*6cf0*/  FADD R40, R6, -R16.reuse ;  /* 0x8000001006287221 */ /* 0x102fe20000000000 */
[--C-:B------:R-:W-:Y:S01]  /*6d00*/  FADD R29, R8, -R16.reuse ;  /* 0x80000010081d7221 */ /* 0x100fe20000000000 */
[-C--:B------:R-:W-:Y:S01]  /*6d10*/  FFMA.SAT R18, R32, R17.reuse, 0.5 ;  /* 0x3f00000020127423 */ /* 0x080fe20000002011 */
[--C-:B------:R-:W-:Y:S01]  /*6d20*/  FADD R19, R11, -R16.reuse ;  /* 0x800000100b137221 */ /* 0x100fe20000000000 */
[--C-:B------:R-:W-:Y:S01]  /*6d30*/  FADD R56, R37, -R16.reuse ;  /* 0x8000001025387221 */ /* 0x100fe20000000000 */
[----:B------:R-:W-:Y:S01]  /*6d40*/  FFMA.SAT R48, R29, R17, 0.5 ;  /* 0x3f0000001d307423 */ /* 0x000fe20000002011 */
[----:B------:R-:W-:Y:S01]  /*6d50*/  FFMA.RM R49, R18, R5, 12582913 ;  /* 0x4b40000112317423 */ /* 0x000fe20000004005 */
[-C--:B------:R-:W-:Y:S01]  /*6d60*/  FFMA.SAT R18, R40, R17.reuse, 0.5 ;  /* 0x3f00000028127423 */ /* 0x080fe20000002011 */
[----:B------:R-:W-:Y:S01]  /*6d70*/  FFMA.SAT R44, R19, R17, 0.5 ;  /* 0x3f000000132c7423 */ /* 0x000fe20000002011 */
[-C--:B------:R-:W-:Y:S01]  /*6d80*/  FFMA.RM R48, R48, R5.reuse, 12582913 ;  /* 0x4b40000130307423 */ /* 0x080fe20000004005 */
[----:B------:R-:W-:Y:S01]  /*6d90*/  FADD R35, R49, -12583039 ;  /* 0xcb40007f31237421 */ /* 0x000fe20000000000 */
[-C--:B------:R-:W-:Y:S01]  /*6da0*/  FFMA.RM R45, R18, R5.reuse, 12582913 ;  /* 0x4b400001122d7423 */ /* 0x080fe20000004005 */
[----:B------:R-:W-:Y:S01]  /*6db0*/  FADD R18, R10, -R16 ;  /* 0x800000100a127221 */ /* 0x000fe20000000000 */
[----:B------:R-:W-:Y:S01]  /*6dc0*/  FADD R34, R48, -12583039 ;  /* 0xcb40007f30227421 */ /* 0x000fe20000000000 */
[----:B------:R-:W-:Y:S01]  /*6dd0*/  FFMA R35, R32, 1.4426950216293334961, -R35 ;  /* 0x3fb8aa3b20237823 */ /* 0x000fe20000000823 */
[----:B------:R-:W-:Y:S01]  /*6de0*/  FADD R33, R45, -12583039 ;  /* 0xcb40007f2d217421 */ /* 0x000fe20000000000 */
[----:B------:R-:W-:Y:S01]  /*6df0*/  FFMA.RM R44, R44, R5, 12582913 ;  /* 0x4b4000012c2c7423 */ /* 0x000fe20000004005 */
[----:B------:R-:W-:Y:S01]  /*6e00*/  FFMA.SAT R36, R18, R17, 0.5 ;  /* 0x3f00000012247423 */ /* 0x000fe20000002011 */
[----:B------:R-:W-:Y:S01]  /*6e10*/  FFMA R35, R32, 1.925963033500011079e-08, R35 ;  /* 0x32a5706020237823 */ /* 0x000fe20000000023 */
[----:B------:R-:W-:Y:S01]  /*6e20*/  FFMA R33, R40, 1.4426950216293334961, -R33 ;  /* 0x3fb8aa3b28217823 */ /* 0x000fe20000000821 */
[C---:B------:R-:W-:Y:S01]  /*6e30*/  FFMA R34, R29.reuse, 1.4426950216293334961, -R34 ;  /* 0x3fb8aa3b1d227823 */ /* 0x040fe20000000822 */
[----:B------:R-:W-:Y:S01]  /*6e40*/  FADD R32, R44, -12583039 ;  /* 0xcb40007f2c207421 */ /* 0x000fe20000000000 */
[----:B------:R-:W-:Y:S01]  /*6e50*/  FFMA.RM R41, R36, R5, 12582913 ;  /* 0x4b40000124297423 */ /* 0x000fe20000004005 */
[----:B------:R-:W-:Y:S01]  /*6e60*/  FFMA R33, R40, 1.925963033500011079e-08, R33 ;  /* 0x32a5706028217823 */ /* 0x000fe20000000021 */
[----:B------:R-:W-:Y:S01]  /*6e70*/  FFMA.SAT R40, R56, R17, 0.5 ;  /* 0x3f00000038287423 */ /* 0x000fe20000002011 */
[----:B------:R-:W-:Y:S01]  /*6e80*/  FFMA R34, R29, 1.925963033500011079e-08, R34 ;  /* 0x32a570601d227823 */ /* 0x000fe20000000022 */
[----:B------:R-:W-:Y:S01]  /*6e90*/  FFMA R32, R19, 1.4426950216293334961, -R32 ;  /* 0x3fb8aa3b13207823 */ /* 0x000fe20000000820 */
[----:B------:R-:W-:Y:S01]  /*6ea0*/  FADD R53, R7, -R16 ;  /* 0x8000001007357221 */ /* 0x000fe20000000000 */
[----:B------:R-:W-:Y:S01]  /*6eb0*/  FFMA.RM R40, R40, R5, 12582913 ;  /* 0x4b40000128287423 */ /* 0x000fe20000004005 */
[----:B------:R-:W1:Y:S01]  /*6ec0*/  MUFU.EX2 R35, R35 ;  /* 0x0000002300237308 */ /* 0x000e620000000800 */
[----:B------:R-:W-:Y:S01]  /*6ed0*/  FADD R29, R41, -12583039 ;  /* 0xcb40007f291d7421 */ /* 0x000fe20000000000 */
[----:B------:R-:W-:Y:S01]  /*6ee0*/  FFMA R32, R19, 1.925963033500011079e-08, R32 ;  /* 0x32a5706013207823 */ /* 0x000fe20000000020 */
[----:B------:R-:W-:Y:S01]  /*6ef0*/  FFMA.SAT R36, R53, R17, 0.5 ;  /* 0x3f00000035247423 */ /* 0x000fe20000002011 */
[----:B------:R-:W-:Y:S01]  /*6f00*/  FADD R52, R4, -R16 ;  /* 0x8000001004347221 */ /* 0x000fe20000000000 */
[----:B------:R-:W-:Y:S01]  /*6f10*/  FADD R19, R40, -12583039 ;  /* 0xcb40007f28137421 */ /* 0x000fe20000000000 */
[----:B------:R-:W-:Y:S01]  /*6f20*/  FFMA R29, R18, 1.4426950216293334961, -R29 ;  /* 0x3fb8aa3b121d7823 */ /* 0x000fe2000000081d */
[----:B------:R-:W-:Y:S01]  /*6f30*/  FFMA.RM R36, R36, R5, 12582913 ;  /* 0x4b40000124247423 */ /* 0x000fe20000004005 */
[----:B------:R-:W2:Y:S01]  /*6f40*/  MUFU.EX2 R34, R34 ;  /* 0x0000002200227308 */ /* 0x000ea20000000800 */
[----:B------:R-:W-:Y:S01]  /*6f50*/  FFMA.SAT R60, R52, R17, 0.5 ;  /* 0x3f000000343c7423 */ /* 0x000fe20000002011 */
[----:B------:R-:W-:Y:S01]  /*6f60*/  FFMA R19, R56, 1.4426950216293334961, -R19 ;  /* 0x3fb8aa3b38137823 */ /* 0x000fe20000000813 */
[----:B------:R-:W-:Y:S01]  /*6f70*/  FFMA R29, R18, 1.925963033500011079e-08, R29 ;  /* 0x32a57060121d7823 */ /* 0x000fe2000000001d */
[----:B------:R-:W-:Y:S01]  /*6f80*/  FADD R18, R36, -12583039 ;  /* 0xcb40007f24127421 */ /* 0x000fe20000000000 */
[----:B------:R-:W-:Y:S01]  /*6f90*/  FFMA.RM R60, R60, R5, 12582913 ;  /* 0x4b4000013c3c7423 */ /* 0x000fe20000004005 */
[----:B------:R-:W-:Y:S01]  /*6fa0*/  FFMA R19, R56, 1.925963033500011079e-08, R19 ;  /* 0x32a5706038137823 */ /* 0x000fe20000000013 */
[----:B------:R-:W-:Y:S01]  /*6fb0*/  SHF.L.U32 R56, R49, 0x17, RZ ;  /* 0x0000001731387819 */ /* 0x000fe200000006ff */
[----:B------:R-:W3:Y:S01]  /*6fc0*/  MUFU.EX2 R33, R33 ;  /* 0x0000002100217308 */ /* 0x000ee20000000800 */
[----:B------:R-:W-:Y:S01]  /*6fd0*/  FFMA R18, R53, 1.4426950216293334961, -R18 ;  /* 0x3fb8aa3b35127823 */ /* 0x000fe20000000812 */
[----:B------:R-:W-:Y:S01]  /*6fe0*/  FADD R5, R60, -12583039 ;  /* 0xcb40007f3c057421 */ /* 0x000fe20000000000 */
[----:B------:R-:W-:Y:S01]  /*6ff0*/  SHF.L.U32 R17, R48, 0x17, RZ ;  /* 0x0000001730117819 */ /* 0x000fe200000006ff */
[----:B-1----:R-:W-:Y:S01]  /*7000*/  FFMA R35, R35, R56, RZ ;  /* 0x0000003823237223 */ /* 0x002fe200000000ff */
[----:B------:R-:W-:Y:S01]  /*7010*/  FFMA R18, R53, 1.925963033500011079e-08, R18 ;  /* 0x32a5706035127823 */ /* 0x000fe20000000012 */
[----:B------:R-:W-:Y:S01]  /*7020*/  FFMA R5, R52, 1.4426950216293334961, -R5 ;  /* 0x3fb8aa3b34057823 */ /* 0x000fe20000000805 */
[----:B------:R-:W-:Y:S01]  /*7030*/  SHF.L.U32 R48, R45, 0x17, RZ ;  /* 0x000000172d307819 */ /* 0x000fe200000006ff */
[----:B------:R-:W1:Y:S01]  /*7040*/  MUFU.EX2 R32, R32 ;  /* 0x0000002000207308 */ /* 0x000e620000000800 */
[----:B--2---:R-:W-:Y:S01]  /*7050*/  FFMA R34, R34, R17, R35 ;  /* 0x0000001122227223 */ /* 0x004fe20000000023 */
[----:B------:R-:W-:Y:S01]  /*7060*/  FFMA R5, R52, 1.925963033500011079e-08, R5 ;  /* 0x32a5706034057823 */ /* 0x000fe20000000005 */
[----:B------:R-:W-:-:S02]  /*7070*/  SHF.L.U32 R17, R44, 0x17, RZ ;  /* 0x000000172c117819 */ /* 0x000fc400000006ff */
[----:B------:R-:W-:Y:S02]  /*7080*/  SHF.L.U32 R40, R40, 0x17, RZ ;  /* 0x0000001728287819 */ /* 0x000fe400000006ff */
[----:B------:R-:W-:Y:S01]  /*7090*/  SHF.L.U32 R60, R60, 0x17, RZ ;  /* 0x000000173c3c7819 */ /* 0x000fe200000006ff */
[----:B------:R-:W2:Y:S01]  /*70a0*/  MUFU.EX2 R29, R29 ;  /* 0x0000001d001d7308 */ /* 0x000ea20000000800 */
[----:B---3--:R-:W-:Y:S01]  /*70b0*/  FFMA R33, R33, R48, R34 ;  /* 0x0000003021217223 */ /* 0x008fe20000000022 */
[----:B------:R-:W-:-:S06]  /*70c0*/  SHF.L.U32 R34, R41, 0x17, RZ ;  /* 0x0000001729227819 */ /* 0x000fcc00000006ff */
[----:B------:R-:W3:Y:S01]  /*70d0*/  MUFU.EX2 R19, R19 ;  /* 0x0000001300137308 */ /* 0x000ee20000000800 */
[----:B-1----:R-:W-:Y:S01]  /*70e0*/  FFMA R32, R32, R17, R33 ;  /* 0x0000001120207223 */ /* 0x002fe20000000021 */
[----:B------:R-:W-:-:S06]  /*70f0*/  SHF.L.U32 R17, R36, 0x17, RZ ;  /* 0x0000001724117819 */ /* 0x000fcc00000006ff */
[----:B------:R-:W1:Y:S01]  /*7100*/  MUFU.EX2 R18, R18 ;  /* 0x0000001200127308 */ /* 0x000e620000000800 */
[----:B--2---:R-:W-:-:S07]  /*7110*/  FFMA R32, R29, R34, R32 ;  /* 0x000000221d207223 */ /* 0x004fce0000000020 */
[----:B------:R-:W2:Y:S01]  /*7120*/  MUFU.EX2 R5, R5 ;  /* 0x0000000500057308 */ /* 0x000ea20000000800 */
[----:B---3--:R-:W-:-:S04]  /*7130*/  FFMA R19, R19, R40, R32 ;  /* 0x0000002813137223 */ /* 0x008fc80000000020 */
[----:B-1----:R-:W-:-:S04]  /*7140*/  FFMA R18, R18, R17, R19 ;  /* 0x0000001112127223 */ /* 0x002fc80000000013 */
[----:B--2---:R-:W-:-:S07]  /*7150*/  FFMA R17, R5, R60, R18 ;  /* 0x0000003c05117223 */ /* 0x004fce0000000012 */
.L_x_187:
[----:B------:R-:W-:Y:S05]  /*7160*/  BSYNC B0 ;  /* 0x0000000000007941 */ /* 0x000fea0003800000 */
.L_x_186:
[----:B------:R-:W2:Y:S01]  /*7170*/  SHFL.BFLY PT, R32, R17, 0x8, 0x1f ;  /* 0x0d001f0011207f89 */ /* 0x000ea200000e0000 */
[C---:B-1----:R-:W-:Y:S02]  /*7180*/  IADD3 R40, P1, R28.reuse, UR17, RZ ;  /* 0x000000111c287c10 */ /* 0x042fe4000ff3e0ff */
[C---:B------:R-:W-:Y:S02]  /*7190*/  ISETP.LT.AND P5, PT, R28.reuse, UR14, !P3 ;  /* 0x0000000e1c007c0c */ /* 0x040fe4000dfa1270 */
[----:B------:R-:W-:Y:S02]  /*71a0*/  LEA.HI.X.SX32 R41, R28, UR16, 0x1, P1 ;  /* 0x000000101c297c11 */ /* 0x000fe400088f0eff */
[----:B------:R-:W-:Y:S02]  /*71b0*/  F2FP.F16.F32.PACK_AB R7, R4, R7 ;  /* 0x000000070407723e */ /* 0x000fe400000000ff */
[----:B------:R-:W-:Y:S01]  /*71c0*/  F2FP.F16.F32.PACK_AB R4, R8, R9 ;  /* 0x000000090804723e */ /* 0x000fe200000000ff */
[----:B------:R-:W-:Y:S01]  /*71d0*/  IMAD.WIDE.U32 R34, R20, UR15, R40 ;  /* 0x0000000f14227c25 */ /* 0x000fe2000f8e0028 */
[----:B------:R-:W-:-:S03]  /*71e0*/  CS2R R8, SRZ ;  /* 0x0000000000087805 */ /* 0x000fc6000001ff00 */
[----:B------:R-:W-:-:S04]  /*71f0*/  IMAD.WIDE.U32 R40, R2, UR15, R40 ;  /* 0x0000000f02287c25 */ /* 0x000fc8000f8e0028 */
[----:B--2---:R-:W-:Y:S01]  /*7200*/  FADD R32, R32, R17 ;  /* 0x0000001120207221 */ /* 0x004fe20000000000 */
[----:B------:R-:W-:-:S04]  /*7210*/  IMAD.IADD R17, R21, 0x1, R35 ;  /* 0x0000000115117824 */ /* 0x000fc800078e0223 */
[----:B------:R-:W1:Y:S02]  /*7220*/  SHFL.BFLY PT, R19, R32, 0x4, 0x1f ;  /* 0x0c801f0020137f89 */ /* 0x000e6400000e0000 */
        /* <DEDUP_REMOVED lines=35> */
[----:B------:R-:W-:Y:S01]  /*7460*/  IMAD.MOV.U32 R40, RZ, RZ, -0x800001 ;  /* 0xff7fffffff287424 */ /* 0x000fe200078e00ff */
[----:B------:R-:W-:Y:S01]  /*7470*/  BSSY B0, `(.L_x_188) ;  /* 0x000008e000007945 */ /* 0x000fe20003800000 */
[----:B------:R-:W-:Y:S01]  /*7480*/  MOV R37, RZ ;  /* 0x000000ff00257202 */ /* 0x000fe20000000f00 */
[----:B------:R-:W-:Y:S06]  /*7490*/  BAR.SYNC.DEFER_BLOCKING 0x0 ;  /* 0x0000000000007b1d */ /* 0x000fec0000010000 */
[----:B------:R-:W-:Y:S04]  /*74a0*/  STS.64 [R0], R66 ;  /* 0x0000004200007388 */ /* 0x000fe80000000a00 */
[----:B------:R-:W-:Y:S04]  /*74b0*/  STS.64 [R0+0x20], R62 ;  /* 0x0000203e00007388 */ /* 0x000fe80000000a00 */
[----:B------:R-:W-:Y:S04]  /*74c0*/  STS.64 [R0+0x40], R58 ;  /* 0x0000403a00007388 */ /* 0x000fe80000000a00 */
[----:B------:R-:W-:Y:S04]  /*74d0*/  STS.64 [R0+0x60], R54 ;  /* 0x0000603600007388 */ /* 0x000fe80000000a00 */
[----:B------:R-:W-:Y:S04]  /*74e0*/  STS.64 [R151+0x80], R50 ;  /* 0x0000803297007388 */ /* 0x000fe80000000a00 */
[----:B------:R-:W-:Y:S04]  /*74f0*/  STS.64 [R151+0xa0], R46 ;  /* 0x0000a02e97007388 */ /* 0x000fe80000000a00 */
[----:B------:R-:W-:Y:S04]  /*7500*/  STS.64 [R151+0xc0], R42 ;  /* 0x0000c02a97007388 */ /* 0x000fe80000000a00 */
[----:B------:R-:W-:Y:S01]  /*7510*/  STS.64 [R151+0xe0], R38 ;  /* 0x0000e02697007388 */ /* 0x000fe20000000a00 */
[----:B------:R-:W-:Y:S06]  /*7520*/  BAR.SYNC.DEFER_BLOCKING 0x0 ;  /* 0x0000000000007b1d */ /* 0x000fec0000010000 */
[----:B------:R-:W3:Y:S04]  /*7530*/  LDS.128 R16, [R152] ;  /* 0x0000000098107984 */ /* 0x000ee80000000c00 */
[----:B------:R-:W4:Y:S01]  /*7540*/  LDS.128 R4, [R153] ;  /* 0x0000000099047984 */ /* 0x000f220000000c00 */
[----:B--2---:R-:W-:-:S02]  /*7550*/  HADD2.F32 R36, -RZ, R8.H0_H0 ;  /* 0x20000008ff247230 */ /* 0x004fc40000004100 */
[----:B------:R-:W-:Y:S02]  /*7560*/  HADD2.F32 R34, -RZ, R8.H1_H1 ;  /* 0x30000008ff227230 */ /* 0x000fe40000004100 */
[--C-:B------:R-:W-:Y:S02]  /*7570*/  HADD2.F32 R32, -RZ, R9.reuse.H1_H1 ;  /* 0x30000009ff207230 */ /* 0x100fe40000004100 */
[----:B------:R-:W-:Y:S02]  /*7580*/  HADD2.F32 R8, -RZ, R9.H0_H0 ;  /* 0x20000009ff087230 */ /* 0x000fe40000004100 */
[-C--:B------:R-:W-:Y:S01]  /*7590*/  FMUL R9, R36, R149.reuse ;  /* 0x0000009524097220 */ /* 0x080fe20000400000 */
[-C--:B------:R-:W-:Y:S01]  /*75a0*/  FMUL R34, R34, R149.reuse ;  /* 0x0000009522227220 */ /* 0x080fe20000400000 */
[-C--:B------:R-:W-:Y:S01]  /*75b0*/  FMUL R32, R32, R149.reuse ;  /* 0x0000009520207220 */ /* 0x080fe20000400000 */
[----:B------:R-:W-:Y:S01]  /*75c0*/  FMUL R33, R8, R149 ;  /* 0x0000009508217220 */ /* 0x000fe20000400000 */
[-C--:B---3--:R-:W-:Y:S01]  /*75d0*/  FFMA R9, R16, R150.reuse, R9 ;  /* 0x0000009610097223 */ /* 0x088fe20000000009 */
[-C--:B------:R-:W-:Y:S01]  /*75e0*/  FFMA R34, R17, R150.reuse, R34 ;  /* 0x0000009611227223 */ /* 0x080fe20000000022 */
[----:B------:R-:W-:Y:S01]  /*75f0*/  FFMA R19, R19, R150, R32 ;  /* 0x0000009613137223 */ /* 0x000fe20000000020 */
[----:B------:R-:W-:-:S02]  /*7600*/  HADD2.F32 R16, -RZ, R10.H0_H0 ;  /* 0x2000000aff107230 */ /* 0x000fc40000004100 */
[----:B------:R-:W-:Y:S01]  /*7610*/  FFMA R8, R18, R150, R33 ;  /* 0x0000009612087223 */ /* 0x000fe20000000021 */
[----:B------:R-:W-:Y:S01]  /*7620*/  HADD2.F32 R32, -RZ, R10.H1_H1 ;  /* 0x3000000aff207230 */ /* 0x000fe20000004100 */
[----:B------:R-:W-:Y:S01]  /*7630*/  F2FP.F16.F32.PACK_AB R9, R34, R9 ;  /* 0x000000092209723e */ /* 0x000fe200000000ff */
[--C-:B------:R-:W-:Y:S02]  /*7640*/  HADD2.F32 R18, -RZ, R11.reuse.H0_H0 ;  /* 0x2000000bff127230 */ /* 0x100fe40000004100 */
[----:B------:R-:W-:Y:S02]  /*7650*/  HADD2.F32 R10, -RZ, R11.H1_H1 ;  /* 0x3000000bff0a7230 */ /* 0x000fe40000004100 */
[-C--:B------:R-:W-:Y:S01]  /*7660*/  FMUL R11, R16, R149.reuse ;  /* 0x00000095100b7220 */ /* 0x080fe20000400000 */
[----:B------:R-:W-:Y:S01]  /*7670*/  FMUL R32, R32, R149 ;  /* 0x0000009520207220 */ /* 0x000fe20000400000 */
[----:B------:R-:W-:Y:S01]  /*7680*/  F2FP.F16.F32.PACK_AB R8, R19, R8 ;  /* 0x000000081308723e */ /* 0x000fe200000000ff */
[----:B------:R-:W-:-:S02]  /*7690*/  HADD2.F32 R16, -RZ, R9.H0_H0 ;  /* 0x20000009ff107230 */ /* 0x000fc40000004100 */
[-C--:B----4-:R-:W-:Y:S01]  /*76a0*/  FFMA R4, R4, R150.reuse, R11 ;  /* 0x0000009604047223 */ /* 0x090fe2000000000b */
[----:B------:R-:W-:Y:S02]  /*76b0*/  HADD2.F32 R17, -RZ, R9.H1_H1 ;  /* 0x30000009ff117230 */ /* 0x000fe40000004100 */
[-C--:B------:R-:W-:Y:S01]  /*76c0*/  FFMA R11, R5, R150.reuse, R32 ;  /* 0x00000096050b7223 */ /* 0x080fe20000000020 */
[-C--:B------:R-:W-:Y:S01]  /*76d0*/  FMUL R19, R18, R149.reuse ;  /* 0x0000009512137220 */ /* 0x080fe20000400000 */
[--C-:B------:R-:W-:Y:S02]  /*76e0*/  HADD2.F32 R18, -RZ, R8.reuse.H0_H0 ;  /* 0x20000008ff127230 */ /* 0x100fe40000004100 */
[----:B------:R-:W-:Y:S01]  /*76f0*/  FMUL R10, R10, R149 ;  /* 0x000000950a0a7220 */ /* 0x000fe20000400000 */
[----:B------:R-:W-:Y:S01]  /*7700*/  @!P2 FMNMX R9, R16, R17, !PT ;  /* 0x000000111009a209 */ /* 0x000fe20007800000 */
[----:B------:R-:W-:Y:S01]  /*7710*/  FFMA R5, R6, R150, R19 ;  /* 0x0000009606057223 */ /* 0x000fe20000000013 */
[----:B------:R-:W-:Y:S01]  /*7720*/  F2FP.F16.F32.PACK_AB R4, R11, R4 ;  /* 0x000000040b04723e */ /* 0x000fe200000000ff */
[----:B------:R-:W-:Y:S01]  /*7730*/  HADD2.F32 R19, -RZ, R8.H1_H1 ;  /* 0x30000008ff137230 */ /* 0x000fe20000004100 */
[----:B------:R-:W-:Y:S01]  /*7740*/  @!P2 FMNMX R6, R18, R9, !PT ;  /* 0x000000091206a209 */ /* 0x000fe20007800000 */
[----:B------:R-:W-:-:S02]  /*7750*/  FFMA R10, R7, R150, R10 ;  /* 0x00000096070a7223 */ /* 0x000fc4000000000a */
        /* <DEDUP_REMOVED lines=95> */
.L_x_189:
[----:B------:R-:W-:Y:S05]  /*7d50*/  BSYNC B0 ;  /* 0x0000000000007941 */ /* 0x000fea0003800000 */
.L_x_188:
        /* <DEDUP_REMOVED lines=48> */
[----:B------:R-:W-:Y:S01]  /*8060*/  @!P2 FMNMX R5, R7, R14, !PT ;  /* 0x0000000e0705a209 */ /* 0x000fe20007800000 */
[----:B------:R-:W-:-:S03]  /*8070*/  IMAD.WIDE.U32 R44, R2, UR15, R44 ;  /* 0x0000000f022c7c25 */ /* 0x000fc6000f8e002c */
[----:B------:R-:W-:Y:S02]  /*8080*/  @!P2 FMNMX R41, R4, R5, !PT ;  /* 0x000000050429a209 */ /* 0x000fe40007800000 */
[----:B------:R-:W-:-:S03]  /*8090*/  LEA R42, P4, R46, UR10, 0x2 ;  /* 0x0000000a2e2a7c11 */ /* 0x000fc6000f8810ff */
[----:B------:R-:W2:Y:S01]  /*80a0*/  SHFL.BFLY PT, R40, R41, 0x8, 0x1f ;  /* 0x0d001f0029287f89 */ /* 0x000ea200000e0000 */
[----:B-1----:R-:W-:-:S05]  /*80b0*/  FADD R13, R12, R37 ;  /* 0x000000250c0d7221 */ /* 0x002fca0000000000 */
[----:B------:R-:W1:Y:S01]  /*80c0*/  SHFL.BFLY PT, R12, R13, 0x4, 0x1f ;  /* 0x0c801f000d0c7f89 */ /* 0x000e6200000e0000 */
[----:B--2---:R-:W-:-:S05]  /*80d0*/  FMNMX R40, R40, R41, !PT ;  /* 0x0000002928287209 */ /* 0x004fca0007800000 */
[----:B------:R-:W2:Y:S01]  /*80e0*/  SHFL.BFLY PT, R5, R40, 0x4, 0x1f ;  /* 0x0c801f0028057f89 */ /* 0x000ea200000e0000 */
[----:B-1----:R-:W-:Y:S01]  /*80f0*/  FADD R12, R13, R12 ;  /* 0x0000000c0d0c7221 */ /* 0x002fe20000000000 */
[----:B------:R-:W-:-:S04]  /*8100*/  IADD3 R13, R3, R45, RZ ;  /* 0x0000002d030d7210 */ /* 0x000fc80007ffe0ff */
[----:B------:R-:W1:Y:S01]  /*8110*/  SHFL.BFLY PT, R15, R12, 0x2, 0x1f ;  /* 0x0c401f000c0f7f89 */ /* 0x000e6200000e0000 */
[----:B--2---:R-:W-:Y:S02]  /*8120*/  FMNMX R5, R40, R5, !PT ;  /* 0x0000000528057209 */ /* 0x004fe40007800000 */
[----:B------:R-:W-:-:S03]  /*8130*/  LEA R40, P1, R44, UR8, 0x2 ;  /* 0x000000082c287c11 */ /* 0x000fc6000f8210ff */
[----:B------:R-:W2:Y:S01]  /*8140*/  SHFL.BFLY PT, R38, R5, 0x2, 0x1f ;  /* 0x0c401f0005267f89 */ /* 0x000ea200000e0000 */
[----:B------:R-:W-:Y:S02]  /*8150*/  LEA.HI.X R41, R44, UR9, R13, 0x2, P1 ;  /* 0x000000092c297c11 */ /* 0x000fe400088f140d */
[----:B------:R-:W-:Y:S01]  /*8160*/  F2FP.F16.F32.PACK_AB R13, R19, R18 ;  /* 0x00000012130d723e */ /* 0x000fe200000000ff */
[----:B-1----:R-:W-:Y:S01]  /*8170*/  FADD R15, R12, R15 ;  /* 0x0000000f0c0f7221 */ /* 0x002fe20000000000 */
[----:B------:R-:W-:-:S04]  /*8180*/  IADD3 R12, R21, R47, RZ ;  /* 0x0000002f150c7210 */ /* 0x000fc80007ffe0ff */
[----:B------:R-:W1:Y:S01]  /*8190*/  SHFL.BFLY PT, R14, R15, 0x1, 0x1f ;  /* 0x0c201f000f0e7f89 */ /* 0x000e6200000e0000 */
[----:B------:R-:W-:Y:S02]  /*81a0*/  LEA.HI.X R43, R46, UR11, R12, 0x2, P4 ;  /* 0x0000000b2e2b7c11 */ /* 0x000fe4000a0f140c */
[----:B------:R-:W-:-:S03]  /*81b0*/  F2FP.F16.F32.PACK_AB R12, R17, R16 ;  /* 0x00000010110c723e */ /* 0x000fc600000000ff */
[----:B------:R-:W-:Y:S01]  /*81c0*/  @P5 STG.E desc[UR12][R42.64], R36 ;  /* 0x000000242a005986 */ /* 0x000fe2000c10190c */
[----:B--2---:R-:W-:-:S05]  /*81d0*/  FMNMX R38, R5, R38, !PT ;  /* 0x0000002605267209 */ /* 0x004fca0007800000 */
[----:B------:R-:W2:Y:S01]  /*81e0*/  SHFL.BFLY PT, R5, R38, 0x1, 0x1f ;  /* 0x0c201f0026057f89 */ /* 0x000ea200000e0000 */
[----:B-1----:R-:W-:Y:S01]  /*81f0*/  FADD R37, R15, R14 ;  /* 0x0000000e0f257221 */ /* 0x002fe20000000000 */
[----:B------:R-:W-:Y:S02]  /*8200*/  F2FP.F16.F32.PACK_AB R15, R34, R33 ;  /* 0x00000021220f723e */ /* 0x000fe400000000ff */
[----:B------:R-:W-:Y:S02]  /*8210*/  F2FP.F16.F32.PACK_AB R14, R35, R32 ;  /* 0x00000020230e723e */ /* 0x000fe400000000ff */
[----:B------:R1:W-:Y:S01]  /*8220*/  @P5 STG.E desc[UR12][R40.64], R37 ;  /* 0x0000002528005986 */ /* 0x0003e2000c10190c */
[----:B------:R-:W-:Y:S02]  /*8230*/  MOV R33, RZ ;  /* 0x000000ff00217202 */ /* 0x000fe40000000f00 */
[----:B--2---:R-:W-:Y:S01]  /*8240*/  FMNMX R16, R38, R5, !PT ;  /* 0x0000000526107209 */ /* 0x004fe20007800000 */
[----:B------:R-:W-:Y:S06]  /*8250*/  @P2 BRA `(.L_x_191) ;  /* 0x0000000400282947 */ /* 0x000fec0003800000 */
[----:B------:R-:W-:Y:S01]  /*8260*/  MOV R17, 0x3bbb989d ;  /* 0x3bbb989d00117802 */ /* 0x000fe20000000f00 */
[--C-:B------:R-:W-:Y:S01]  /*8270*/  FADD R18, R9, -R16.reuse ;  /* 0x8000001009127221 */ /* 0x100fe20000000000 */
[----:B------:R-:W-:Y:S01]  /*8280*/  MOV R5, 0x437c0000 ;  /* 0x437c000000057802 */ /* 0x000fe20000000f00 */
[--C-:B------:R-:W-:Y:S01]  /*8290*/  FADD R38, R8, -R16.reuse ;  /* 0x8000001008267221 */ /* 0x100fe20000000000 */
[--C-:B------:R-:W-:Y:S01]  /*82a0*/  FADD R19, R6, -R16.reuse ;  /* 0x8000001006137221 */ /* 0x100fe20000000000 */
[-C--:B------:R-:W-:Y:S01]  /*82b0*/  FFMA.SAT R44, R18, R17.reuse, 0.5 ;  /* 0x3f000000122c7423 */ /* 0x080fe20000002011 */
[--C-:B-1----:R-:W-:Y:S01]  /*82c0*/  FADD R37, R10, -R16.reuse ;  /* 0x800000100a257221 */ /* 0x102fe20000000000 */
[-C--:B------:R-:W-:Y:S01]  /*82d0*/  FFMA.SAT R32, R38, R17.reuse, 0.5 ;  /* 0x3f00000026207423 */ /* 0x080fe20000002011 */
[----:B------:R-:W-:Y:S01]  /*82e0*/  FFMA.SAT R42, R19, R17, 0.5 ;  /* 0x3f000000132a7423 */ /* 0x000fe20000002011 */
[----:B------:R-:W-:Y:S01]  /*82f0*/  FFMA.RM R44, R44, R5, 12582913 ;  /* 0x4b4000012c2c7423 */ /* 0x000fe20000004005 */
[----:B------:R-:W-:Y:S01]  /*8300*/  FFMA.SAT R40, R37, R17, 0.5 ;  /* 0x3f00000025287423 */ /* 0x000fe20000002011 */
[-C--:B------:R-:W-:Y:S01]  /*8310*/  FFMA.RM R43, R32, R5.reuse, 12582913 ;  /* 0x4b400001202b7423 */ /* 0x080fe20000004005 */
[-C--:B------:R-:W-:Y:S01]  /*8320*/  FFMA.RM R42, R42, R5.reuse, 12582913 ;  /* 0x4b4000012a2a7423 */ /* 0x080fe20000004005 */
[----:B------:R-:W-:Y:S01]  /*8330*/  FADD R33, R44, -12583039 ;  /* 0xcb40007f2c217421 */ /* 0x000fe20000000000 */
[----:B------:R-:W-:Y:S01]  /*8340*/  FFMA.RM R40, R40, R5, 12582913 ;  /* 0x4b40000128287423 */ /* 0x000fe20000004005 */
[----:B------:R-:W-:Y:S01]  /*8350*/  FADD R35, R43, -12583039 ;  /* 0xcb40007f2b237421 */ /* 0x000fe20000000000 */
[----:B------:R-:W-:Y:S01]  /*8360*/  FADD R34, R42, -12583039 ;  /* 0xcb40007f2a227421 */ /* 0x000fe20000000000 */
[----:B------:R-:W-:Y:S01]  /*8370*/  FFMA R36, R18, 1.4426950216293334961, -R33 ;  /* 0x3fb8aa3b12247823 */ /* 0x000fe20000000821 */
[----:B------:R-:W-:Y:S01]  /*8380*/  FADD R48, R39, -R16 ;  /* 0x8000001027307221 */ /* 0x000fe20000000000 */
[----:B------:R-:W-:Y:S01]  /*8390*/  FFMA R35, R38, 1.4426950216293334961, -R35 ;  /* 0x3fb8aa3b26237823 */ /* 0x000fe20000000823 */
[----:B------:R-:W-:Y:S01]  /*83a0*/  FFMA R34, R19, 1.4426950216293334961, -R34 ;  /* 0x3fb8aa3b13227823 */ /* 0x000fe20000000822 */
[----:B------:R-:W-:Y:S01]  /*83b0*/  FFMA R36, R18, 1.925963033500011079e-08, R36 ;  /* 0x32a5706012247823 */ /* 0x000fe20000000024 */
[--C-:B------:R-:W-:Y:S01]  /*83c0*/  FADD R18, R11, -R16.reuse ;  /* 0x800000100b127221 */ /* 0x100fe20000000000 */
[----:B------:R-:W-:Y:S01]  /*83d0*/  FFMA R35, R38, 1.925963033500011079e-08, R35 ;  /* 0x32a5706026237823 */ /* 0x000fe20000000023 */
[-C--:B------:R-:W-:Y:S01]  /*83e0*/  FFMA.SAT R38, R48, R17.reuse, 0.5 ;  /* 0x3f00000030267423 */ /* 0x080fe20000002011 */
[----:B------:R-:W-:Y:S01]  /*83f0*/  FADD R45, R7, -R16 ;  /* 0x80000010072d7221 */ /* 0x000fe20000000000 */
[----:B------:R-:W-:Y:S01]  /*8400*/  FFMA.SAT R32, R18, R17, 0.5 ;  /* 0x3f00000012207423 */ /* 0x000fe20000002011 */
[----:B------:R-:W1:Y:S01]  /*8410*/  MUFU.EX2 R36, R36 ;  /* 0x0000002400247308 */ /* 0x000e620000000800 */
[----:B------:R-:W-:Y:S01]  /*8420*/  FFMA R34, R19, 1.925963033500011079e-08, R34 ;  /* 0x32a5706013227823 */ /* 0x000fe20000000022 */
[-C--:B------:R-:W-:Y:S01]  /*8430*/  FFMA.RM R38, R38, R5.reuse, 12582913 ;  /* 0x4b40000126267423 */ /* 0x080fe20000004005 */
[----:B------:R-:W-:Y:S01]  /*8440*/  FFMA.RM R41, R32, R5, 12582913 ;  /* 0x4b40000120297423 */ /* 0x000fe20000004005 */
[----:B------:R-:W-:Y:S01]  /*8450*/  FADD R32, R40, -12583039 ;  /* 0xcb40007f28207421 */ /* 0x000fe20000000000 */
[----:B------:R-:W-:Y:S01]  /*8460*/  FADD R46, R4, -R16 ;  /* 0x80000010042e7221 */ /* 0x000fe20000000000 */
[----:B------:R-:W-:Y:S01]  /*8470*/  FADD R19, R38, -12583039 ;  /* 0xcb40007f26137421 */ /* 0x000fe20000000000 */
[----:B------:R-:W-:Y:S01]  /*8480*/  FADD R33, R41, -12583039 ;  /* 0xcb40007f29217421 */ /* 0x000fe20000000000 */
[C---:B------:R-:W-:Y:S01]  /*8490*/  FFMA R32, R37.reuse, 1.4426950216293334961, -R32 ;  /* 0x3fb8aa3b25207823 */ /* 0x040fe20000000820 */
[----:B------:R-:W2:Y:S01]  /*84a0*/  MUFU.EX2 R35, R35 ;  /* 0x0000002300237308 */ /* 0x000ea20000000800 */
[----:B------:R-:W-:Y:S01]  /*84b0*/  FFMA.SAT R50, R46, R17, 0.5 ;  /* 0x3f0000002e327423 */ /* 0x000fe20000002011 */
[----:B------:R-:W-:Y:S01]  /*84c0*/  FFMA R33, R18, 1.4426950216293334961, -R33 ;  /* 0x3fb8aa3b12217823 */ /* 0x000fe20000000821 */
[----:B------:R-:W-:Y:S01]  /*84d0*/  FFMA R32, R37, 1.925963033500011079e-08, R32 ;  /* 0x32a5706025207823 */ /* 0x000fe20000000020 */
[----:B------:R-:W-:Y:S01]  /*84e0*/  FFMA R19, R48, 1.4426950216293334961, -R19 ;  /* 0x3fb8aa3b30137823 */ /* 0x000fe20000000813 */
[----:B------:R-:W-:Y:S01]  /*84f0*/  FFMA.RM R50, R50, R5, 12582913 ;  /* 0x4b40000132327423 */ /* 0x000fe20000004005 */
[----:B------:R-:W-:Y:S01]  /*8500*/  FFMA R33, R18, 1.925963033500011079e-08, R33 ;  /* 0x32a5706012217823 */ /* 0x000fe20000000021 */
[----:B------:R-:W-:Y:S01]  /*8510*/  FFMA.SAT R18, R45, R17, 0.5 ;  /* 0x3f0000002d127423 */ /* 0x000fe20000002011 */
[----:B------:R-:W3:Y:S01]  /*8520*/  MUFU.EX2 R34, R34 ;  /* 0x0000002200227308 */ /* 0x000ee20000000800 */
[----:B------:R-:W-:Y:S01]  /*8530*/  FFMA R19, R48, 1.925963033500011079e-08, R19 ;  /* 0x32a5706030137823 */ /* 0x000fe20000000013 */
[----:B------:R-:W-:Y:S01]  /*8540*/  FADD R17, R50, -12583039 ;  /* 0xcb40007f32117421 */ /* 0x000fe20000000000 */
[----:B------:R-:W-:Y:S01]  /*8550*/  FFMA.RM R37, R18, R5, 12582913 ;  /* 0x4b40000112257423 */ /* 0x000fe20000004005 */
[----:B------:R-:W-:-:S02]  /*8560*/  SHF.L.U32 R5, R44, 0x17, RZ ;  /* 0x000000172c057819 */ /* 0x000fc400000006ff */
[----:B------:R-:W-:Y:S01]  /*8570*/  SHF.L.U32 R44, R43, 0x17, RZ ;  /* 0x000000172b2c7819 */ /* 0x000fe200000006ff */
[----:B------:R-:W-:Y:S01]  /*8580*/  FADD R18, R37, -12583039 ;  /* 0xcb40007f25127421 */ /* 0x000fe20000000000 */
[----:B------:R-:W4:Y:S01]  /*8590*/  MUFU.EX2 R33, R33 ;  /* 0x0000002100217308 */ /* 0x000f220000000800 */
[----:B-1----:R-:W-:Y:S01]  /*85a0*/  FFMA R36, R36, R5, RZ ;  /* 0x0000000524247223 */ /* 0x002fe200000000ff */
[----:B------:R-:W-:Y:S01]  /*85b0*/  FFMA R17, R46, 1.4426950216293334961, -R17 ;  /* 0x3fb8aa3b2e117823 */ /* 0x000fe20000000811 */
[----:B------:R-:W-:Y:S01]  /*85c0*/  FFMA R18, R45, 1.4426950216293334961, -R18 ;  /* 0x3fb8aa3b2d127823 */ /* 0x000fe20000000812 */
[----:B------:R-:W-:Y:S01]  /*85d0*/  SHF.L.U32 R5, R42, 0x17, RZ ;  /* 0x000000172a057819 */ /* 0x000fe200000006ff */
[----:B--2---:R-:W-:Y:S01]  /*85e0*/  FFMA R35, R35, R44, R36 ;  /* 0x0000002c23237223 */ /* 0x004fe20000000024 */
[----:B------:R-:W-:Y:S01]  /*85f0*/  FFMA R17, R46, 1.925963033500011079e-08, R17 ;  /* 0x32a570602e117823 */ /* 0x000fe20000000011 */
[----:B------:R-:W-:Y:S01]  /*8600*/  FFMA R18, R45, 1.925963033500011079e-08, R18 ;  /* 0x32a570602d127823 */ /* 0x000fe20000000012 */
[----:B------:R-:W1:Y:S01]  /*8610*/  MUFU.EX2 R32, R32 ;  /* 0x0000002000207308 */ /* 0x000e620000000800 */
[----:B------:R-:W-:Y:S01]  /*8620*/  SHF.L.U32 R36, R41, 0x17, RZ ;  /* 0x0000001729247819 */ /* 0x000fe200000006ff */
[----:B---3--:R-:W-:Y:S01]  /*8630*/  FFMA R34, R34, R5, R35 ;  /* 0x0000000522227223 */ /* 0x008fe20000000023 */
[----:B------:R-:W-:-:S02]  /*8640*/  SHF.L.U32 R5, R40, 0x17, RZ ;  /* 0x0000001728057819 */ /* 0x000fc400000006ff */
[----:B------:R-:W-:Y:S02]  /*8650*/  SHF.L.U32 R38, R38, 0x17, RZ ;  /* 0x0000001726267819 */ /* 0x000fe400000006ff */
[----:B------:R-:W-:Y:S01]  /*8660*/  SHF.L.U32 R37, R37, 0x17, RZ ;  /* 0x0000001725257819 */ /* 0x000fe200000006ff */
[----:B------:R-:W2:Y:S01]  /*8670*/  MUFU.EX2 R19, R19 ;  /* 0x0000001300137308 */ /* 0x000ea20000000800 */
[----:B----4-:R-:W-:Y:S01]  /*8680*/  FFMA R33, R33, R36, R34 ;  /* 0x0000002421217223 */ /* 0x010fe20000000022 */
[----:B------:R-:W-:-:S06]  /*8690*/  SHF.L.U32 R50, R50, 0x17, RZ ;  /* 0x0000001732327819 */ /* 0x000fcc00000006ff */
[----:B------:R-:W3:Y:S01]  /*86a0*/  MUFU.EX2 R18, R18 ;  /* 0x0000001200127308 */ /* 0x000ee20000000800 */
[----:B-1----:R-:W-:-:S07]  /*86b0*/  FFMA R32, R32, R5, R33 ;  /* 0x0000000520207223 */ /* 0x002fce0000000021 */
[----:B------:R-:W1:Y:S01]  /*86c0*/  MUFU.EX2 R17, R17 ;  /* 0x0000001100117308 */ /* 0x000e620000000800 */
[----:B--2---:R-:W-:-:S04]  /*86d0*/  FFMA R19, R19, R38, R32 ;  /* 0x0000002613137223 */ /* 0x004fc80000000020 */
[----:B---3--:R-:W-:-:S04]  /*86e0*/  FFMA R18, R18, R37, R19 ;  /* 0x0000002512127223 */ /* 0x008fc80000000013 */
[----:B-1----:R-:W-:-:S07]  /*86f0*/  FFMA R33, R17, R50, R18 ;  /* 0x0000003211217223 */ /* 0x002fce0000000012 */
.L_x_191:
[----:B------:R-:W-:Y:S05]  /*8700*/  BSYNC B0 ;  /* 0x0000000000007941 */ /* 0x000fea0003800000 */
.L_x_190:
[----:B------:R-:W2:Y:S01]  /*8710*/  SHFL.BFLY PT, R32, R33, 0x8, 0x1f ;  /* 0x0d001f0021207f89 */ /* 0x000ea200000e0000 */
[C---:B------:R-:W-:Y:S02]  /*8720*/  IADD3 R36, P1, R29.reuse, UR17, RZ ;  /* 0x000000111d247c10 */ /* 0x040fe4000ff3e0ff */
[C---:B------:R-:W-:Y:S02]  /*8730*/  ISETP.LT.AND P5, PT, R29.reuse, UR14, !P3 ;  /* 0x0000000e1d007c0c */ /* 0x040fe4000dfa1270 */
[----:B-1----:R-:W-:Y:S02]  /*8740*/  LEA.HI.X.SX32 R37, R29, UR16, 0x1, P1 ;  /* 0x000000101d257c11 */ /* 0x002fe400088f0eff */
[----:B------:R-:W-:Y:S02]  /*8750*/  F2FP.F16.F32.PACK_AB R7, R4, R7 ;  /* 0x000000070407723e */ /* 0x000fe400000000ff */
[----:B------:R-:W-:Y:S01]  /*8760*/  F2FP.F16.F32.PACK_AB R4, R8, R9 ;  /* 0x000000090804723e */ /* 0x000fe200000000ff */
[----:B------:R-:W-:Y:S01]  /*8770*/  IMAD.WIDE.U32 R34, R20, UR15, R36 ;  /* 0x0000000f14227c25 */ /* 0x000fe2000f8e0024 */
[----:B------:R-:W-:-:S03]  /*8780*/  CS2R R8, SRZ ;  /* 0x0000000000087805 */ /* 0x000fc6000001ff00 */
[----:B------:R-:W-:Y:S02]  /*8790*/  IMAD.IADD R17, R21, 0x1, R35 ;  /* 0x0000000115117824 */ /* 0x000fe400078e0223 */
[----:B------:R-:W-:-:S04]  /*87a0*/  IMAD.WIDE.U32 R36, R2, UR15, R36 ;  /* 0x0000000f02247c25 */ /* 0x000fc8000f8e0024 */
[----:B--2---:R-:W-:-:S05]  /*87b0*/  FADD R32, R32, R33 ;  /* 0x0000002120207221 */ /* 0x004fca0000000000 */
        /* <DEDUP_REMOVED lines=179> */
.L_x_193:
[----:B------:R-:W-:Y:S05]  /*92f0*/  BSYNC B0 ;  /* 0x0000000000007941 */ /* 0x000fea0003800000 */
.L_x_192:
        /* <DEDUP_REMOVED lines=154> */
.L_x_195:
[----:B------:R-:W-:Y:S05]  /*9ca0*/  BSYNC B0 ;  /* 0x0000000000007941 */ /* 0x000fea0003800000 */
.L_x_194:
        /* <DEDUP_REMOVED lines=17> */
[C---:B------:R-:W-:Y:S02]  /*9dc0*/  LEA R34, P4, R36.reuse, UR8, 0x2 ;  /* 0x0000000824227c11 */ /* 0x040fe4000f8810ff */
        /* <DEDUP_REMOVED lines=172> */
.L_x_197:
[----:B------:R-:W-:Y:S05]  /*a890*/  BSYNC B0 ;  /* 0x0000000000007941 */ /* 0x000fea0003800000 */
.L_x_196:
        /* <DEDUP_REMOVED lines=154> */
.L_x_199:
[----:B------:R-:W-:Y:S05]  /*b240*/  BSYNC B0 ;  /* 0x0000000000007941 */ /* 0x000fea0003800000 */
.L_x_198:
        /* <DEDUP_REMOVED lines=190> */
.L_x_201:
[----:B------:R-:W-:Y:S05]  /*be30*/  BSYNC B0 ;  /* 0x0000000000007941 */ /* 0x000fea0003800000 */
.L_x_200:
[--C-:B-----5:R-:W-:Y:S01]  /*be40*/  HADD2.F32 R38, -RZ, R12.reuse.H0_H0 ;  /* 0x2000000cff267230 */ /* 0x120fe20000004100 */
[----:B------:R-:W-:Y:S01]  /*be50*/  ISETP.LT.AND P5, PT, R29, UR14, !P3 ;  /* 0x0000000e1d007c0c */ /* 0x000fe2000dfa1270 */
[----:B------:R-:W-:Y:S01]  /*be60*/  HADD2.F32 R40, -RZ, R12.H1_H1 ;  /* 0x3000000cff287230 */ /* 0x000fe20000004100 */
[----:B------:R-:W-:Y:S01]  /*be70*/  BSSY B0, `(.L_x_202) ;  /* 0x0000097000007945 */ /* 0x000fe20003800000 */
[--C-:B------:R-:W-:Y:S02]  /*be80*/  HADD2.F32 R44, -RZ, R13.reuse.H1_H1 ;  /* 0x3000000dff2c7230 */ /* 0x100fe40000004100 */
        /* <DEDUP_REMOVED lines=34> */
[----:B------:R-:W-:-:S02]  /*c0b0*/  F2FP.F16.F32.PACK_AB R4, R12, R13 ;  /* 0x0000000d0c04723e */ /* 0x000fc400000000ff */
[----:B------:R-:W1:Y:S01]  /*c0c0*/  SHFL.BFLY PT, R12, R37, 0x8, 0x1f ;  /* 0x0d001f00250c7f89 */ /* 0x000e6200000e0000 */
[----:B------:R-:W-:Y:S02]  /*c0d0*/  @!P2 FMNMX R5, R7, R10, !PT ;  /* 0x0000000a0705a209 */ /* 0x000fe40007800000 */
[--C-:B------:R-:W-:Y:S01]  /*c0e0*/  HADD2.F32 R10, -RZ, R4.reuse.H0_H0 ;  /* 0x20000004ff0a7230 */ /* 0x100fe20000004100 */
[C---:B------:R-:W-:Y:S01]  /*c0f0*/  IADD3 R44, P1, R29.reuse, UR17, RZ ;  /* 0x000000111d2c7c10 */ /* 0x040fe2000ff3e0ff */
[----:B------:R-:W-:Y:S01]  /*c100*/  HADD2.F32 R39, -RZ, R4.H1_H1 ;  /* 0x30000004ff277230 */ /* 0x000fe20000004100 */
[----:B------:R-:W-:Y:S02]  /*c110*/  @!P2 FMNMX R5, R38, R5, !PT ;  /* 0x000000052605a209 */ /* 0x000fe40007800000 */
[----:B------:R-:W-:Y:S02]  /*c120*/  LEA.HI.X.SX32 R45, R29, UR16, 0x1, P1 ;  /* 0x000000101d2d7c11 */ /* 0x000fe400088f0eff */
[----:B------:R-:W-:Y:S01]  /*c130*/  @!P2 FMNMX R4, R10, R5, !PT ;  /* 0x000000050a04a209 */ /* 0x000fe20007800000 */
[----:B------:R-:W-:-:S03]  /*c140*/  IMAD.WIDE.U32 R46, R20, UR15, R44 ;  /* 0x0000000f142e7c25 */ /* 0x000fc6000f8e002c */
[----:B------:R-:W-:Y:S01]  /*c150*/  @!P2 FMNMX R14, R39, R4, !PT ;  /* 0x00000004270ea209 */ /* 0x000fe20007800000 */
[----:B------:R-:W-:Y:S01]  /*c160*/  IMAD.WIDE.U32 R44, R2, UR15, R44 ;  /* 0x0000000f022c7c25 */ /* 0x000fe2000f8e002c */
[----:B------:R-:W-:-:S03]  /*c170*/  LEA R42, P4, R46, UR10, 0x2 ;  /* 0x0000000a2e2a7c11 */ /* 0x000fc6000f8810ff */
[----:B------:R-:W2:Y:S01]  /*c180*/  SHFL.BFLY PT, R13, R14, 0x8, 0x1f ;  /* 0x0d001f000e0d7f89 */ /* 0x000ea200000e0000 */
[----:B------:R-:W-:Y:S01]  /*c190*/  LEA R40, P1, R44, UR8, 0x2 ;  /* 0x000000082c287c11 */ /* 0x000fe2000f8210ff */
[----:B-1----:R-:W-:-:S05]  /*c1a0*/  FADD R41, R12, R37 ;  /* 0x000000250c297221 */ /* 0x002fca0000000000 */
[----:B------:R-:W1:Y:S01]  /*c1b0*/  SHFL.BFLY PT, R12, R41, 0x4, 0x1f ;  /* 0x0c801f00290c7f89 */ /* 0x000e6200000e0000 */
[----:B--2---:R-:W-:-:S05]  /*c1c0*/  FMNMX R13, R13, R14, !PT ;  /* 0x0000000e0d0d7209 */ /* 0x004fca0007800000 */
[----:B------:R-:W2:Y:S01]  /*c1d0*/  SHFL.BFLY PT, R4, R13, 0x4, 0x1f ;  /* 0x0c801f000d047f89 */ /* 0x000ea200000e0000 */
[----:B-1----:R-:W-:-:S05]  /*c1e0*/  FADD R12, R41, R12 ;  /* 0x0000000c290c7221 */ /* 0x002fca0000000000 */
[----:B------:R-:W1:Y:S01]  /*c1f0*/  SHFL.BFLY PT, R15, R12, 0x2, 0x1f ;  /* 0x0c401f000c0f7f89 */ /* 0x000e6200000e0000 */
[----:B--2---:R-:W-:Y:S02]  /*c200*/  FMNMX R4, R13, R4, !PT ;  /* 0x000000040d047209 */ /* 0x004fe40007800000 */
[----:B------:R-:W-:-:S03]  /*c210*/  IADD3 R13, R3, R45, RZ ;  /* 0x0000002d030d7210 */ /* 0x000fc60007ffe0ff */
[----:B------:R-:W2:Y:S01]  /*c220*/  SHFL.BFLY PT, R5, R4, 0x2, 0x1f ;  /* 0x0c401f0004057f89 */ /* 0x000ea200000e0000 */
[----:B------:R-:W-:Y:S02]  /*c230*/  LEA.HI.X R41, R44, UR9, R13, 0x2, P1 ;  /* 0x000000092c297c11 */ /* 0x000fe400088f140d */
[----:B------:R-:W-:Y:S01]  /*c240*/  F2FP.F16.F32.PACK_AB R13, R19, R18 ;  /* 0x00000012130d723e */ /* 0x000fe200000000ff */
[----:B-1----:R-:W-:Y:S01]  /*c250*/  FADD R15, R12, R15 ;  /* 0x0000000f0c0f7221 */ /* 0x002fe20000000000 */
[----:B------:R-:W-:-:S04]  /*c260*/  IADD3 R12, R21, R47, RZ ;  /* 0x0000002f150c7210 */ /* 0x000fc80007ffe0ff */
[----:B------:R-:W1:Y:S01]  /*c270*/  SHFL.BFLY PT, R14, R15, 0x1, 0x1f ;  /* 0x0c201f000f0e7f89 */ /* 0x000e6200000e0000 */
[----:B------:R-:W-:Y:S02]  /*c280*/  LEA.HI.X R43, R46, UR11, R12, 0x2, P4 ;  /* 0x0000000b2e2b7c11 */ /* 0x000fe4000a0f140c */
[----:B------:R-:W-:Y:S02]  /*c290*/  F2FP.F16.F32.PACK_AB R12, R17, R16 ;  /* 0x00000010110c723e */ /* 0x000fe400000000ff */
[----:B------:R-:W-:Y:S01]  /*c2a0*/  MOV R17, RZ ;  /* 0x000000ff00117202 */ /* 0x000fe20000000f00 */
[----:B------:R-:W-:Y:S01]  /*c2b0*/  @P5 STG.E desc[UR12][R42.64], R36 ;  /* 0x000000242a005986 */ /* 0x000fe2000c10190c */
        /* <DEDUP_REMOVED lines=22> */
[-C--:B-1----:R-:W-:Y:S01]  /*c420*/  FFMA.SAT R40, R48, R16.reuse, 0.5 ;  /* 0x3f00000030287423 */ /* 0x082fe20000002010 */
        /* <DEDUP_REMOVED lines=59> */
.L_x_203:
[----:B------:R-:W-:Y:S05]  /*c7e0*/  BSYNC B0 ;  /* 0x0000000000007941 */ /* 0x000fea0003800000 */
.L_x_202:
[----:B------:R-:W2:Y:S01]  /*c7f0*/  SHFL.BFLY PT, R18, R17, 0x8, 0x1f ;  /* 0x0d001f0011127f89 */ /* 0x000ea200000e0000 */
[C---:B------:R-:W-:Y:S02]  /*c800*/  IADD3 R32, P1, R28.reuse, UR17, RZ ;  /* 0x000000111c207c10 */ /* 0x040fe4000ff3e0ff */
[C---:B------:R-:W-:Y:S02]  /*c810*/  ISETP.LT.AND P5, PT, R28.reuse, UR14, !P3 ;  /* 0x0000000e1c007c0c */ /* 0x040fe4000dfa1270 */
[----:B------:R-:W-:-:S03]  /*c820*/  LEA.HI.X.SX32 R33, R28, UR16, 0x1, P1 ;  /* 0x000000101c217c11 */ /* 0x000fc600088f0eff */
[----:B------:R-:W-:-:S04]  /*c830*/  IMAD.WIDE.U32 R34, R20, UR15, R32 ;  /* 0x0000000f14227c25 */ /* 0x000fc8000f8e0020 */
[----:B------:R-:W-:-:S04]  /*c840*/  IMAD.WIDE.U32 R32, R2, UR15, R32 ;  /* 0x0000000f02207c25 */ /* 0x000fc8000f8e0020 */
[----:B--2---:R-:W-:Y:S01]  /*c850*/  FADD R18, R18, R17 ;  /* 0x0000001112127221 */ /* 0x004fe20000000000 */
[----:B------:R-:W-:-:S04]  /*c860*/  IMAD.IADD R17, R21, 0x1, R35 ;  /* 0x0000000115117824 */ /* 0x000fc800078e0223 */
[----:B-1----:R-:W1:Y:S02]  /*c870*/  SHFL.BFLY PT, R37, R18, 0x4, 0x1f ;  /* 0x0c801f0012257f89 */ /* 0x002e6400000e0000 */
[----:B-1----:R-:W-:Y:S01]  /*c880*/  FADD R37, R18, R37 ;  /* 0x0000002512257221 */ /* 0x002fe20000000000 */
[----:B------:R-:W-:-:S04]  /*c890*/  LEA R18, P1, R34, UR10, 0x2 ;  /* 0x0000000a22127c11 */ /* 0x000fc8000f8210ff */
[----:B------:R-:W1:Y:S01]  /*c8a0*/  SHFL.BFLY PT, R16, R37, 0x2, 0x1f ;  /* 0x0c401f0025107f89 */ /* 0x000e6200000e0000 */
[----:B------:R-:W-:Y:S01]  /*c8b0*/  LEA.HI.X R19, R34, UR11, R17, 0x2, P1 ;  /* 0x0000000b22137c11 */ /* 0x000fe200088f1411 */
[----:B------:R-:W-:Y:S01]  /*c8c0*/  IMAD.IADD R17, R3, 0x1, R33 ;  /* 0x0000000103117824 */ /* 0x000fe200078e0221 */
[C---:B------:R-:W-:Y:S02]  /*c8d0*/  LEA R34, P4, R32.reuse, UR8, 0x2 ;  /* 0x0000000820227c11 */ /* 0x040fe4000f8810ff */
[----:B------:R-:W-:Y:S01]  /*c8e0*/  ISETP.LT.AND P1, PT, R29, UR14, P6 ;  /* 0x0000000e1d007c0c */ /* 0x000fe2000b721270 */
[----:B------:R2:W-:Y:S01]  /*c8f0*/  @P5 STG.E desc[UR12][R18.64], R4 ;  /* 0x0000000412005986 */ /* 0x0005e2000c10190c */
[----:B------:R-:W-:Y:S02]  /*c900*/  LEA.HI.X R35, R32, UR9, R17, 0x2, P4 ;  /* 0x0000000920237c11 */ /* 0x000fe4000a0f1411 */
[----:B------:R-:W-:Y:S01]  /*c910*/  IADD3 R32, P4, R26, UR4, RZ ;  /* 0x000000041a207c10 */ /* 0x000fe2000ff9e0ff */
[----:B------:R-:W-:-:S03]  /*c920*/  VIADD R26, R28, 0x6 ;  /* 0x000000061c1a7836 */ /* 0x000fc60000000000 */
[----:B------:R-:W-:Y:S02]  /*c930*/  IADD3.X R33, R27, UR5, RZ, P4, !PT ;  /* 0x000000051b217c10 */ /* 0x000fe4000a7fe4ff */
[----:B------:R-:W-:Y:S01]  /*c940*/  ISETP.LT.AND P4, PT, R26, UR14, P0 ;  /* 0x0000000e1a007c0c */ /* 0x000fe20008781270 */
[----:B-1----:R-:W-:-:S05]  /*c950*/  FADD R16, R37, R16 ;  /* 0x0000001025107221 */ /* 0x002fca0000000000 */
[----:B------:R-:W1:Y:S01]  /*c960*/  SHFL.BFLY PT, R5, R16, 0x1, 0x1f ;  /* 0x0c201f0010057f89 */ /* 0x000e6200000e0000 */
[----:B--2---:R-:W-:Y:S02]  /*c970*/  F2FP.F16.F32.PACK_AB R4, R8, R9 ;  /* 0x000000090804723e */ /* 0x004fe400000000ff */
[----:B------:R-:W-:Y:S01]  /*c980*/  CS2R R8, SRZ ;  /* 0x0000000000087805 */ /* 0x000fe2000001ff00 */
[----:B-1----:R-:W-:Y:S01]  /*c990*/  FADD R16, R16, R5 ;  /* 0x0000000510107221 */ /* 0x002fe20000000000 */
[----:B------:R-:W-:Y:S02]  /*c9a0*/  F2FP.F16.F32.PACK_AB R5, R11, R6 ;  /* 0x000000060b05723e */ /* 0x000fe400000000ff */
[----:B------:R-:W-:Y:S02]  /*c9b0*/  F2FP.F16.F32.PACK_AB R6, R38, R7 ;  /* 0x000000072606723e */ /* 0x000fe400000000ff */
[----:B------:R1:W-:Y:S01]  /*c9c0*/  @P5 STG.E desc[UR12][R34.64], R16 ;  /* 0x0000001022005986 */ /* 0x0003e2000c10190c */
[----:B------:R-:W-:-:S02]  /*c9d0*/  ISETP.LT.AND P5, PT, R28, UR14, P6 ;  /* 0x0000000e1c007c0c */ /* 0x000fc4000b7a1270 */
[----:B------:R-:W-:Y:S01]  /*c9e0*/  F2FP.F16.F32.PACK_AB R7, R39, R10 ;  /* 0x0000000a2707723e */ /* 0x000fe200000000ff */
[----:B------:R2:W-:Y:S01]  /*c9f0*/  @P1 STG.E.128 desc[UR12][R32.64], R12 ;  /* 0x0000000c20001986 */ /* 0x0005e2000c101d0c */
[----:B------:R-:W-:Y:S02]  /*ca00*/  IADD3 R28, P1, R30, UR4, RZ ;  /* 0x000000041e1c7c10 */ /* 0x000fe4000ff3e0ff */
[----:B------:R-:W-:Y:S02]  /*ca10*/  CS2R R10, SRZ ;  /* 0x00000000000a7805 */ /* 0x000fe4000001ff00 */
[----:B------:R-:W-:-:S05]  /*ca20*/  IADD3.X R29, R31, UR5, RZ, P1, !PT ;  /* 0x000000051f1d7c10 */ /* 0x000fca0008ffe4ff */
[----:B------:R-:W-:Y:S01]  /*ca30*/  @P5 STG.E.128 desc[UR12][R28.64], R4 ;  /* 0x000000041c005986 */ /* 0x000fe2000c101d0c */
[----:B-1----:R-:W-:-:S04]  /*ca40*/  IADD3 R16, P1, R22, UR6, RZ ;  /* 0x0000000616107c10 */ /* 0x002fc8000ff3e0ff */
[----:B------:R-:W-:-:S05]  /*ca50*/  IADD3.X R17, R23, UR7, RZ, P1, !PT ;  /* 0x0000000717117c10 */ /* 0x000fca0008ffe4ff */
[----:B------:R-:W3:Y:S01]  /*ca60*/  @P4 LDG.E.LTC128B.128 R8, desc[UR12][R16.64] ;  /* 0x0000000c10084981 */ /* 0x000ee2000c1e1d20 */
[----:B------:R-:W-:Y:S02]  /*ca70*/  IADD3 R22, R148, 0x3a, RZ ;  /* 0x0000003a94167810 */ /* 0x000fe40007ffe0ff */
[----:B--2---:R-:W-:Y:S02]  /*ca80*/  CS2R R12, SRZ ;  /* 0x00000000000c7805 */ /* 0x004fe4000001ff00 */
[----:B------:R-:W-:Y:S02]  /*ca90*/  CS2R R14, SRZ ;  /* 0x00000000000e7805 */ /* 0x000fe4000001ff00 */
[----:B------:R-:W-:Y:S02]  /*caa0*/  ISETP.LT.AND P1, PT, R22, UR14, P0 ;  /* 0x0000000e16007c0c */ /* 0x000fe40008721270 */
[----:B------:R-:W-:-:S04]  /*cab0*/  IADD3 R18, P0, R24, UR6, RZ ;  /* 0x0000000618127c10 */ /* 0x000fc8000ff1e0ff */
[----:B------:R-:W-:-:S07]  /*cac0*/  IADD3.X R19, R25, UR7, RZ, P0, !PT ;  /* 0x0000000719137c10 */ /* 0x000fce00087fe4ff */
        /* <DEDUP_REMOVED lines=8> */
[----:B------:R2:W-:Y:S04]  /*cb50*/  STS.64 [R0+0x60], R118 ;  /* 0x0000607600007388 */ /* 0x0005e80000000a00 */
[----:B------:R-:W-:Y:S04]  /*cb60*/  STS.64 [R151+0x80], R114 ;  /* 0x0000807297007388 */ /* 0x000fe80000000a00 */
[----:B------:R-:W-:Y:S04]  /*cb70*/  STS.64 [R151+0xa0], R110 ;  /* 0x0000a06e97007388 */ /* 0x000fe80000000a00 */
[----:B------:R-:W-:Y:S04]  /*cb80*/  STS.64 [R151+0xc0], R106 ;  /* 0x0000c06a97007388 */ /* 0x000fe80000000a00 */
[----:B------:R-:W-:Y:S01]  /*cb90*/  STS.64 [R151+0xe0], R102 ;  /* 0x0000e06697007388 */ /* 0x000fe20000000a00 */
[----:B------:R-:W-:Y:S06]  /*cba0*/  BAR.SYNC.DEFER_BLOCKING 0x0 ;  /* 0x0000000000007b1d */ /* 0x000fec0000010000 */
[----:B-1----:R-:W1:Y:S04]  /*cbb0*/  LDS.128 R16, [R152] ;  /* 0x0000000098107984 */ /* 0x002e680000000c00 */
[----:B------:R-:W4:Y:S01]  /*cbc0*/  LDS.128 R4, [R153] ;  /* 0x0000000099047984 */ /* 0x000f220000000c00 */
[----:B---3--:R-:W-:-:S02]  /*cbd0*/  HADD2.F32 R34, -RZ, R8.H0_H0 ;  /* 0x20000008ff227230 */ /* 0x008fc40000004100 */
[----:B------:R-:W-:Y:S02]  /*cbe0*/  HADD2.F32 R30, -RZ, R8.H1_H1 ;  /* 0x30000008ff1e7230 */ /* 0x000fe40000004100 */
[--C-:B------:R-:W-:Y:S02]  /*cbf0*/  HADD2.F32 R24, -RZ, R9.reuse.H1_H1 ;  /* 0x30000009ff187230 */ /* 0x100fe40000004100 */
[-C--:B------:R-:W-:Y:S01]  /*cc00*/  FMUL R23, R34, R149.reuse ;  /* 0x0000009522177220 */ /* 0x080fe20000400000 */
[----:B------:R-:W-:Y:S02]  /*cc10*/  HADD2.F32 R8, -RZ, R9.H0_H0 ;  /* 0x20000009ff087230 */ /* 0x000fe40000004100 */
[-C--:B--2---:R-:W-:Y:S01]  /*cc20*/  FMUL R0, R30, R149.reuse ;  /* 0x000000951e007220 */ /* 0x084fe20000400000 */
[-C--:B------:R-:W-:Y:S02]  /*cc30*/  FMUL R24, R24, R149.reuse ;  /* 0x0000009518187220 */ /* 0x080fe40000400000 */
[----:B------:R-:W-:Y:S01]  /*cc40*/  FMUL R9, R8, R149 ;  /* 0x0000009508097220 */ /* 0x000fe20000400000 */
[-C--:B-1----:R-:W-:Y:S01]  /*cc50*/  FFMA R8, R16, R150.reuse, R23 ;  /* 0x0000009610087223 */ /* 0x082fe20000000017 */
[-C--:B------:R-:W-:Y:S01]  /*cc60*/  FFMA R17, R17, R150.reuse, R0 ;  /* 0x0000009611117223 */ /* 0x080fe20000000000 */
[----:B------:R-:W-:Y:S01]  /*cc70*/  FFMA R19, R19, R150, R24 ;  /* 0x0000009613137223 */ /* 0x000fe20000000018 */
[----:B------:R-:W-:-:S02]  /*cc80*/  HADD2.F32 R16, -RZ, R10.H0_H0 ;  /* 0x2000000aff107230 */ /* 0x000fc40000004100 */
[----:B------:R-:W-:Y:S01]  /*cc90*/  FFMA R0, R18, R150, R9 ;  /* 0x0000009612007223 */ /* 0x000fe20000000009 */
[----:B------:R-:W-:Y:S01]  /*cca0*/  HADD2.F32 R24, -RZ, R10.H1_H1 ;  /* 0x3000000aff187230 */ /* 0x000fe20000004100 */
[----:B------:R-:W-:Y:S01]  /*ccb0*/  F2FP.F16.F32.PACK_AB R8, R17, R8 ;  /* 0x000000081108723e */ /* 0x000fe200000000ff */
[----:B------:R-:W-:Y:S02]  /*ccc0*/  HADD2.F32 R18, -RZ, R11.H0_H0 ;  /* 0x2000000bff127230 */ /* 0x000fe40000004100 */
[-C--:B------:R-:W-:Y:S01]  /*ccd0*/  FMUL R9, R16, R149.reuse ;  /* 0x0000009510097220 */ /* 0x080fe20000400000 */
[----:B------:R-:W-:Y:S01]  /*cce0*/  F2FP.F16.F32.PACK_AB R0, R19, R0 ;  /* 0x000000001300723e */ /* 0x000fe200000000ff */
[----:B------:R-:W-:Y:S01]  /*ccf0*/  FMUL R24, R24, R149 ;  /* 0x0000009518187220 */ /* 0x000fe20000400000 */
[--C-:B------:R-:W-:Y:S02]  /*cd00*/  HADD2.F32 R16, -RZ, R8.reuse.H0_H0 ;  /* 0x20000008ff107230 */ /* 0x100fe40000004100 */
[----:B----4-:R-:W-:Y:S01]  /*cd10*/  FFMA R4, R4, R150, R9 ;  /* 0x0000009604047223 */ /* 0x010fe20000000009 */
[----:B------:R-:W-:-:S02]  /*cd20*/  HADD2.F32 R17, -RZ, R8.H1_H1 ;  /* 0x30000008ff117230 */ /* 0x000fc40000004100 */
[----:B------:R-:W-:Y:S01]  /*cd30*/  FFMA R9, R5, R150, R24 ;  /* 0x0000009605097223 */ /* 0x000fe20000000018 */
[----:B------:R-:W-:Y:S02]  /*cd40*/  HADD2.F32 R10, -RZ, R11.H1_H1 ;  /* 0x3000000bff0a7230 */ /* 0x000fe40000004100 */
[----:B------:R-:W-:Y:S01]  /*cd50*/  FMUL R11, R18, R149 ;  /* 0x00000095120b7220 */ /* 0x000fe20000400000 */
[--C-:B------:R-:W-:Y:S01]  /*cd60*/  HADD2.F32 R18, -RZ, R0.reuse.H0_H0 ;  /* 0x20000000ff127230 */ /* 0x100fe20000004100 */
[----:B------:R-:W-:Y:S01]  /*cd70*/  @!P2 FMNMX R5, R16, R17, !PT ;  /* 0x000000111005a209 */ /* 0x000fe20007800000 */
[----:B------:R-:W-:Y:S02]  /*cd80*/  HADD2.F32 R19, -RZ, R0.H1_H1 ;  /* 0x30000000ff137230 */ /* 0x000fe40000004100 */
[----:B------:R-:W-:Y:S01]  /*cd90*/  FMUL R10, R10, R149 ;  /* 0x000000950a0a7220 */ /* 0x000fe20000400000 */
[----:B------:R-:W-:Y:S01]  /*cda0*/  F2FP.F16.F32.PACK_AB R4, R9, R4 ;  /* 0x000000040904723e */ /* 0x000fe200000000ff */
[-C--:B------:R-:W-:Y:S01]  /*cdb0*/  FFMA R6, R6, R150.reuse, R11 ;  /* 0x0000009606067223 */ /* 0x080fe2000000000b */
[----:B------:R-:W-:Y:S01]  /*cdc0*/  @!P2 FMNMX R8, R18, R5, !PT ;  /* 0x000000051208a209 */ /* 0x000fe20007800000 */
[----:B------:R-:W-:-:S02]  /*cdd0*/  FFMA R7, R7, R150, R10 ;  /* 0x0000009607077223 */ /* 0x000fc4000000000a */
[--C-:B------:R-:W-:Y:S01]  /*cde0*/  HADD2.F32 R23, -RZ, R4.reuse.H0_H0 ;  /* 0x20000004ff177230 */ /* 0x100fe20000004100 */
[----:B------:R-:W-:Y:S01]  /*cdf0*/  @!P2 FMNMX R8, R19, R8, !PT ;  /* 0x000000081308a209 */ /* 0x000fe20007800000 */
[----:B------:R-:W-:Y:S01]  /*ce00*/  HADD2.F32 R30, -RZ, R4.H1_H1 ;  /* 0x30000004ff1e7230 */ /* 0x000fe20000004100 */
[----:B------:R-:W-:Y:S02]  /*ce10*/  F2FP.F16.F32.PACK_AB R0, R7, R6 ;  /* 0x000000060700723e */ /* 0x000fe400000000ff */
[----:B------:R-:W-:Y:S02]  /*ce20*/  @!P2 FMNMX R5, R23, R8, !PT ;  /* 0x000000081705a209 */ /* 0x000fe40007800000 */
[----:B------:R-:W-:Y:S01]  /*ce30*/  LDS.128 R8, [R153+0x440] ;  /* 0x0004400099087984 */ /* 0x000fe20000000c00 */
[--C-:B------:R-:W-:Y:S01]  /*ce40*/  HADD2.F32 R24, -RZ, R0.reuse.H0_H0 ;  /* 0x20000000ff187230 */ /* 0x100fe20000004100 */
[----:B------:R-:W-:Y:S01]  /*ce50*/  @!P2 FMNMX R5, R30, R5, !PT ;  /* 0x000000051e05a209 */ /* 0x000fe20007800000 */
[----:B------:R-:W-:-:S03]  /*ce60*/  HADD2.F32 R25, -RZ, R0.H1_H1 ;  /* 0x30000000ff197230 */ /* 0x000fc60000004100 */
[----:B------:R-:W-:-:S04]  /*ce70*/  @!P2 FMNMX R0, R24, R5, !PT ;  /* 0x000000051800a209 */ /* 0x000fc80007800000 */
[----:B------:R-:W-:-:S05]  /*ce80*/  @!P2 FMNMX R36, R25, R0, !PT ;  /* 0x000000001924a209 */ /* 0x000fca0007800000 */
[----:B------:R-:W1:Y:S02]  /*ce90*/  SHFL.BFLY PT, R5, R36, 0x8, 0x1f ;  /* 0x0d001f0024057f89 */ /* 0x000e6400000e0000 */
[----:B-1----:R-:W-:Y:S02]  /*cea0*/  FMNMX R34, R5, R36, !PT ;  /* 0x0000002405227209 */ /* 0x002fe40007800000 */
[----:B------:R-:W-:Y:S04]  /*ceb0*/  LDS.128 R4, [R152+0x440] ;  /* 0x0004400098047984 */ /* 0x000fe80000000c00 */
[----:B------:R-:W1:Y:S02]  /*cec0*/  SHFL.BFLY PT, R35, R34, 0x4, 0x1f ;  /* 0x0c801f0022237f89 */ /* 0x000e6400000e0000 */
[----:B-1----:R-:W-:-:S05]  /*ced0*/  FMNMX R35, R34, R35, !PT ;  /* 0x0000002322237209 */ /* 0x002fca0007800000 */
[----:B------:R-:W1:Y:S02]  /*cee0*/  SHFL.BFLY PT, R0, R35, 0x2, 0x1f ;  /* 0x0c401f0023007f89 */ /* 0x000e6400000e0000 */
[----:B-1----:R-:W-:-:S05]  /*cef0*/  FMNMX R0, R35, R0, !PT ;  /* 0x0000000023007209 */ /* 0x002fca0007800000 */
[----:B------:R-:W1:Y:S02]  /*cf00*/  SHFL.BFLY PT, R27, R0, 0x1, 0x1f ;  /* 0x0c201f00001b7f89 */ /* 0x000e6400000e0000 */
        /* <DEDUP_REMOVED lines=76> */
.L_x_205:
[----:B------:R-:W-:Y:S05]  /*d3d0*/  BSYNC B0 ;  /* 0x0000000000007941 */ /* 0x000fea0003800000 */
.L_x_204:
[--C-:B-----5:R-:W-:Y:S01]  /*d3e0*/  HADD2.F32 R34, -RZ, R12.reuse.H0_H0 ;  /* 0x2000000cff227230 */ /* 0x120fe20000004100 */
[C---:B------:R-:W-:Y:S01]  /*d3f0*/  IADD3 R38, P0, R26.reuse, UR17, RZ ;  /* 0x000000111a267c10 */ /* 0x040fe2000ff1e0ff */
[----:B------:R-:W-:Y:S01]  /*d400*/  HADD2.F32 R12, -RZ, R12.H1_H1 ;  /* 0x3000000cff0c7230 */ /* 0x000fe20000004100 */
[----:B------:R-:W-:Y:S01]  /*d410*/  ISETP.LT.AND P4, PT, R26, UR14, !P3 ;  /* 0x0000000e1a007c0c */ /* 0x000fe2000df81270 */
[--C-:B------:R-:W-:Y:S02]  /*d420*/  HADD2.F32 R0, -RZ, R13.reuse.H0_H0 ;  /* 0x2000000dff007230 */ /* 0x100fe40000004100 */
[-C--:B------:R-:W-:Y:S01]  /*d430*/  FMUL R35, R34, R149.reuse ;  /* 0x0000009522237220 */ /* 0x080fe20000400000 */
[----:B------:R-:W-:Y:S02]  /*d440*/  HADD2.F32 R36, -RZ, R13.H1_H1 ;  /* 0x3000000dff247230 */ /* 0x000fe40000004100 */
[----:B------:R-:W-:Y:S01]  /*d450*/  FMUL R12, R12, R149 ;  /* 0x000000950c0c7220 */ /* 0x000fe20000400000 */
[----:B------:R-:W-:-:S02]  /*d460*/  HADD2.F32 R34, -RZ, R14.H0_H0 ;  /* 0x2000000eff227230 */ /* 0x000fc40000004100 */
[-C--:B------:R-:W-:Y:S01]  /*d470*/  FFMA R4, R4, R150.reuse, R35 ;  /* 0x0000009604047223 */ /* 0x080fe20000000023 */
[-C--:B------:R-:W-:Y:S01]  /*d480*/  FMUL R13, R0, R149.reuse ;  /* 0x00000095000d7220 */ /* 0x080fe20000400000 */
[-C--:B------:R-:W-:Y:S01]  /*d490*/  FMUL R36, R36, R149.reuse ;  /* 0x0000009524247220 */ /* 0x080fe20000400000 */
[-C--:B------:R-:W-:Y:S01]  /*d4a0*/  FFMA R35, R5, R150.reuse, R12 ;  /* 0x0000009605237223 */ /* 0x080fe2000000000c */
[----:B------:R-:W-:Y:S02]  /*d4b0*/  HADD2.F32 R14, -RZ, R14.H1_H1 ;  /* 0x3000000eff0e7230 */ /* 0x000fe40000004100 */
[-C--:B------:R-:W-:Y:S01]  /*d4c0*/  FFMA R6, R6, R150.reuse, R13 ;  /* 0x0000009606067223 */ /* 0x080fe2000000000d */
[----:B------:R-:W-:Y:S01]  /*d4d0*/  FFMA R7, R7, R150, R36 ;  /* 0x0000009607077223 */ /* 0x000fe20000000024 */
[----:B------:R-:W-:Y:S01]  /*d4e0*/  FMUL R5, R34, R149 ;  /* 0x0000009522057220 */ /* 0x000fe20000400000 */
[----:B------:R-:W-:Y:S01]  /*d4f0*/  F2FP.F16.F32.PACK_AB R0, R35, R4 ;  /* 0x000000042300723e */ /* 0x000fe200000000ff */
[----:B------:R-:W-:-:S02]  /*d500*/  HADD2.F32 R12, -RZ, R15.H0_H0 ;  /* 0x2000000fff0c7230 */ /* 0x000fc40000004100 */
[-C--:B------:R-:W-:Y:S01]  /*d510*/  FMUL R14, R14, R149.reuse ;  /* 0x000000950e0e7220 */ /* 0x080fe20000400000 */
[----:B------:R-:W-:Y:S01]  /*d520*/  FFMA R5, R8, R150, R5 ;  /* 0x0000009608057223 */ /* 0x000fe20000000005 */
[----:B------:R-:W-:Y:S01]  /*d530*/  F2FP.F16.F32.PACK_AB R4, R7, R6 ;  /* 0x000000060704723e */ /* 0x000fe200000000ff */
[--C-:B------:R-:W-:Y:S02]  /*d540*/  HADD2.F32 R8, -RZ, R0.reuse.H0_H0 ;  /* 0x20000000ff087230 */ /* 0x100fe40000004100 */
[----:B------:R-:W-:Y:S01]  /*d550*/  FMUL R7, R12, R149 ;  /* 0x000000950c077220 */ /* 0x000fe20000400000 */
[----:B------:R-:W-:Y:S02]  /*d560*/  HADD2.F32 R13, -RZ, R0.H1_H1 ;  /* 0x30000000ff0d7230 */ /* 0x000fe40000004100 */
[-C--:B------:R-:W-:Y:S01]  /*d570*/  FFMA R0, R9, R150.reuse, R14 ;  /* 0x0000009609007223 */ /* 0x080fe2000000000e */
[----:B------:R-:W-:Y:S02]  /*d580*/  HADD2.F32 R34, -RZ, R15.H1_H1 ;  /* 0x3000000fff227230 */ /* 0x000fe40000004100 */
[----:B------:R-:W-:Y:S01]  /*d590*/  FFMA R7, R10, R150, R7 ;  /* 0x000000960a077223 */ /* 0x000fe20000000007 */
[--C-:B------:R-:W-:Y:S01]  /*d5a0*/  HADD2.F32 R9, -RZ, R4.reuse.H0_H0 ;  /* 0x20000004ff097230 */ /* 0x100fe20000004100 */
[----:B------:R-:W-:Y:S01]  /*d5b0*/  @!P2 FMNMX R6, R8, R13, !PT ;  /* 0x0000000d0806a209 */ /* 0x000fe20007800000 */
[----:B------:R-:W-:-:S02]  /*d5c0*/  HADD2.F32 R10, -RZ, R4.H1_H1 ;  /* 0x30000004ff0a7230 */ /* 0x000fc40000004100 */
[----:B------:R-:W-:Y:S01]  /*d5d0*/  FMUL R34, R34, R149 ;  /* 0x0000009522227220 */ /* 0x000fe20000400000 */
[----:B------:R-:W-:Y:S01]  /*d5e0*/  F2FP.F16.F32.PACK_AB R0, R0, R5 ;  /* 0x000000050000723e */ /* 0x000fe200000000ff */
[----:B------:R-:W1:Y:S01]  /*d5f0*/  SHFL.BFLY PT, R14, R31, 0x8, 0x1f ;  /* 0x0d001f001f0e7f89 */ /* 0x000e6200000e0000 */
[----:B------:R-:W-:Y:S01]  /*d600*/  @!P2 FMNMX R5, R9, R6, !PT ;  /* 0x000000060905a209 */ /* 0x000fe20007800000 */
[----:B------:R-:W-:Y:S01]  /*d610*/  FFMA R4, R11, R150, R34 ;  /* 0x000000960b047223 */ /* 0x000fe20000000022 */
[----:B------:R-:W-:Y:S01]  /*d620*/  LEA.HI.X.SX32 R39, R26, UR16, 0x1, P0 ;  /* 0x000000101a277c11 */ /* 0x000fe200080f0eff */
[--C-:B------:R-:W-:Y:S01]  /*d630*/  HADD2.F32 R11, -RZ, R0.reuse.H0_H0 ;  /* 0x20000000ff0b7230 */ /* 0x100fe20000004100 */
[----:B------:R-:W-:Y:S01]  /*d640*/  @!P2 FMNMX R6, R10, R5, !PT ;  /* 0x000000050a06a209 */ /* 0x000fe20007800000 */
[----:B------:R-:W-:Y:S01]  /*d650*/  HADD2.F32 R0, -RZ, R0.H1_H1 ;  /* 0x30000000ff007230 */ /* 0x000fe20000004100 */
[----:B------:R-:W-:Y:S01]  /*d660*/  F2FP.F16.F32.PACK_AB R4, R4, R7 ;  /* 0x000000070404723e */ /* 0x000fe200000000ff */
[--C-:B------:R-:W-:Y:S01]  /*d670*/  IMAD.WIDE.U32 R40, R20, UR15, R38.reuse ;  /* 0x0000000f14287c25 */ /* 0x100fe2000f8e0026 */
[----:B------:R-:W-:Y:S01]  /*d680*/  @!P2 FMNMX R5, R11, R6, !PT ;  /* 0x000000060b05a209 */ /* 0x000fe20007800000 */
[----:B------:R-:W-:Y:S01]  /*d690*/  BSSY B0, `(.L_x_206) ;  /* 0x000006f000007945 */ /* 0x000fe20003800000 */
[----:B------:R-:W-:Y:S01]  /*d6a0*/  MOV R6, 0xff7fffff ;  /* 0xff7fffff00067802 */ /* 0x000fe20000000f00 */
[--C-:B------:R-:W-:Y:S01]  /*d6b0*/  HADD2.F32 R12, -RZ, R4.reuse.H0_H0 ;  /* 0x20000004ff0c7230 */ /* 0x100fe20000004100 */
[----:B------:R-:W-:Y:S01]  /*d6c0*/  @!P2 FMNMX R5, R0, R5, !PT ;  /* 0x000000050005a209 */ /* 0x000fe20007800000 */
[----:B------:R-:W-:Y:S01]  /*d6d0*/  HADD2.F32 R15, -RZ, R4.H1_H1 ;  /* 0x30000004ff0f7230 */ /* 0x000fe20000004100 */
[----:B------:R-:W-:Y:S01]  /*d6e0*/  LEA R36, P1, R40, UR10, 0x2 ;  /* 0x0000000a28247c11 */ /* 0x000fe2000f8210ff */
[----:B------:R-:W-:Y:S01]  /*d6f0*/  IMAD.WIDE.U32 R38, R2, UR15, R38 ;  /* 0x0000000f02267c25 */ /* 0x000fe2000f8e0026 */
[----:B------:R-:W-:-:S04]  /*d700*/  @!P2 FMNMX R4, R12, R5, !PT ;  /* 0x000000050c04a209 */ /* 0x000fc80007800000 */
[----:B------:R-:W-:Y:S02]  /*d710*/  @!P2 FMNMX R6, R15, R4, !PT ;  /* 0x000000040f06a209 */ /* 0x000fe40007800000 */
[----:B------:R-:W-:Y:S01]  /*d720*/  LEA R34, P0, R38, UR8, 0x2 ;  /* 0x0000000826227c11 */ /* 0x000fe2000f8010ff */
[----:B-1----:R-:W-:Y:S02]  /*d730*/  FADD R35, R14, R31 ;  /* 0x0000001f0e237221 */ /* 0x002fe40000000000 */
[----:B------:R-:W1:Y:S04]  /*d740*/  SHFL.BFLY PT, R5, R6, 0x8, 0x1f ;  /* 0x0d001f0006057f89 */ /* 0x000e6800000e0000 */
[----:B------:R-:W2:Y:S01]  /*d750*/  SHFL.BFLY PT, R4, R35, 0x4, 0x1f ;  /* 0x0c801f0023047f89 */ /* 0x000ea200000e0000 */
[----:B-1----:R-:W-:Y:S01]  /*d760*/  FMNMX R5, R5, R6, !PT ;  /* 0x0000000605057209 */ /* 0x002fe20007800000 */
[----:B--2---:R-:W-:-:S04]  /*d770*/  FADD R4, R35, R4 ;  /* 0x0000000423047221 */ /* 0x004fc80000000000 */
[----:B------:R-:W1:Y:S04]  /*d780*/  SHFL.BFLY PT, R14, R5, 0x4, 0x1f ;  /* 0x0c801f00050e7f89 */ /* 0x000e6800000e0000 */
[----:B------:R-:W2:Y:S01]  /*d790*/  SHFL.BFLY PT, R31, R4, 0x2, 0x1f ;  /* 0x0c401f00041f7f89 */ /* 0x000ea200000e0000 */
[----:B-1----:R-:W-:Y:S02]  /*d7a0*/  FMNMX R14, R5, R14, !PT ;  /* 0x0000000e050e7209 */ /* 0x002fe40007800000 */
[----:B------:R-:W-:Y:S01]  /*d7b0*/  IADD3 R5, R3, R39, RZ ;  /* 0x0000002703057210 */ /* 0x000fe20007ffe0ff */
[----:B--2---:R-:W-:Y:S02]  /*d7c0*/  FADD R31, R4, R31 ;  /* 0x0000001f041f7221 */ /* 0x004fe40000000000 */
[----:B------:R-:W1:Y:S01]  /*d7d0*/  SHFL.BFLY PT, R7, R14, 0x2, 0x1f ;  /* 0x0c401f000e077f89 */ /* 0x000e6200000e0000 */
[----:B------:R-:W-:-:S02]  /*d7e0*/  IADD3 R4, R21, R41, RZ ;  /* 0x0000002915047210 */ /* 0x000fc40007ffe0ff */
[----:B------:R-:W-:Y:S01]  /*d7f0*/  LEA.HI.X R35, R38, UR9, R5, 0x2, P0 ;  /* 0x0000000926237c11 */ /* 0x000fe200080f1405 */
[----:B------:R-:W2:Y:S01]  /*d800*/  SHFL.BFLY PT, R6, R31, 0x1, 0x1f ;  /* 0x0c201f001f067f89 */ /* 0x000ea200000e0000 */
[----:B------:R-:W-:Y:S02]  /*d810*/  LEA.HI.X R37, R40, UR11, R4, 0x2, P1 ;  /* 0x0000000b28257c11 */ /* 0x000fe400088f1404 */
[----:B------:R-:W-:Y:S02]  /*d820*/  F2FP.F16.F32.PACK_AB R4, R17, R16 ;  /* 0x000000101104723e */ /* 0x000fe400000000ff */
[----:B------:R-:W-:Y:S01]  /*d830*/  F2FP.F16.F32.PACK_AB R5, R19, R18 ;  /* 0x000000121305723e */ /* 0x000fe200000000ff */
[----:B------:R-:W-:Y:S01]  /*d840*/  @P4 STG.E desc[UR12][R36.64], R27 ;  /* 0x0000001b24004986 */ /* 0x000fe2000c10190c */
[----:B------:R-:W-:Y:S02]  /*d850*/  MOV R38, RZ ;  /* 0x000000ff00267202 */ /* 0x000fe40000000f00 */
[----:B-1----:R-:W-:Y:S01]  /*d860*/  FMNMX R7, R14, R7, !PT ;  /* 0x000000070e077209 */ /* 0x002fe20007800000 */
[----:B--2---:R-:W-:-:S04]  /*d870*/  FADD R31, R31, R6 ;  /* 0x000000061f1f7221 */ /* 0x004fc80000000000 */
[----:B------:R-:W1:Y:S01]  /*d880*/  SHFL.BFLY PT, R14, R7, 0x1, 0x1f ;  /* 0x0c201f00070e7f89 */ /* 0x000e6200000e0000 */
[----:B------:R-:W-:-:S03]  /*d890*/  F2FP.F16.F32.PACK_AB R6, R30, R23 ;  /* 0x000000171e06723e */ /* 0x000fc600000000ff */
[----:B------:R2:W-:Y:S01]  /*d8a0*/  @P4 STG.E desc[UR12][R34.64], R31 ;  /* 0x0000001f22004986 */ /* 0x0005e2000c10190c */
[----:B-1----:R-:W-:Y:S02]  /*d8b0*/  FMNMX R14, R7, R14, !PT ;  /* 0x0000000e070e7209 */ /* 0x002fe40007800000 */
[----:B------:R-:W-:Y:S01]  /*d8c0*/  F2FP.F16.F32.PACK_AB R7, R25, R24 ;  /* 0x000000181907723e */ /* 0x000fe200000000ff */
[----:B------:R-:W-:Y:S06]  /*d8d0*/  @P2 BRA `(.L_x_207) ;  /* 0x0000000400282947 */ /* 0x000fec0003800000 */
[----:B------:R-:W-:Y:S01]  /*d8e0*/  MOV R17, 0x3bbb989d ;  /* 0x3bbb989d00117802 */ /* 0x000fe20000000f00 */
[--C-:B------:R-:W-:Y:S01]  /*d8f0*/  FADD R19, R8, -R14.reuse ;  /* 0x8000000e08137221 */ /* 0x100fe20000000000 */
[----:B------:R-:W-:Y:S01]  /*d900*/  MOV R16, 0x437c0000 ;  /* 0x437c000000107802 */ /* 0x000fe20000000f00 */
[--C-:B------:R-:W-:Y:S01]  /*d910*/  FADD R18, R13, -R14.reuse ;  /* 0x8000000e0d127221 */ /* 0x100fe20000000000 */
[--C-:B--2---:R-:W-:Y:S01]  /*d920*/  FADD R31, R10, -R14.reuse ;  /* 0x8000000e0a1f7221 */ /* 0x104fe20000000000 */
[-C--:B------:R-:W-:Y:S01]  /*d930*/  FFMA.SAT R39, R19, R17.reuse, 0.5 ;  /* 0x3f00000013277423 */ /* 0x080fe20000002011 */
[--C-:B------:R-:W-:Y:S01]  /*d940*/  FADD R34, R9, -R14.reuse ;  /* 0x8000000e09227221 */ /* 0x100fe20000000000 */
[-C--:B------:R-:W-:Y:S01]  /*d950*/  FFMA.SAT R23, R18, R17.reuse, 0.5 ;  /* 0x3f00000012177423 */ /* 0x080fe20000002011 */
[--C-:B------:R-:W-:Y:S01]  /*d960*/  FADD R41, R12, -R14.reuse ;  /* 0x8000000e0c297221 */ /* 0x100fe20000000000 */
[-C--:B------:R-:W-:Y:S01]  /*d970*/  FFMA.RM R39, R39, R16.reuse, 12582913 ;  /* 0x4b40000127277423 */ /* 0x080fe20000004010 */
[-C--:B------:R-:W-:Y:S01]  /*d980*/  FFMA.SAT R37, R34, R17.reuse, 0.5 ;  /* 0x3f00000022257423 */ /* 0x080fe20000002011 */
[-C--:B------:R-:W-:Y:S01]  /*d990*/  FFMA.RM R38, R23, R16.reuse, 12582913 ;  /* 0x4b40000117267423 */ /* 0x080fe20000004010 */
[--C-:B------:R-:W-:Y:S01]  /*d9a0*/  FADD R42, R0, -R14.reuse ;  /* 0x8000000e002a7221 */ /* 0x100fe20000000000 */
[----:B------:R-:W-:Y:S01]  /*d9b0*/  FADD R30, R39, -12583039 ;  /* 0xcb40007f271e7421 */ /* 0x000fe20000000000 */
[-C--:B------:R-:W-:Y:S01]  /*d9c0*/  FFMA.RM R37, R37, R16.reuse, 12582913 ;  /* 0x4b40000125257423 */ /* 0x080fe20000004010 */
[----:B------:R-:W-:Y:S01]  /*d9d0*/  FADD R27, R38, -12583039 ;  /* 0xcb40007f261b7421 */ /* 0x000fe20000000000 */
[----:B------:R-:W-:Y:S01]  /*d9e0*/  FADD R40, R15, -R14 ;  /* 0x8000000e0f287221 */ /* 0x000fe20000000000 */
[----:B------:R-:W-:Y:S01]  /*d9f0*/  FFMA R30, R19, 1.4426950216293334961, -R30 ;  /* 0x3fb8aa3b131e7823 */ /* 0x000fe2000000081e */
[----:B------:R-:W-:Y:S01]  /*da00*/  FADD R25, R37, -12583039 ;  /* 0xcb40007f25197421 */ /* 0x000fe20000000000 */
[C---:B------:R-:W-:Y:S01]  /*da10*/  FFMA R27, R18.reuse, 1.4426950216293334961, -R27 ;  /* 0x3fb8aa3b121b7823 */ /* 0x040fe2000000081b */
[----:B------:R-:W-:Y:S01]  /*da20*/  SHF.L.U32 R39, R39, 0x17, RZ ;  /* 0x0000001727277819 */ /* 0x000fe200000006ff */
[----:B------:R-:W-:Y:S01]  /*da30*/  FFMA R30, R19, 1.925963033500011079e-08, R30 ;  /* 0x32a57060131e7823 */ /* 0x000fe2000000001e */
[-C--:B------:R-:W-:Y:S01]  /*da40*/  FFMA.SAT R19, R31, R17.reuse, 0.5 ;  /* 0x3f0000001f137423 */ /* 0x080fe20000002011 */
[----:B------:R-:W-:Y:S01]  /*da50*/  FFMA R27, R18, 1.925963033500011079e-08, R27 ;  /* 0x32a57060121b7823 */ /* 0x000fe2000000001b */
[----:B------:R-:W-:Y:S01]  /*da60*/  FADD R18, R11, -R14 ;  /* 0x8000000e0b127221 */ /* 0x000fe20000000000 */
[----:B------:R-:W-:Y:S01]  /*da70*/  FFMA R25, R34, 1.4426950216293334961, -R25 ;  /* 0x3fb8aa3b22197823 */ /* 0x000fe20000000819 */
[-C--:B------:R-:W-:Y:S01]  /*da80*/  FFMA.RM R36, R19, R16.reuse, 12582913 ;  /* 0x4b40000113247423 */ /* 0x080fe20000004010 */
[-C--:B------:R-:W-:Y:S01]  /*da90*/  FFMA.SAT R19, R42, R17.reuse, 0.5 ;  /* 0x3f0000002a137423 */ /* 0x080fe20000002011 */
[-C--:B------:R-:W-:Y:S01]  /*daa0*/  FFMA.SAT R35, R18, R17.reuse, 0.5 ;  /* 0x3f00000012237423 */ /* 0x080fe20000002011 */
[----:B------:R-:W1:Y:S01]  /*dab0*/  MUFU.EX2 R30, R30 ;  /* 0x0000001e001e7308 */ /* 0x000e620000000800 */
[----:B------:R-:W-:Y:S01]  /*dac0*/  FADD R24, R36, -12583039 ;  /* 0xcb40007f24187421 */ /* 0x000fe20000000000 */
[----:B------:R-:W-:Y:S01]  /*dad0*/  FFMA R25, R34, 1.925963033500011079e-08, R25 ;  /* 0x32a5706022197823 */ /* 0x000fe20000000019 */
[-C--:B------:R-:W-:Y:S01]  /*dae0*/  FFMA.RM R35, R35, R16.reuse, 12582913 ;  /* 0x4b40000123237423 */ /* 0x080fe20000004010 */
[-C--:B------:R-:W-:Y:S01]  /*daf0*/  FFMA.RM R34, R19, R16.reuse, 12582913 ;  /* 0x4b40000113227423 */ /* 0x080fe20000004010 */
[----:B------:R-:W-:Y:S01]  /*db00*/  FFMA R24, R31, 1.4426950216293334961, -R24 ;  /* 0x3fb8aa3b1f187823 */ /* 0x000fe20000000818 */
[----:B------:R-:W-:Y:S01]  /*db10*/  SHF.L.U32 R38, R38, 0x17, RZ ;  /* 0x0000001726267819 */ /* 0x000fe200000006ff */
[----:B------:R-:W-:Y:S01]  /*db20*/  FADD R23, R35, -12583039 ;  /* 0xcb40007f23177421 */ /* 0x000fe20000000000 */
[----:B------:R-:W2:Y:S01]  /*db30*/  MUFU.EX2 R27, R27 ;  /* 0x0000001b001b7308 */ /* 0x000ea20000000800 */
[----:B------:R-:W-:Y:S01]  /*db40*/  FFMA R24, R31, 1.925963033500011079e-08, R24 ;  /* 0x32a570601f187823 */ /* 0x000fe20000000018 */
[-C--:B------:R-:W-:Y:S01]  /*db50*/  FFMA.SAT R31, R41, R17.reuse, 0.5 ;  /* 0x3f000000291f7423 */ /* 0x080fe20000002011 */
[----:B------:R-:W-:Y:S01]  /*db60*/  FFMA R23, R18, 1.4426950216293334961, -R23 ;  /* 0x3fb8aa3b12177823 */ /* 0x000fe20000000817 */
[----:B------:R-:W-:Y:S01]  /*db70*/  FADD R19, R34, -12583039 ;  /* 0xcb40007f22137421 */ /* 0x000fe20000000000 */
[----:B------:R-:W-:Y:S01]  /*db80*/  FFMA.SAT R17, R40, R17, 0.5 ;  /* 0x3f00000028117423 */ /* 0x000fe20000002011 */
[-C--:B------:R-:W-:Y:S01]  /*db90*/  FFMA.RM R31, R31, R16.reuse, 12582913 ;  /* 0x4b4000011f1f7423 */ /* 0x080fe20000004010 */
[----:B------:R-:W-:Y:S01]  /*dba0*/  FFMA R23, R18, 1.925963033500011079e-08, R23 ;  /* 0x32a5706012177823 */ /* 0x000fe20000000017 */
[----:B------:R-:W3:Y:S01]  /*dbb0*/  MUFU.EX2 R25, R25 ;  /* 0x0000001900197308 */ /* 0x000ee20000000800 */
[----:B------:R-:W-:Y:S01]  /*dbc0*/  FFMA R19, R42, 1.4426950216293334961, -R19 ;  /* 0x3fb8aa3b2a137823 */ /* 0x000fe20000000813 */
[----:B------:R-:W-:Y:S01]  /*dbd0*/  FADD R18, R31, -12583039 ;  /* 0xcb40007f1f127421 */ /* 0x000fe20000000000 */
[----:B------:R-:W-:Y:S01]  /*dbe0*/  FFMA.RM R17, R17, R16, 12582913 ;  /* 0x4b40000111117423 */ /* 0x000fe20000004010 */
[----:B-1----:R-:W-:Y:S01]  /*dbf0*/  FFMA R30, R30, R39, RZ ;  /* 0x000000271e1e7223 */ /* 0x002fe200000000ff */
[----:B------:R-:W-:Y:S01]  /*dc00*/  FFMA R19, R42, 1.925963033500011079e-08, R19 ;  /* 0x32a570602a137823 */ /* 0x000fe20000000013 */
[----:B------:R-:W-:Y:S01]  /*dc10*/  FFMA R18, R41, 1.4426950216293334961, -R18 ;  /* 0x3fb8aa3b29127823 */ /* 0x000fe20000000812 */
[----:B------:R-:W-:Y:S01]  /*dc20*/  SHF.L.U32 R16, R37, 0x17, RZ ;  /* 0x0000001725107819 */ /* 0x000fe200000006ff */
[----:B------:R-:W1:Y:S01]  /*dc30*/  MUFU.EX2 R24, R24 ;  /* 0x0000001800187308 */ /* 0x000e620000000800 */
[----:B--2---:R-:W-:Y:S01]  /*dc40*/  FFMA R30, R27, R38, R30 ;  /* 0x000000261b1e7223 */ /* 0x004fe2000000001e */
[----:B------:R-:W-:Y:S01]  /*dc50*/  FFMA R18, R41, 1.925963033500011079e-08, R18 ;  /* 0x32a5706029127823 */ /* 0x000fe20000000012 */
[----:B------:R-:W-:Y:S01]  /*dc60*/  FADD R41, R17, -12583039 ;  /* 0xcb40007f11297421 */ /* 0x000fe20000000000 */
[----:B------:R-:W-:-:S02]  /*dc70*/  SHF.L.U32 R27, R36, 0x17, RZ ;  /* 0x00000017241b7819 */ /* 0x000fc400000006ff */
[----:B------:R-:W-:Y:S01]  /*dc80*/  SHF.L.U32 R34, R34, 0x17, RZ ;  /* 0x0000001722227819 */ /* 0x000fe200000006ff */
[C---:B------:R-:W-:Y:S01]  /*dc90*/  FFMA R41, R40.reuse, 1.4426950216293334961, -R41 ;  /* 0x3fb8aa3b28297823 */ /* 0x040fe20000000829 */
[----:B------:R-:W2:Y:S01]  /*dca0*/  MUFU.EX2 R23, R23 ;  /* 0x0000001700177308 */ /* 0x000ea20000000800 */
[----:B---3--:R-:W-:Y:S01]  /*dcb0*/  FFMA R25, R25, R16, R30 ;  /* 0x0000001019197223 */ /* 0x008fe2000000001e */
[----:B------:R-:W-:Y:S01]  /*dcc0*/  SHF.L.U32 R16, R35, 0x17, RZ ;  /* 0x0000001723107819 */ /* 0x000fe200000006ff */
[----:B------:R-:W-:Y:S01]  /*dcd0*/  FFMA R41, R40, 1.925963033500011079e-08, R41 ;  /* 0x32a5706028297823 */ /* 0x000fe20000000029 */
[----:B------:R-:W-:-:S04]  /*dce0*/  SHF.L.U32 R31, R31, 0x17, RZ ;  /* 0x000000171f1f7819 */ /* 0x000fc800000006ff */
[----:B------:R-:W3:Y:S01]  /*dcf0*/  MUFU.EX2 R19, R19 ;  /* 0x0000001300137308 */ /* 0x000ee20000000800 */
[----:B-1----:R-:W-:-:S07]  /*dd00*/  FFMA R24, R24, R27, R25 ;  /* 0x0000001b18187223 */ /* 0x002fce0000000019 */
[----:B------:R-:W1:Y:S01]  /*dd10*/  MUFU.EX2 R18, R18 ;  /* 0x0000001200127308 */ /* 0x000e620000000800 */
[----:B--2---:R-:W-:-:S07]  /*dd20*/  FFMA R16, R23, R16, R24 ;  /* 0x0000001017107223 */ /* 0x004fce0000000018 */
[----:B------:R-:W2:Y:S01]  /*dd30*/  MUFU.EX2 R41, R41 ;  /* 0x0000002900297308 */ /* 0x000ea20000000800 */
[----:B---3--:R-:W-:Y:S01]  /*dd40*/  FFMA R19, R19, R34, R16 ;  /* 0x0000002213137223 */ /* 0x008fe20000000010 */
[----:B------:R-:W-:-:S03]  /*dd50*/  SHF.L.U32 R16, R17, 0x17, RZ ;  /* 0x0000001711107819 */ /* 0x000fc600000006ff */
[----:B-1----:R-:W-:-:S04]  /*dd60*/  FFMA R18, R18, R31, R19 ;  /* 0x0000001f12127223 */ /* 0x002fc80000000013 */
[----:B--2---:R-:W-:-:S07]  /*dd70*/  FFMA R38, R41, R16, R18 ;  /* 0x0000001029267223 */ /* 0x004fce0000000012 */
.L_x_207:
[----:B------:R-:W-:Y:S05]  /*dd80*/  BSYNC B0 ;  /* 0x0000000000007941 */ /* 0x000fea0003800000 */
.L_x_206:
[----:B------:R-:W1:Y:S01]  /*dd90*/  SHFL.BFLY PT, R23, R38, 0x8, 0x1f ;  /* 0x0d001f0026177f89 */ /* 0x000e6200000e0000 */
[C---:B------:R-:W-:Y:S02]  /*dda0*/  IADD3 R24, P0, R22.reuse, UR17, RZ ;  /* 0x0000001116187c10 */ /* 0x040fe4000ff1e0ff */
[C---:B------:R-:W-:Y:S02]  /*ddb0*/  ISETP.LT.AND P4, PT, R22.reuse, UR14, !P3 ;  /* 0x0000000e16007c0c */ /* 0x040fe4000df81270 */
[----:B------:R-:W-:Y:S02]  /*ddc0*/  LEA.HI.X.SX32 R25, R22, UR16, 0x1, P0 ;  /* 0x0000001016197c11 */ /* 0x000fe400080f0eff */
[----:B------:R-:W-:Y:S02]  /*ddd0*/  ISETP.LT.AND P3, PT, R26, UR14, P6 ;  /* 0x0000000e1a007c0c */ /* 0x000fe4000b761270 */
[----:B------:R-:W-:Y:S01]  /*dde0*/  ISETP.LT.AND P6, PT, R22, UR14, P6 ;  /* 0x0000000e16007c0c */ /* 0x000fe2000b7c1270 */
[----:B------:R-:W-:Y:S01]  /*ddf0*/  IMAD.WIDE.U32 R18, R20, UR15, R24 ;  /* 0x0000000f14127c25 */ /* 0x000fe2000f8e0018 */
[----:B------:R-:W-:-:S02]  /*de00*/  IADD3 R26, P0, R32, UR4, RZ ;  /* 0x00000004201a7c10 */ /* 0x000fc4000ff1e0ff */
[----:B------:R-:W-:Y:S01]  /*de10*/  F2FP.F16.F32.PACK_AB R9, R10, R9 ;  /* 0x000000090a09723e */ /* 0x000fe200000000ff */
[----:B------:R-:W-:Y:S01]  /*de20*/  IMAD.WIDE.U32 R24, R2, UR15, R24 ;  /* 0x0000000f02187c25 */ /* 0x000fe2000f8e0018 */
[----:B------:R-:W-:Y:S02]  /*de30*/  LEA R20, P2, R18, UR10, 0x2 ;  /* 0x0000000a12147c11 */ /* 0x000fe4000f8410ff */
[----:B------:R-:W-:Y:S01]  /*de40*/  IADD3.X R27, R33, UR5, RZ, P0, !PT ;  /* 0x00000005211b7c10 */ /* 0x000fe200087fe4ff */
[----:B------:R-:W-:Y:S01]  /*de50*/  IMAD.IADD R21, R21, 0x1, R19 ;  /* 0x0000000115157824 */ /* 0x000fe200078e0213 */
[----:B------:R-:W-:Y:S01]  /*de60*/  LEA R2, P1, R24, UR8, 0x2 ;  /* 0x0000000818027c11 */ /* 0x000fe2000f8210ff */
[----:B------:R-:W-:Y:S01]  /*de70*/  IMAD.IADD R3, R3, 0x1, R25 ;  /* 0x0000000103037824 */ /* 0x000fe200078e0219 */
[----:B------:R-:W-:Y:S02]  /*de80*/  F2FP.F16.F32.PACK_AB R10, R0, R11 ;  /* 0x0000000b000a723e */ /* 0x000fe400000000ff */
[----:B------:R-:W-:Y:S01]  /*de90*/  LEA.HI.X R21, R18, UR11, R21, 0x2, P2 ;  /* 0x0000000b12157c11 */ /* 0x000fe200090f1415 */
[----:B-1----:R-:W-:Y:S01]  /*dea0*/  FADD R23, R23, R38 ;  /* 0x0000002617177221 */ /* 0x002fe20000000000 */
[----:B------:R-:W-:-:S02]  /*deb0*/  LEA.HI.X R3, R24, UR9, R3, 0x2, P1 ;  /* 0x0000000918037c11 */ /* 0x000fc400088f1403 */
[----:B------:R-:W-:Y:S01]  /*dec0*/  IADD3 R18, P0, R28, UR4, RZ ;  /* 0x000000041c127c10 */ /* 0x000fe2000ff1e0ff */
[----:B------:R-:W-:Y:S01]  /*ded0*/  @P4 STG.E desc[UR12][R20.64], R14 ;  /* 0x0000000e14004986 */ /* 0x000fe2000c10190c */
[----:B------:R-:W-:Y:S02]  /*dee0*/  F2FP.F16.F32.PACK_AB R11, R15, R12 ;  /* 0x0000000c0f0b723e */ /* 0x000fe400000000ff */
[----:B------:R-:W-:Y:S01]  /*def0*/  F2FP.F16.F32.PACK_AB R8, R13, R8 ;  /* 0x000000080d08723e */ /* 0x000fe200000000ff */
[----:B------:R-:W1:Y:S01]  /*df00*/  SHFL.BFLY PT, R30, R23, 0x4, 0x1f ;  /* 0x0c801f00171e7f89 */ /* 0x000e6200000e0000 */
[----:B------:R-:W-:Y:S01]  /*df10*/  IADD3.X R19, R29, UR5, RZ, P0, !PT ;  /* 0x000000051d137c10 */ /* 0x000fe200087fe4ff */
[----:B-1----:R-:W-:-:S05]  /*df20*/  FADD R30, R23, R30 ;  /* 0x0000001e171e7221 */ /* 0x002fca0000000000 */
[----:B------:R-:W1:Y:S02]  /*df30*/  SHFL.BFLY PT, R17, R30, 0x2, 0x1f ;  /* 0x0c401f001e117f89 */ /* 0x000e6400000e0000 */
[----:B-1----:R-:W-:-:S05]  /*df40*/  FADD R17, R30, R17 ;  /* 0x000000111e117221 */ /* 0x002fca0000000000 */
[----:B------:R-:W1:Y:S02]  /*df50*/  SHFL.BFLY PT, R16, R17, 0x1, 0x1f ;  /* 0x0c201f0011107f89 */ /* 0x000e6400000e0000 */
[----:B-1----:R-:W-:-:S05]  /*df60*/  FADD R17, R17, R16 ;  /* 0x0000001011117221 */ /* 0x002fca0000000000 */
[----:B------:R1:W-:Y:S04]  /*df70*/  @P4 STG.E desc[UR12][R2.64], R17 ;  /* 0x0000001102004986 */ /* 0x0003e8000c10190c */
[----:B------:R1:W-:Y:S01]  /*df80*/  @P3 STG.E.128 desc[UR12][R26.64], R4 ;  /* 0x000000041a003986 */ /* 0x0003e2000c101d0c */
[----:B------:R-:W-:Y:S05]  /*df90*/  @!P6 EXIT ;  /* 0x000000000000e94d */ /* 0x000fea0003800000 */
[----:B------:R-:W-:Y:S01]  /*dfa0*/  STG.E.128 desc[UR12][R18.64], R8 ;  /* 0x0000000812007986 */ /* 0x000fe2000c101d0c */
[----:B------:R-:W-:Y:S05]  /*dfb0*/  EXIT ;  /* 0x000000000000794d */ /* 0x000fea0003800000 */
.L_x_208:
        /* <DEDUP_REMOVED lines=12> */
.L_x_212:


//--------------------- .nv.global.init           --------------------------
	.section	.nv.global.init,"aw",@progbits
	.align	4
.nv.global.init:
	.type		mrg32k3aM1SubSeq,@object
	.size		mrg32k3aM1SubSeq,(mrg32k3aM2SubSeq - mrg32k3aM1SubSeq)
mrg32k3aM1SubSeq:
        /*0000*/ 	.byte	0x0b, 0xcc, 0xee, 0x04, 0x73, 0x29, 0x8b, 0x6f, 0xf6, 0x53, 0x03, 0xf6, 0x23, 0xf6, 0xea, 0xda
        /* <DEDUP_REMOVED lines=125> */
	.type		mrg32k3aM2SubSeq,@object
	.size		mrg32k3aM2SubSeq,(mrg32k3aM1 - mrg32k3aM2SubSeq)
mrg32k3aM2SubSeq:
        /* <DEDUP_REMOVED lines=126> */
	.type		mrg32k3aM1,@object
	.size		mrg32k3aM1,(mrg32k3aM1Seq - mrg32k3aM1)
mrg32k3aM1:
        /* <DEDUP_REMOVED lines=144> */
	.type		mrg32k3aM1Seq,@object
	.size		mrg32k3aM1Seq,(mrg32k3aM2 - mrg32k3aM1Seq)
mrg32k3aM1Seq:
        /* <DEDUP_REMOVED lines=144> */
	.type		mrg32k3aM2,@object
	.size		mrg32k3aM2,(mrg32k3aM2Seq - mrg32k3aM2)
mrg32k3aM2:
        /* <DEDUP_REMOVED lines=144> */
	.type		mrg32k3aM2Seq,@object
	.size		mrg32k3aM2Seq,(precalc_xorwow_matrix - mrg32k3aM2Seq)
mrg32k3aM2Seq:
        /* <DEDUP_REMOVED lines=144> */
	.type		precalc_xorwow_matrix,@object
	.size		precalc_xorwow_matrix,(precalc_xorwow_offset_matrix - precalc_xorwow_matrix)
precalc_xorwow_matrix:
        /* <DEDUP_REMOVED lines=6400> */
	.type		precalc_xorwow_offset_matrix,@object
	.size		precalc_xorwow_offset_matrix,(.L_1 - precalc_xorwow_offset_matrix)
precalc_xorwow_offset_matrix:
        /* <DEDUP_REMOVED lines=6400> */
.L_1:


//--------------------- .nv.shared._ZN7cutlass9reference6device6kernel11GemmComplexINS_6half_tENS_6layout8RowMajorES4_NS5_11ColumnMajorES4_S6_ffS4_NS_16NumericConverterIS4_fLNS_15FloatRoundStyleE2EEENS_12multiply_addIfffEELi4ELi16EEEvNS_4gemm9GemmCoordET5_NS_9TensorRefIT_T0_EENS_16ComplexTransformENSG_IT1_T2_EESK_SF_NSG_IT3_T4_EENSG_IT7_SP_EET6_illll --------------------------
	.section	.nv.shared._ZN7cutlass9reference6device6kernel11GemmComplexINS_6half_tENS_6layout8RowMajorES4_NS5_11ColumnMajorES4_S6_ffS4_NS_16NumericConverterIS4_fLNS_15FloatRoundStyleE2EEENS_12multiply_addIfffEELi4ELi16EEEvNS_4gemm9GemmCoordET5_NS_9TensorRefIT_T0_EENS_16ComplexTransformENSG_IT1_T2_EESK_SF_NSG_IT3_T4_EENSG_IT7_SP_EET6_illll,"aw",@nobits
	.sectionflags	@""
	.align	16
	.zero		1024


//--------------------- .nv.shared.reserved.0     --------------------------
	.section	.nv.shared.reserved.0,"aw",@nobits
	.weak		__nv_reservedSMEM_offset_0_alias
	.size		__nv_reservedSMEM_offset_0_alias, 0, 0
	.other		__nv_reservedSMEM_offset_0_alias,@"STO_CUDA_RESERVED_SHARED STV_DEFAULT"
__nv_reservedSMEM_offset_0_alias:
	.zero		0


//--------------------- .nv.global                --------------------------
	.section	.nv.global,"aw",@nobits
.nv.global:
	.type		_ZN30_INTERNAL_aa1ea735_4_k_cu_main4cute1_E,@object
	.size		_ZN30_INTERNAL_aa1ea735_4_k_cu_main4cute1_E,(_ZN30_INTERNAL_aa1ea735_4_k_cu_main4cuda3std3__45__cpo6cbeginE - _ZN30_INTERNAL_aa1ea735_4_k_cu_main4cute1_E)
_ZN30_INTERNAL_aa1ea735_4_k_cu_main4cute1_E:
	.zero		1
	.type		_ZN30_INTERNAL_aa1ea735_4_k_cu_main4cuda3std3__45__cpo6cbeginE,@object
	.size		_ZN30_INTERNAL_aa1ea735_4_k_cu_main4cuda3std3__45__cpo6cbeginE,(_ZN30_INTERNAL_aa1ea735_4_k_cu_main4cuda3std3__48in_placeE - _ZN30_INTERNAL_aa1ea735_4_k_cu_main4cuda3std3__45__cpo6cbeginE)
_ZN30_INTERNAL_aa1ea735_4_k_cu_main4cuda3std3__45__cpo6cbeginE:
	.zero		1
	.type		_ZN30_INTERNAL_aa1ea735_4_k_cu_main4cuda3std3__48in_placeE,@object
	.size		_ZN30_INTERNAL_aa1ea735_4_k_cu_main4cuda3std3__48in_placeE,(_ZN30_INTERNAL_aa1ea735_4_k_cu_main4cuda3std6ranges3__45__cpo9iter_moveE - _ZN30_INTERNAL_aa1ea735_4_k_cu_main4cuda3std3__48in_placeE)
_ZN30_INTERNAL_aa1ea735_4_k_cu_main4cuda3std3__48in_placeE:
	.zero		1
	.type		_ZN30_INTERNAL_aa1ea735_4_k_cu_main4cuda3std6ranges3__45__cpo9iter_moveE,@object
	.size		_ZN30_INTERNAL_aa1ea735_4_k_cu_main4cuda3std6ranges3__45__cpo9iter_moveE,(_ZN30_INTERNAL_aa1ea735_4_k_cu_main4cuda3std3__45__cpo5beginE - _ZN30_INTERNAL_aa1ea735_4_k_cu_main4cuda3std6ranges3__45__cpo9iter_moveE)
_ZN30_INTERNAL_aa1ea735_4_k_cu_main4cuda3std6ranges3__45__cpo9iter_moveE:
	.zero		1
	.type		_ZN30_INTERNAL_aa1ea735_4_k_cu_main4cuda3std3__45__cpo5beginE,@object
	.size		_ZN30_INTERNAL_aa1ea735_4_k_cu_main4cuda3std3__45__cpo5beginE,(_ZN30_INTERNAL_aa1ea735_4_k_cu_main4cuda3std3__432_GLOBAL__N__aa1ea735_4_k_cu_main6ignoreE - _ZN30_INTERNAL_aa1ea735_4_k_cu_main4cuda3std3__45__cpo5beginE)
_ZN30_INTERNAL_aa1ea735_4_k_cu_main4cuda3std3__45__cpo5beginE:
	.zero		1
	.type		_ZN30_INTERNAL_aa1ea735_4_k_cu_main4cuda3std3__432_GLOBAL__N__aa1ea735_4_k_cu_main6ignoreE,@object
	.size		_ZN30_INTERNAL_aa1ea735_4_k_cu_main4cuda3std3__432_GLOBAL__N__aa1ea735_4_k_cu_main6ignoreE,(_ZN30_INTERNAL_aa1ea735_4_k_cu_main4cute7productE - _ZN30_INTERNAL_aa1ea735_4_k_cu_main4cuda3std3__432_GLOBAL__N__aa1ea735_4_k_cu_main6ignoreE)
_ZN30_INTERNAL_aa1ea735_4_k_cu_main4cuda3std3__432_GLOBAL__N__aa1ea735_4_k_cu_main6ignoreE:
	.zero		1
	.type		_ZN30_INTERNAL_aa1ea735_4_k_cu_main4cute7productE,@object
	.size		_ZN30_INTERNAL_aa1ea735_4_k_cu_main4cute7productE,(_ZN30_INTERNAL_aa1ea735_4_k_cu_main4cuda3std3__45__cpo3endE - _ZN30_INTERNAL_aa1ea735_4_k_cu_main4cute7productE)
_ZN30_INTERNAL_aa1ea735_4_k_cu_main4cute7productE:
	.zero		1
	.type		_ZN30_INTERNAL_aa1ea735_4_k_cu_main4cuda3std3__45__cpo3endE,@object
	.size		_ZN30_INTERNAL_aa1ea735_4_k_cu_main4cuda3std3__45__cpo3endE,(_ZN30_INTERNAL_aa1ea735_4_k_cu_main4cuda3std3__419piecewise_constructE - _ZN30_INTERNAL_aa1ea735_4_k_cu_main4cuda3std3__45__cpo3endE)
_ZN30_INTERNAL_aa1ea735_4_k_cu_main4cuda3std3__45__cpo3endE:
	.zero		1
	.type		_ZN30_INTERNAL_aa1ea735_4_k_cu_main4cuda3std3__419piecewise_constructE,@object
	.size		_ZN30_INTERNAL_aa1ea735_4_k_cu_main4cuda3std3__419piecewise_constructE,(_ZN30_INTERNAL_aa1ea735_4_k_cu_main4cuda3std3__45__cpo4cendE - _ZN30_INTERNAL_aa1ea735_4_k_cu_main4cuda3std3__419piecewise_constructE)
_ZN30_INTERNAL_aa1ea735_4_k_cu_main4cuda3std3__419piecewise_constructE:
	.zero		1
	.type		_ZN30_INTERNAL_aa1ea735_4_k_cu_main4cuda3std3__45__cpo4cendE,@object
	.size		_ZN30_INTERNAL_aa1ea735_4_k_cu_main4cuda3std3__45__cpo4cendE,(_ZN30_INTERNAL_aa1ea735_4_k_cu_main4cuda3std6ranges3__45__cpo4swapE - _ZN30_INTERNAL_aa1ea735_4_k_cu_main4cuda3std3__45__cpo4cendE)
_ZN30_INTERNAL_aa1ea735_4_k_cu_main4cuda3std3__45__cpo4cendE:
	.zero		1
	.type		_ZN30_INTERNAL_aa1ea735_4_k_cu_main4cuda3std6ranges3__45__cpo4swapE,@object
	.size		_ZN30_INTERNAL_aa1ea735_4_k_cu_main4cuda3std6ranges3__45__cpo4swapE,(.L_16 - _ZN30_INTERNAL_aa1ea735_4_k_cu_main4cuda3std6ranges3__45__cpo4swapE)
_ZN30_INTERNAL_aa1ea735_4_k_cu_main4cuda3std6ranges3__45__cpo4swapE:
	.zero		1
.L_16:


//--------------------- .nv.shared._ZN7cutlass9reference6device6kernel11GemmComplexINS_6half_tENS_6layout8RowMajorES4_NS5_11ColumnMajorES4_S6_ffS4_NS_16NumericConverterIS4_fLNS_15FloatRoundStyleE2EEENS_12multiply_addIfffEELi4ELi4EEEvNS_4gemm9GemmCoordET5_NS_9TensorRefIT_T0_EENS_16ComplexTransformENSG_IT1_T2_EESK_SF_NSG_IT3_T4_EENSG_IT7_SP_EET6_illll --------------------------
	.section	.nv.shared._ZN7cutlass9reference6device6kernel11GemmComplexINS_6half_tENS_6layout8RowMajorES4_NS5_11ColumnMajorES4_S6_ffS4_NS_16NumericConverterIS4_fLNS_15FloatRoundStyleE2EEENS_12multiply_addIfffEELi4ELi4EEEvNS_4gemm9GemmCoordET5_NS_9TensorRefIT_T0_EENS_16ComplexTransformENSG_IT1_T2_EESK_SF_NSG_IT3_T4_EENSG_IT7_SP_EET6_illll,"aw",@nobits
	.sectionflags	@""
	.align	16
	.zero		1024


//--------------------- .nv.shared._ZN7cutlass9reference6device6kernel12BlockForEachINS_6half_tENS1_6detail17RandomUniformFuncIS4_EEEEvPT_mNT0_6ParamsE --------------------------
	.section	.nv.shared._ZN7cutlass9reference6device6kernel12BlockForEachINS_6half_tENS1_6detail17RandomUniformFuncIS4_EEEEvPT_mNT0_6ParamsE,"aw",@nobits
	.sectionflags	@""
	.align	16
	.zero		1024


//--------------------- .nv.shared._ZN7cutlass6KernelINS_6kernel12ApplySoftmaxINS_6half_tEffS3_fLi8ENS_11MatrixShapeILi1ELi1024EEEEEEEvNT_6ParamsE --------------------------
	.section	.nv.shared._ZN7cutlass6KernelINS_6kernel12ApplySoftmaxINS_6half_tEffS3_fLi8ENS_11MatrixShapeILi1ELi1024EEEEEEEvNT_6ParamsE,"aw",@nobits
	.sectionflags	@""
	.align	16
	.zero		1024


//--------------------- .nv.shared._ZN7cutlass6KernelINS_9reduction6kernel26ApplySoftmaxFinalReductionIfffNS_4gemm9GemmShapeILi128ELi128ELi32EEELb0EEEEEvNT_6ParamsE --------------------------
	.section	.nv.shared._ZN7cutlass6KernelINS_9reduction6kernel26ApplySoftmaxFinalReductionIfffNS_4gemm9GemmShapeILi128ELi128ELi32EEELb0EEEEEvNT_6ParamsE,"aw",@nobits
	.sectionflags	@""
	.align	16
	.zero		1024


//--------------------- .nv.shared._ZN7cutlass6KernelINS_4gemm6kernel23GemmWithEpilogueVisitorINS1_11threadblock13MmaMultistageINS1_9GemmShapeILi128ELi128ELi32EEENS_9transform11threadblock28PredicatedTileAccessIteratorINS_11MatrixShapeILi128ELi32EEENS_6half_tENS_6layout8RowMajorELi1ENS8_29PitchLinearWarpRakedThreadMapINS_16PitchLinearShapeILi32ELi128EEELi128ENSH_ILi4ELi8EEELi8EEENS_5ArrayISD_Li8ELb0EEELb0ENSE_9NoPermuteEEENS9_25RegularTileAccessIteratorISC_SD_NSE_37RowMajorTensorOpMultiplicandCrosswiseILi16ELi32EEELi0ESK_Li16EEELNS_4arch14CacheOperation4KindE1ENSA_INSB_ILi32ELi128EEESD_NSE_11ColumnMajorELi0ESK_SM_Lb0ESN_EENSP_ISW_SD_NSE_40ColumnMajorTensorOpMultiplicandCrosswiseILi16ELi32EEELi1ESK_Li16EEELSV_1EfSF_NS4_9MmaPolicyINS1_4warp11MmaTensorOpINS6_ILi64ELi64ELi32EEESD_SR_SD_S10_fSF_NS13_17MmaTensorOpPolicyINST_3MmaINS6_ILi16ELi8ELi16EEELi32ESD_SF_SD_SX_fSF_NST_13OpMultiplyAddEEENSB_ILi1ELi1EEEEELi1ELb0EbEENSB_ILi0ELi0EEES1E_Li1EEELi3ELNS1_23SharedMemoryClearOptionE0EbEENS_8epilogue11threadblock19EpilogueWithVisitorINS1J_22EpilogueVisitorSoftmaxIS7_Li128ENS1J_22PredicatedTileIteratorINS1J_26OutputTileOptimalThreadMapINS1J_15OutputTileShapeILi128ELi8ELi2ELi1ELi1EEENS1O_ILi1ELi8ELi1ELi1ELi8EEELi128ELi8ELi16EEESD_Lb0ESN_Lb0EEEffffNS1I_6thread17LinearCombinationISD_Li8EffLNS1T_9ScaleType4KindE0ELNS_15FloatRoundStyleE2ESD_EELb0EEES7_S1D_Li1ENS1I_4warp24FragmentIteratorTensorOpIS15_S18_fNSL_IfLi4ELb1EEESF_EENS20_25TileIteratorTensorOpMixedIS15_S18_fLi32ELi16ELi8ELi8ELb0EEENS1J_23SharedLoadIteratorMixedINS1R_18CompactedThreadMapEfLi32ELi16ELi8ELi8ELb0EEENSB_ILi0ELi8EEELi2ELi1EEENS4_37GemmBatchedIdentityThreadblockSwizzleEEEEEvNT_6ParamsE --------------------------
	.section	.nv.shared._ZN7cutlass6KernelINS_4gemm6kernel23GemmWithEpilogueVisitorINS1_11threadblock13MmaMultistageINS1_9GemmShapeILi128ELi128ELi32EEENS_9transform11threadblock28PredicatedTileAccessIteratorINS_11MatrixShapeILi128ELi32EEENS_6half_tENS_6layout8RowMajorELi1ENS8_29PitchLinearWarpRakedThreadMapINS_16PitchLinearShapeILi32ELi128EEELi128ENSH_ILi4ELi8EEELi8EEENS_5ArrayISD_Li8ELb0EEELb0ENSE_9NoPermuteEEENS9_25RegularTileAccessIteratorISC_SD_NSE_37RowMajorTensorOpMultiplicandCrosswiseILi16ELi32EEELi0ESK_Li16EEELNS_4arch14CacheOperation4KindE1ENSA_INSB_ILi32ELi128EEESD_NSE_11ColumnMajorELi0ESK_SM_Lb0ESN_EENSP_ISW_SD_NSE_40ColumnMajorTensorOpMultiplicandCrosswiseILi16ELi32EEELi1ESK_Li16EEELSV_1EfSF_NS4_9MmaPolicyINS1_4warp11MmaTensorOpINS6_ILi64ELi64ELi32EEESD_SR_SD_S10_fSF_NS13_17MmaTensorOpPolicyINST_3MmaINS6_ILi16ELi8ELi16EEELi32ESD_SF_SD_SX_fSF_NST_13OpMultiplyAddEEENSB_ILi1ELi1EEEEELi1ELb0EbEENSB_ILi0ELi0EEES1E_Li1EEELi3ELNS1_23SharedMemoryClearOptionE0EbEENS_8epilogue11threadblock19EpilogueWithVisitorINS1J_22EpilogueVisitorSoftmaxIS7_Li128ENS1J_22PredicatedTileIteratorINS1J_26OutputTileOptimalThreadMapINS1J_15OutputTileShapeILi128ELi8ELi2ELi1ELi1EEENS1O_ILi1ELi8ELi1ELi1ELi8EEELi128ELi8ELi16EEESD_Lb0ESN_Lb0EEEffffNS1I_6thread17LinearCombinationISD_Li8EffLNS1T_9ScaleType4KindE0ELNS_15FloatRoundStyleE2ESD_EELb0EEES7_S1D_Li1ENS1I_4warp24FragmentIteratorTensorOpIS15_S18_fNSL_IfLi4ELb1EEESF_EENS20_25TileIteratorTensorOpMixedIS15_S18_fLi32ELi16ELi8ELi8ELb0EEENS1J_23SharedLoadIteratorMixedINS1R_18CompactedThreadMapEfLi32ELi16ELi8ELi8ELb0EEENSB_ILi0ELi8EEELi2ELi1EEENS4_37GemmBatchedIdentityThreadblockSwizzleEEEEEvNT_6ParamsE,"aw",@nobits
	.sectionflags	@""
	.align	16
	.zero		1024


//--------------------- .nv.constant0._ZN7cutlass9reference6device6kernel11GemmComplexINS_6half_tENS_6layout8RowMajorES4_NS5_11ColumnMajorES4_S6_ffS4_NS_16NumericConverterIS4_fLNS_15FloatRoundStyleE2EEENS_12multiply_addIfffEELi4ELi16EEEvNS_4gemm9GemmCoordET5_NS_9TensorRefIT_T0_EENS_16ComplexTransformENSG_IT1_T2_EESK_SF_NSG_IT3_T4_EENSG_IT7_SP_EET6_illll --------------------------
	.section	.nv.constant0._ZN7cutlass9reference6device6kernel11GemmComplexINS_6half_tENS_6layout8RowMajorES4_NS5_11ColumnMajorES4_S6_ffS4_NS_16NumericConverterIS4_fLNS_15FloatRoundStyleE2EEENS_12multiply_addIfffEELi4ELi16EEEvNS_4gemm9GemmCoordET5_NS_9TensorRefIT_T0_EENS_16ComplexTransformENSG_IT1_T2_EESK_SF_NSG_IT3_T4_EENSG_IT7_SP_EET6_illll,"a",@progbits
	.sectionflags	@""
	.align	4
.nv.constant0._ZN7cutlass9reference6device6kernel11GemmComplexINS_6half_tENS_6layout8RowMajorES4_NS5_11ColumnMajorES4_S6_ffS4_NS_16NumericConverterIS4_fLNS_15FloatRoundStyleE2EEENS_12multiply_addIfffEELi4ELi16EEEvNS_4gemm9GemmCoordET5_NS_9TensorRefIT_T0_EENS_16ComplexTransformENSG_IT1_T2_EESK_SF_NSG_IT3_T4_EENSG_IT7_SP_EET6_illll:
	.zero		664


//--------------------- .nv.constant0._ZN7cutlass9reference6device6kernel11GemmComplexINS_6half_tENS_6layout8RowMajorES4_NS5_11ColumnMajorES4_S6_ffS4_NS_16NumericConverterIS4_fLNS_15FloatRoundStyleE2EEENS_12multiply_addIfffEELi4ELi4EEEvNS_4gemm9GemmCoordET5_NS_9TensorRefIT_T0_EENS_16ComplexTransformENSG_IT1_T2_EESK_SF_NSG_IT3_T4_EENSG_IT7_SP_EET6_illll --------------------------
	.section	.nv.constant0._ZN7cutlass9reference6device6kernel11GemmComplexINS_6half_tENS_6layout8RowMajorES4_NS5_11ColumnMajorES4_S6_ffS4_NS_16NumericConverterIS4_fLNS_15FloatRoundStyleE2EEENS_12multiply_addIfffEELi4ELi4EEEvNS_4gemm9GemmCoordET5_NS_9TensorRefIT_T0_EENS_16ComplexTransformENSG_IT1_T2_EESK_SF_NSG_IT3_T4_EENSG_IT7_SP_EET6_illll,"a",@progbits
	.sectionflags	@""
	.align	4
.nv.constant0._ZN7cutlass9reference6device6kernel11GemmComplexINS_6half_tENS_6layout8RowMajorES4_NS5_11ColumnMajorES4_S6_ffS4_NS_16NumericConverterIS4_fLNS_15FloatRoundStyleE2EEENS_12multiply_addIfffEELi4ELi4EEEvNS_4gemm9GemmCoordET5_NS_9TensorRefIT_T0_EENS_16ComplexTransformENSG_IT1_T2_EESK_SF_NSG_IT3_T4_EENSG_IT7_SP_EET6_illll:
	.zero		664


//--------------------- .nv.constant0._ZN7cutlass9reference6device6kernel12BlockForEachINS_6half_tENS1_6detail17RandomUniformFuncIS4_EEEEvPT_mNT0_6ParamsE --------------------------
	.section	.nv.constant0._ZN7cutlass9reference6device6kernel12BlockForEachINS_6half_tENS1_6detail17RandomUniformFuncIS4_EEEEvPT_mNT0_6ParamsE,"a",@progbits
	.sectionflags	@""
	.align	4
.nv.constant0._ZN7cutlass9reference6device6kernel12BlockForEachINS_6half_tENS1_6detail17RandomUniformFuncIS4_EEEEvPT_mNT0_6ParamsE:
	.zero		592


//--------------------- .nv.constant0._ZN7cutlass6KernelINS_6kernel12ApplySoftmaxINS_6half_tEffS3_fLi8ENS_11MatrixShapeILi1ELi1024EEEEEEEvNT_6ParamsE --------------------------
	.section	.nv.constant0._ZN7cutlass6KernelINS_6kernel12ApplySoftmaxINS_6half_tEffS3_fLi8ENS_11MatrixShapeILi1ELi1024EEEEEEEvNT_6ParamsE,"a",@progbits
	.sectionflags	@""
	.align	4
.nv.constant0._ZN7cutlass6KernelINS_6kernel12ApplySoftmaxINS_6half_tEffS3_fLi8ENS_11MatrixShapeILi1ELi1024EEEEEEEvNT_6ParamsE:
	.zero		640


//--------------------- .nv.constant0._ZN7cutlass6KernelINS_9reduction6kernel26ApplySoftmaxFinalReductionIfffNS_4gemm9GemmShapeILi128ELi128ELi32EEELb0EEEEEvNT_6ParamsE --------------------------
	.section	.nv.constant0._ZN7cutlass6KernelINS_9reduction6kernel26ApplySoftmaxFinalReductionIfffNS_4gemm9GemmShapeILi128ELi128ELi32EEELb0EEEEEvNT_6ParamsE,"a",@progbits
	.sectionflags	@""
	.align	4
.nv.constant0._ZN7cutlass6KernelINS_9reduction6kernel26ApplySoftmaxFinalReductionIfffNS_4gemm9GemmShapeILi128ELi128ELi32EEELb0EEEEEvNT_6ParamsE:
	.zero		600


//--------------------- .nv.constant0._ZN7cutlass6KernelINS_4gemm6kernel23GemmWithEpilogueVisitorINS1_11threadblock13MmaMultistageINS1_9GemmShapeILi128ELi128ELi32EEENS_9transform11threadblock28PredicatedTileAccessIteratorINS_11MatrixShapeILi128ELi32EEENS_6half_tENS_6layout8RowMajorELi1ENS8_29PitchLinearWarpRakedThreadMapINS_16PitchLinearShapeILi32ELi128EEELi128ENSH_ILi4ELi8EEELi8EEENS_5ArrayISD_Li8ELb0EEELb0ENSE_9NoPermuteEEENS9_25RegularTileAccessIteratorISC_SD_NSE_37RowMajorTensorOpMultiplicandCrosswiseILi16ELi32EEELi0ESK_Li16EEELNS_4arch14CacheOperation4KindE1ENSA_INSB_ILi32ELi128EEESD_NSE_11ColumnMajorELi0ESK_SM_Lb0ESN_EENSP_ISW_SD_NSE_40ColumnMajorTensorOpMultiplicandCrosswiseILi16ELi32EEELi1ESK_Li16EEELSV_1EfSF_NS4_9MmaPolicyINS1_4warp11MmaTensorOpINS6_ILi64ELi64ELi32EEESD_SR_SD_S10_fSF_NS13_17MmaTensorOpPolicyINST_3MmaINS6_ILi16ELi8ELi16EEELi32ESD_SF_SD_SX_fSF_NST_13OpMultiplyAddEEENSB_ILi1ELi1EEEEELi1ELb0EbEENSB_ILi0ELi0EEES1E_Li1EEELi3ELNS1_23SharedMemoryClearOptionE0EbEENS_8epilogue11threadblock19EpilogueWithVisitorINS1J_22EpilogueVisitorSoftmaxIS7_Li128ENS1J_22PredicatedTileIteratorINS1J_26OutputTileOptimalThreadMapINS1J_15OutputTileShapeILi128ELi8ELi2ELi1ELi1EEENS1O_ILi1ELi8ELi1ELi1ELi8EEELi128ELi8ELi16EEESD_Lb0ESN_Lb0EEEffffNS1I_6thread17LinearCombinationISD_Li8EffLNS1T_9ScaleType4KindE0ELNS_15FloatRoundStyleE2ESD_EELb0EEES7_S1D_Li1ENS1I_4warp24FragmentIteratorTensorOpIS15_S18_fNSL_IfLi4ELb1EEESF_EENS20_25TileIteratorTensorOpMixedIS15_S18_fLi32ELi16ELi8ELi8ELb0EEENS1J_23SharedLoadIteratorMixedINS1R_18CompactedThreadMapEfLi32ELi16ELi8ELi8ELb0EEENSB_ILi0ELi8EEELi2ELi1EEENS4_37GemmBatchedIdentityThreadblockSwizzleEEEEEvNT_6ParamsE --------------------------
	.section	.nv.constant0._ZN7cutlass6KernelINS_4gemm6kernel23GemmWithEpilogueVisitorINS1_11threadblock13MmaMultistageINS1_9GemmShapeILi128ELi128ELi32EEENS_9transform11threadblock28PredicatedTileAccessIteratorINS_11MatrixShapeILi128ELi32EEENS_6half_tENS_6layout8RowMajorELi1ENS8_29PitchLinearWarpRakedThreadMapINS_16PitchLinearShapeILi32ELi128EEELi128ENSH_ILi4ELi8EEELi8EEENS_5ArrayISD_Li8ELb0EEELb0ENSE_9NoPermuteEEENS9_25RegularTileAccessIteratorISC_SD_NSE_37RowMajorTensorOpMultiplicandCrosswiseILi16ELi32EEELi0ESK_Li16EEELNS_4arch14CacheOperation4KindE1ENSA_INSB_ILi32ELi128EEESD_NSE_11ColumnMajorELi0ESK_SM_Lb0ESN_EENSP_ISW_SD_NSE_40ColumnMajorTensorOpMultiplicandCrosswiseILi16ELi32EEELi1ESK_Li16EEELSV_1EfSF_NS4_9MmaPolicyINS1_4warp11MmaTensorOpINS6_ILi64ELi64ELi32EEESD_SR_SD_S10_fSF_NS13_17MmaTensorOpPolicyINST_3MmaINS6_ILi16ELi8ELi16EEELi32ESD_SF_SD_SX_fSF_NST_13OpMultiplyAddEEENSB_ILi1ELi1EEEEELi1ELb0EbEENSB_ILi0ELi0EEES1E_Li1EEELi3ELNS1_23SharedMemoryClearOptionE0EbEENS_8epilogue11threadblock19EpilogueWithVisitorINS1J_22EpilogueVisitorSoftmaxIS7_Li128ENS1J_22PredicatedTileIteratorINS1J_26OutputTileOptimalThreadMapINS1J_15OutputTileShapeILi128ELi8ELi2ELi1ELi1EEENS1O_ILi1ELi8ELi1ELi1ELi8EEELi128ELi8ELi16EEESD_Lb0ESN_Lb0EEEffffNS1I_6thread17LinearCombinationISD_Li8EffLNS1T_9ScaleType4KindE0ELNS_15FloatRoundStyleE2ESD_EELb0EEES7_S1D_Li1ENS1I_4warp24FragmentIteratorTensorOpIS15_S18_fNSL_IfLi4ELb1EEESF_EENS20_25TileIteratorTensorOpMixedIS15_S18_fLi32ELi16ELi8ELi8ELb0EEENS1J_23SharedLoadIteratorMixedINS1R_18CompactedThreadMapEfLi32ELi16ELi8ELi8ELb0EEENSB_ILi0ELi8EEELi2ELi1EEENS4_37GemmBatchedIdentityThreadblockSwizzleEEEEEvNT_6ParamsE,"a",@progbits
	.sectionflags	@""
	.align	4
.nv.constant0._ZN7cutlass6KernelINS_4gemm6kernel23GemmWithEpilogueVisitorINS1_11threadblock13MmaMultistageINS1_9GemmShapeILi128ELi128ELi32EEENS_9transform11threadblock28PredicatedTileAccessIteratorINS_11MatrixShapeILi128ELi32EEENS_6half_tENS_6layout8RowMajorELi1ENS8_29PitchLinearWarpRakedThreadMapINS_16PitchLinearShapeILi32ELi128EEELi128ENSH_ILi4ELi8EEELi8EEENS_5ArrayISD_Li8ELb0EEELb0ENSE_9NoPermuteEEENS9_25RegularTileAccessIteratorISC_SD_NSE_37RowMajorTensorOpMultiplicandCrosswiseILi16ELi32EEELi0ESK_Li16EEELNS_4arch14CacheOperation4KindE1ENSA_INSB_ILi32ELi128EEESD_NSE_11ColumnMajorELi0ESK_SM_Lb0ESN_EENSP_ISW_SD_NSE_40ColumnMajorTensorOpMultiplicandCrosswiseILi16ELi32EEELi1ESK_Li16EEELSV_1EfSF_NS4_9MmaPolicyINS1_4warp11MmaTensorOpINS6_ILi64ELi64ELi32EEESD_SR_SD_S10_fSF_NS13_17MmaTensorOpPolicyINST_3MmaINS6_ILi16ELi8ELi16EEELi32ESD_SF_SD_SX_fSF_NST_13OpMultiplyAddEEENSB_ILi1ELi1EEEEELi1ELb0EbEENSB_ILi0ELi0EEES1E_Li1EEELi3ELNS1_23SharedMemoryClearOptionE0EbEENS_8epilogue11threadblock19EpilogueWithVisitorINS1J_22EpilogueVisitorSoftmaxIS7_Li128ENS1J_22PredicatedTileIteratorINS1J_26OutputTileOptimalThreadMapINS1J_15OutputTileShapeILi128ELi8ELi2ELi1ELi1EEENS1O_ILi1ELi8ELi1ELi1ELi8EEELi128ELi8ELi16EEESD_Lb0ESN_Lb0EEEffffNS1I_6thread17LinearCombinationISD_Li8EffLNS1T_9ScaleType4KindE0ELNS_15FloatRoundStyleE2ESD_EELb0EEES7_S1D_Li1ENS1I_4warp24FragmentIteratorTensorOpIS15_S18_fNSL_IfLi4ELb1EEESF_EENS20_25TileIteratorTensorOpMixedIS15_S18_fLi32ELi16ELi8ELi8ELb0EEENS1J_23SharedLoadIteratorMixedINS1R_18CompactedThreadMapEfLi32ELi16ELi8ELi8ELb0EEENSB_ILi0ELi8EEELi2ELi1EEENS4_37GemmBatchedIdentityThreadblockSwizzleEEEEEvNT_6ParamsE:
	.zero		904


//--------------------- SYMBOLS --------------------------

	.type		.nv.reservedSmem.offset0,@object
	.size		.nv.reservedSmem.offset0,0x4
